	.target	sm_103a

	.elftype	@"ET_EXEC"


//--------------------- .note.nv.tkinfo           --------------------------
	.section	.note.nv.tkinfo,"",@"SHT_NOTE"
	.sectionflags	@"SHF_NOTE_NV_TKINFO"
	.tkinfo
        /*0018*/ 	.word	0x00000002
        /*0030*/ 	.string	""
        /*0030*/ 	.string	"ptxas"
        /*0030*/ 	.string	"Cuda compilation tools, release 13.0, V13.0.88"
        /*0030*/ 	.string	"Build cuda_13.0.r13.0/compiler.36424714_0"
        /*0030*/ 	.string	"-arch sm_103a -m 64 "



//--------------------- .note.nv.cuinfo           --------------------------
	.section	.note.nv.cuinfo,"",@"SHT_NOTE"
	.sectionflags	@"SHF_NOTE_NV_CUINFO"
        /*0018*/ 	.short	0x0002
        /*001a*/ 	.short	0x0067
        /*001c*/ 	.short	0x0082
	.zero		2


//--------------------- .nv.info                  --------------------------
	.section	.nv.info,"",@"SHT_CUDA_INFO"
	.align	4


	//----- nvinfo : EIATTR_REGCOUNT
	.align		4
        /*0000*/ 	.byte	0x04, 0x2f
        /*0002*/ 	.short	(.L_52 - .L_51)
	.align		4
.L_51:
        /*0004*/ 	.word	index@(_ZN2at6native29vectorized_elementwise_kernelILi8ENS0_11FillFunctorIhEESt5arrayIPcLm1EEEEviT0_T1_)
        /*0008*/ 	.word	0x00000004


	//----- nvinfo : EIATTR_FRAME_SIZE
	.align		4
.L_52:
        /*000c*/ 	.byte	0x04, 0x11
        /*000e*/ 	.short	(.L_54 - .L_53)
	.align		4
.L_53:
        /*0010*/ 	.word	index@(_ZN2at6native29vectorized_elementwise_kernelILi8ENS0_11FillFunctorIhEESt5arrayIPcLm1EEEEviT0_T1_)
        /*0014*/ 	.word	0x00000000


	//----- nvinfo : EIATTR_REGCOUNT
	.align		4
.L_54:
        /*0018*/ 	.byte	0x04, 0x2f
        /*001a*/ 	.short	(.L_56 - .L_55)
	.align		4
.L_55:
        /*001c*/ 	.word	index@(_ZN2at6native29vectorized_elementwise_kernelILi4ENS0_11FillFunctorIhEESt5arrayIPcLm1EEEEviT0_T1_)
        /*0020*/ 	.word	0x0000000a


	//----- nvinfo : EIATTR_FRAME_SIZE
	.align		4
.L_56:
        /*0024*/ 	.byte	0x04, 0x11
        /*0026*/ 	.short	(.L_58 - .L_57)
	.align		4
.L_57:
        /*0028*/ 	.word	index@(_ZN2at6native29vectorized_elementwise_kernelILi4ENS0_11FillFunctorIhEESt5arrayIPcLm1EEEEviT0_T1_)
        /*002c*/ 	.word	0x00000000


	//----- nvinfo : EIATTR_REGCOUNT
	.align		4
.L_58:
        /*0030*/ 	.byte	0x04, 0x2f
        /*0032*/ 	.short	(.L_60 - .L_59)
	.align		4
.L_59:
        /*0034*/ 	.word	index@(_ZN2at6native29vectorized_elementwise_kernelILi2ENS0_11FillFunctorIhEESt5arrayIPcLm1EEEEviT0_T1_)
        /*0038*/ 	.word	0x0000000a


	//----- nvinfo : EIATTR_FRAME_SIZE
	.align		4
.L_60:
        /*003c*/ 	.byte	0x04, 0x11
        /*003e*/ 	.short	(.L_62 - .L_61)
	.align		4
.L_61:
        /*0040*/ 	.word	index@(_ZN2at6native29vectorized_elementwise_kernelILi2ENS0_11FillFunctorIhEESt5arrayIPcLm1EEEEviT0_T1_)
        /*0044*/ 	.word	0x00000000


	//----- nvinfo : EIATTR_REGCOUNT
	.align		4
.L_62:
        /*0048*/ 	.byte	0x04, 0x2f
        /*004a*/ 	.short	(.L_64 - .L_63)
	.align		4
.L_63:
        /*004c*/ 	.word	index@(_ZN2at6native27unrolled_elementwise_kernelINS0_11FillFunctorIhEESt5arrayIPcLm1EELi4E23TrivialOffsetCalculatorILi0EjES7_ILi1EjENS0_6memory15LoadWithoutCastENSA_16StoreWithoutCastEEEviT_T0_T2_T3_T4_T5_)
        /*0050*/ 	.word	0x0000000c


	//----- nvinfo : EIATTR_FRAME_SIZE
	.align		4
.L_64:
        /*0054*/ 	.byte	0x04, 0x11
        /*0056*/ 	.short	(.L_66 - .L_65)
	.align		4
.L_65:
        /*0058*/ 	.word	index@(_ZN2at6native27unrolled_elementwise_kernelINS0_11FillFunctorIhEESt5arrayIPcLm1EELi4E23TrivialOffsetCalculatorILi0EjES7_ILi1EjENS0_6memory15LoadWithoutCastENSA_16StoreWithoutCastEEEviT_T0_T2_T3_T4_T5_)
        /*005c*/ 	.word	0x00000000


	//----- nvinfo : EIATTR_REGCOUNT
	.align		4
.L_66:
        /*0060*/ 	.byte	0x04, 0x2f
        /*0062*/ 	.short	(.L_68 - .L_67)
	.align		4
.L_67:
        /*0064*/ 	.word	index@(_ZN2at6native18elementwise_kernelILi128ELi4EZNS0_22gpu_kernel_impl_nocastINS0_11FillFunctorIhEEEEvRNS_18TensorIteratorBaseERKT_EUliE_EEviT1_)
        /*0068*/ 	.word	0x0000000a


	//----- nvinfo : EIATTR_FRAME_SIZE
	.align		4
.L_68:
        /*006c*/ 	.byte	0x04, 0x11
        /*006e*/ 	.short	(.L_70 - .L_69)
	.align		4
.L_69:
        /*0070*/ 	.word	index@(_ZN2at6native18elementwise_kernelILi128ELi4EZNS0_22gpu_kernel_impl_nocastINS0_11FillFunctorIhEEEEvRNS_18TensorIteratorBaseERKT_EUliE_EEviT1_)
        /*0074*/ 	.word	0x00000000


	//----- nvinfo : EIATTR_REGCOUNT
	.align		4
.L_70:
        /*0078*/ 	.byte	0x04, 0x2f
        /*007a*/ 	.short	(.L_72 - .L_71)
	.align		4
.L_71:
        /*007c*/ 	.word	index@(_ZN2at6native27unrolled_elementwise_kernelINS0_11FillFunctorIhEESt5arrayIPcLm1EELi4E23TrivialOffsetCalculatorILi0EjES7_ILi1EjENS0_6memory12LoadWithCastILi0EEENSA_13StoreWithCastILi1EEEEEviT_T0_T2_T3_T4_T5_)
        /*0080*/ 	.word	0x00000018


	//----- nvinfo : EIATTR_FRAME_SIZE
	.align		4
.L_72:
        /*0084*/ 	.byte	0x04, 0x11
        /*0086*/ 	.short	(.L_74 - .L_73)
	.align		4
.L_73:
        /*0088*/ 	.word	index@(_ZN2at6native27unrolled_elementwise_kernelINS0_11FillFunctorIhEESt5arrayIPcLm1EELi4E23TrivialOffsetCalculatorILi0EjES7_ILi1EjENS0_6memory12LoadWithCastILi0EEENSA_13StoreWithCastILi1EEEEEviT_T0_T2_T3_T4_T5_)
        /*008c*/ 	.word	0x00000000


	//----- nvinfo : EIATTR_REGCOUNT
	.align		4
.L_74:
        /*0090*/ 	.byte	0x04, 0x2f
        /*0092*/ 	.short	(.L_76 - .L_75)
	.align		4
.L_75:
        /*0094*/ 	.word	index@(_ZN2at6native18elementwise_kernelILi128ELi4EZNS0_15gpu_kernel_implINS0_11FillFunctorIhEEEEvRNS_18TensorIteratorBaseERKT_EUliE_EEviT1_)
        /*0098*/ 	.word	0x0000002c


	//----- nvinfo : EIATTR_FRAME_SIZE
	.align		4
.L_76:
        /*009c*/ 	.byte	0x04, 0x11
        /*009e*/ 	.short	(.L_78 - .L_77)
	.align		4
.L_77:
        /*00a0*/ 	.word	index@(_ZN2at6native18elementwise_kernelILi128ELi4EZNS0_15gpu_kernel_implINS0_11FillFunctorIhEEEEvRNS_18TensorIteratorBaseERKT_EUliE_EEviT1_)
        /*00a4*/ 	.word	0x00000000


	//----- nvinfo : EIATTR_REGCOUNT
	.align		4
.L_78:
        /*00a8*/ 	.byte	0x04, 0x2f
        /*00aa*/ 	.short	(.L_80 - .L_79)
	.align		4
.L_79:
        /*00ac*/ 	.word	index@(_ZN2at6native29vectorized_elementwise_kernelILi8ENS0_11FillFunctorIaEESt5arrayIPcLm1EEEEviT0_T1_)
        /*00b0*/ 	.word	0x00000004


	//----- nvinfo : EIATTR_FRAME_SIZE
	.align		4
.L_80:
        /*00b4*/ 	.byte	0x04, 0x11
        /*00b6*/ 	.short	(.L_82 - .L_81)
	.align		4
.L_81:
        /*00b8*/ 	.word	index@(_ZN2at6native29vectorized_elementwise_kernelILi8ENS0_11FillFunctorIaEESt5arrayIPcLm1EEEEviT0_T1_)
        /*00bc*/ 	.word	0x00000000


	//----- nvinfo : EIATTR_REGCOUNT
	.align		4
.L_82:
        /*00c0*/ 	.byte	0x04, 0x2f
        /*00c2*/ 	.short	(.L_84 - .L_83)
	.align		4
.L_83:
        /*00c4*/ 	.word	index@(_ZN2at6native29vectorized_elementwise_kernelILi4ENS0_11FillFunctorIaEESt5arrayIPcLm1EEEEviT0_T1_)
        /*00c8*/ 	.word	0x0000000a


	//----- nvinfo : EIATTR_FRAME_SIZE
	.align		4
.L_84:
        /*00cc*/ 	.byte	0x04, 0x11
        /*00ce*/ 	.short	(.L_86 - .L_85)
	.align		4
.L_85:
        /*00d0*/ 	.word	index@(_ZN2at6native29vectorized_elementwise_kernelILi4ENS0_11FillFunctorIaEESt5arrayIPcLm1EEEEviT0_T1_)
        /*00d4*/ 	.word	0x00000000


	//----- nvinfo : EIATTR_REGCOUNT
	.align		4
.L_86:
        /*00d8*/ 	.byte	0x04, 0x2f
        /*00da*/ 	.short	(.L_88 - .L_87)
	.align		4
.L_87:
        /*00dc*/ 	.word	index@(_ZN2at6native29vectorized_elementwise_kernelILi2ENS0_11FillFunctorIaEESt5arrayIPcLm1EEEEviT0_T1_)
        /*00e0*/ 	.word	0x0000000a


	//----- nvinfo : EIATTR_FRAME_SIZE
	.align		4
.L_88:
        /*00e4*/ 	.byte	0x04, 0x11
        /*00e6*/ 	.short	(.L_90 - .L_89)
	.align		4
.L_89:
        /*00e8*/ 	.word	index@(_ZN2at6native29vectorized_elementwise_kernelILi2ENS0_11FillFunctorIaEESt5arrayIPcLm1EEEEviT0_T1_)
        /*00ec*/ 	.word	0x00000000


	//----- nvinfo : EIATTR_REGCOUNT
	.align		4
.L_90:
        /*00f0*/ 	.byte	0x04, 0x2f
        /*00f2*/ 	.short	(.L_92 - .L_91)
	.align		4
.L_91:
        /*00f4*/ 	.word	index@(_ZN2at6native27unrolled_elementwise_kernelINS0_11FillFunctorIaEESt5arrayIPcLm1EELi4E23TrivialOffsetCalculatorILi0EjES7_ILi1EjENS0_6memory15LoadWithoutCastENSA_16StoreWithoutCastEEEviT_T0_T2_T3_T4_T5_)
        /*00f8*/ 	.word	0x0000000c


	//----- nvinfo : EIATTR_FRAME_SIZE
	.align		4
.L_92:
        /*00fc*/ 	.byte	0x04, 0x11
        /*00fe*/ 	.short	(.L_94 - .L_93)
	.align		4
.L_93:
        /*0100*/ 	.word	index@(_ZN2at6native27unrolled_elementwise_kernelINS0_11FillFunctorIaEESt5arrayIPcLm1EELi4E23TrivialOffsetCalculatorILi0EjES7_ILi1EjENS0_6memory15LoadWithoutCastENSA_16StoreWithoutCastEEEviT_T0_T2_T3_T4_T5_)
        /*0104*/ 	.word	0x00000000


	//----- nvinfo : EIATTR_REGCOUNT
	.align		4
.L_94:
        /*0108*/ 	.byte	0x04, 0x2f
        /*010a*/ 	.short	(.L_96 - .L_95)
	.align		4
.L_95:
        /*010c*/ 	.word	index@(_ZN2at6native18elementwise_kernelILi128ELi4EZNS0_22gpu_kernel_impl_nocastINS0_11FillFunctorIaEEEEvRNS_18TensorIteratorBaseERKT_EUliE_EEviT1_)
        /*0110*/ 	.word	0x0000000a


	//----- nvinfo : EIATTR_FRAME_SIZE
	.align		4
.L_96:
        /*0114*/ 	.byte	0x04, 0x11
        /*0116*/ 	.short	(.L_98 - .L_97)
	.align		4
.L_97:
        /*0118*/ 	.word	index@(_ZN2at6native18elementwise_kernelILi128ELi4EZNS0_22gpu_kernel_impl_nocastINS0_11FillFunctorIaEEEEvRNS_18TensorIteratorBaseERKT_EUliE_EEviT1_)
        /*011c*/ 	.word	0x00000000


	//----- nvinfo : EIATTR_REGCOUNT
	.align		4
.L_98:
        /*0120*/ 	.byte	0x04, 0x2f
        /*0122*/ 	.short	(.L_100 - .L_99)
	.align		4
.L_99:
        /*0124*/ 	.word	index@(_ZN2at6native27unrolled_elementwise_kernelINS0_11FillFunctorIaEESt5arrayIPcLm1EELi4E23TrivialOffsetCalculatorILi0EjES7_ILi1EjENS0_6memory12LoadWithCastILi0EEENSA_13StoreWithCastILi1EEEEEviT_T0_T2_T3_T4_T5_)
        /*0128*/ 	.word	0x00000018


	//----- nvinfo : EIATTR_FRAME_SIZE
	.align		4
.L_100:
        /*012c*/ 	.byte	0x04, 0x11
        /*012e*/ 	.short	(.L_102 - .L_101)
	.align		4
.L_101:
        /*0130*/ 	.word	index@(_ZN2at6native27unrolled_elementwise_kernelINS0_11FillFunctorIaEESt5arrayIPcLm1EELi4E23TrivialOffsetCalculatorILi0EjES7_ILi1EjENS0_6memory12LoadWithCastILi0EEENSA_13StoreWithCastILi1EEEEEviT_T0_T2_T3_T4_T5_)
        /*0134*/ 	.word	0x00000000


	//----- nvinfo : EIATTR_REGCOUNT
	.align		4
.L_102:
        /*0138*/ 	.byte	0x04, 0x2f
        /*013a*/ 	.short	(.L_104 - .L_103)
	.align		4
.L_103:
        /*013c*/ 	.word	index@(_ZN2at6native18elementwise_kernelILi128ELi4EZNS0_15gpu_kernel_implINS0_11FillFunctorIaEEEEvRNS_18TensorIteratorBaseERKT_EUliE_EEviT1_)
        /*0140*/ 	.word	0x00000030


	//----- nvinfo : EIATTR_FRAME_SIZE
	.align		4
.L_104:
        /*0144*/ 	.byte	0x04, 0x11
        /*0146*/ 	.short	(.L_106 - .L_105)
	.align		4
.L_105:
        /*0148*/ 	.word	index@(_ZN2at6native18elementwise_kernelILi128ELi4EZNS0_15gpu_kernel_implINS0_11FillFunctorIaEEEEvRNS_18TensorIteratorBaseERKT_EUliE_EEviT1_)
        /*014c*/ 	.word	0x00000000


	//----- nvinfo : EIATTR_REGCOUNT
	.align		4
.L_106:
        /*0150*/ 	.byte	0x04, 0x2f
        /*0152*/ 	.short	(.L_108 - .L_107)
	.align		4
.L_107:
        /*0154*/ 	.word	index@(_ZN2at6native29vectorized_elementwise_kernelILi8ENS0_11FillFunctorIiEESt5arrayIPcLm1EEEEviT0_T1_)
        /*0158*/ 	.word	0x00000004


	//----- nvinfo : EIATTR_FRAME_SIZE
	.align		4
.L_108:
        /*015c*/ 	.byte	0x04, 0x11
        /*015e*/ 	.short	(.L_110 - .L_109)
	.align		4
.L_109:
        /*0160*/ 	.word	index@(_ZN2at6native29vectorized_elementwise_kernelILi8ENS0_11FillFunctorIiEESt5arrayIPcLm1EEEEviT0_T1_)
        /*0164*/ 	.word	0x00000000


	//----- nvinfo : EIATTR_REGCOUNT
	.align		4
.L_110:
        /*0168*/ 	.byte	0x04, 0x2f
        /*016a*/ 	.short	(.L_112 - .L_111)
	.align		4
.L_111:
        /*016c*/ 	.word	index@(_ZN2at6native29vectorized_elementwise_kernelILi4ENS0_11FillFunctorIiEESt5arrayIPcLm1EEEEviT0_T1_)
        /*0170*/ 	.word	0x0000000e


	//----- nvinfo : EIATTR_FRAME_SIZE
	.align		4
.L_112:
        /*0174*/ 	.byte	0x04, 0x11
        /*0176*/ 	.short	(.L_114 - .L_113)
	.align		4
.L_113:
        /*0178*/ 	.word	index@(_ZN2at6native29vectorized_elementwise_kernelILi4ENS0_11FillFunctorIiEESt5arrayIPcLm1EEEEviT0_T1_)
        /*017c*/ 	.word	0x00000000


	//----- nvinfo : EIATTR_REGCOUNT
	.align		4
.L_114:
        /*0180*/ 	.byte	0x04, 0x2f
        /*0182*/ 	.short	(.L_116 - .L_115)
	.align		4
.L_115:
        /*0184*/ 	.word	index@(_ZN2at6native29vectorized_elementwise_kernelILi2ENS0_11FillFunctorIiEESt5arrayIPcLm1EEEEviT0_T1_)
        /*0188*/ 	.word	0x0000000e


	//----- nvinfo : EIATTR_FRAME_SIZE
	.align		4
.L_116:
        /*018c*/ 	.byte	0x04, 0x11
        /*018e*/ 	.short	(.L_118 - .L_117)
	.align		4
.L_117:
        /*0190*/ 	.word	index@(_ZN2at6native29vectorized_elementwise_kernelILi2ENS0_11FillFunctorIiEESt5arrayIPcLm1EEEEviT0_T1_)
        /*0194*/ 	.word	0x00000000


	//----- nvinfo : EIATTR_REGCOUNT
	.align		4
.L_118:
        /*0198*/ 	.byte	0x04, 0x2f
        /*019a*/ 	.short	(.L_120 - .L_119)
	.align		4
.L_119:
        /*019c*/ 	.word	index@(_ZN2at6native27unrolled_elementwise_kernelINS0_11FillFunctorIiEESt5arrayIPcLm1EELi4E23TrivialOffsetCalculatorILi0EjES7_ILi1EjENS0_6memory15LoadWithoutCastENSA_16StoreWithoutCastEEEviT_T0_T2_T3_T4_T5_)
        /*01a0*/ 	.word	0x0000000e


	//----- nvinfo : EIATTR_FRAME_SIZE
	.align		4
.L_120:
        /*01a4*/ 	.byte	0x04, 0x11
        /*01a6*/ 	.short	(.L_122 - .L_121)
	.align		4
.L_121:
        /*01a8*/ 	.word	index@(_ZN2at6native27unrolled_elementwise_kernelINS0_11FillFunctorIiEESt5arrayIPcLm1EELi4E23TrivialOffsetCalculatorILi0EjES7_ILi1EjENS0_6memory15LoadWithoutCastENSA_16StoreWithoutCastEEEviT_T0_T2_T3_T4_T5_)
        /*01ac*/ 	.word	0x00000000


	//----- nvinfo : EIATTR_REGCOUNT
	.align		4
.L_122:
        /*01b0*/ 	.byte	0x04, 0x2f
        /*01b2*/ 	.short	(.L_124 - .L_123)
	.align		4
.L_123:
        /*01b4*/ 	.word	index@(_ZN2at6native18elementwise_kernelILi128ELi2EZNS0_22gpu_kernel_impl_nocastINS0_11FillFunctorIiEEEEvRNS_18TensorIteratorBaseERKT_EUliE_EEviT1_)
        /*01b8*/ 	.word	0x0000000a


	//----- nvinfo : EIATTR_FRAME_SIZE
	.align		4
.L_124:
        /*01bc*/ 	.byte	0x04, 0x11
        /*01be*/ 	.short	(.L_126 - .L_125)
	.align		4
.L_125:
        /*01c0*/ 	.word	index@(_ZN2at6native18elementwise_kernelILi128ELi2EZNS0_22gpu_kernel_impl_nocastINS0_11FillFunctorIiEEEEvRNS_18TensorIteratorBaseERKT_EUliE_EEviT1_)
        /*01c4*/ 	.word	0x00000000


	//----- nvinfo : EIATTR_REGCOUNT
	.align		4
.L_126:
        /*01c8*/ 	.byte	0x04, 0x2f
        /*01ca*/ 	.short	(.L_128 - .L_127)
	.align		4
.L_127:
        /*01cc*/ 	.word	index@(_ZN2at6native27unrolled_elementwise_kernelINS0_11FillFunctorIiEESt5arrayIPcLm1EELi4E23TrivialOffsetCalculatorILi0EjES7_ILi1EjENS0_6memory12LoadWithCastILi0EEENSA_13StoreWithCastILi1EEEEEviT_T0_T2_T3_T4_T5_)
        /*01d0*/ 	.word	0x00000018


	//----- nvinfo : EIATTR_FRAME_SIZE
	.align		4
.L_128:
        /*01d4*/ 	.byte	0x04, 0x11
        /*01d6*/ 	.short	(.L_130 - .L_129)
	.align		4
.L_129:
        /*01d8*/ 	.word	index@(_ZN2at6native27unrolled_elementwise_kernelINS0_11FillFunctorIiEESt5arrayIPcLm1EELi4E23TrivialOffsetCalculatorILi0EjES7_ILi1EjENS0_6memory12LoadWithCastILi0EEENSA_13StoreWithCastILi1EEEEEviT_T0_T2_T3_T4_T5_)
        /*01dc*/ 	.word	0x00000000


	//----- nvinfo : EIATTR_REGCOUNT
	.align		4
.L_130:
        /*01e0*/ 	.byte	0x04, 0x2f
        /*01e2*/ 	.short	(.L_132 - .L_131)
	.align		4
.L_131:
        /*01e4*/ 	.word	index@(_ZN2at6native18elementwise_kernelILi128ELi4EZNS0_15gpu_kernel_implINS0_11FillFunctorIiEEEEvRNS_18TensorIteratorBaseERKT_EUliE_EEviT1_)
        /*01e8*/ 	.word	0x0000002e


	//----- nvinfo : EIATTR_FRAME_SIZE
	.align		4
.L_132:
        /*01ec*/ 	.byte	0x04, 0x11
        /*01ee*/ 	.short	(.L_134 - .L_133)
	.align		4
.L_133:
        /*01f0*/ 	.word	index@(_ZN2at6native18elementwise_kernelILi128ELi4EZNS0_15gpu_kernel_implINS0_11FillFunctorIiEEEEvRNS_18TensorIteratorBaseERKT_EUliE_EEviT1_)
        /*01f4*/ 	.word	0x00000000


	//----- nvinfo : EIATTR_REGCOUNT
	.align		4
.L_134:
        /*01f8*/ 	.byte	0x04, 0x2f
        /*01fa*/ 	.short	(.L_136 - .L_135)
	.align		4
.L_135:
        /*01fc*/ 	.word	index@(_ZN2at6native29vectorized_elementwise_kernelILi8ENS0_11FillFunctorIlEESt5arrayIPcLm1EEEEviT0_T1_)
        /*0200*/ 	.word	0x00000004


	//----- nvinfo : EIATTR_FRAME_SIZE
	.align		4
.L_136:
        /*0204*/ 	.byte	0x04, 0x11
        /*0206*/ 	.short	(.L_138 - .L_137)
	.align		4
.L_137:
        /*0208*/ 	.word	index@(_ZN2at6native29vectorized_elementwise_kernelILi8ENS0_11FillFunctorIlEESt5arrayIPcLm1EEEEviT0_T1_)
        /*020c*/ 	.word	0x00000000


	//----- nvinfo : EIATTR_REGCOUNT
	.align		4
.L_138:
        /*0210*/ 	.byte	0x04, 0x2f
        /*0212*/ 	.short	(.L_140 - .L_139)
	.align		4
.L_139:
        /*0214*/ 	.word	index@(_ZN2at6native29vectorized_elementwise_kernelILi4ENS0_11FillFunctorIlEESt5arrayIPcLm1EEEEviT0_T1_)
        /*0218*/ 	.word	0x00000016


	//----- nvinfo : EIATTR_FRAME_SIZE
	.align		4
.L_140:
        /*021c*/ 	.byte	0x04, 0x11
        /*021e*/ 	.short	(.L_142 - .L_141)
	.align		4
.L_141:
        /*0220*/ 	.word	index@(_ZN2at6native29vectorized_elementwise_kernelILi4ENS0_11FillFunctorIlEESt5arrayIPcLm1EEEEviT0_T1_)
        /*0224*/ 	.word	0x00000000


	//----- nvinfo : EIATTR_REGCOUNT
	.align		4
.L_142:
        /*0228*/ 	.byte	0x04, 0x2f
        /*022a*/ 	.short	(.L_144 - .L_143)
	.align		4
.L_143:
        /*022c*/ 	.word	index@(_ZN2at6native29vectorized_elementwise_kernelILi2ENS0_11FillFunctorIlEESt5arrayIPcLm1EEEEviT0_T1_)
        /*0230*/ 	.word	0x00000016


	//----- nvinfo : EIATTR_FRAME_SIZE
	.align		4
.L_144:
        /*0234*/ 	.byte	0x04, 0x11
        /*0236*/ 	.short	(.L_146 - .L_145)
	.align		4
.L_145:
        /*0238*/ 	.word	index@(_ZN2at6native29vectorized_elementwise_kernelILi2ENS0_11FillFunctorIlEESt5arrayIPcLm1EEEEviT0_T1_)
        /*023c*/ 	.word	0x00000000


	//----- nvinfo : EIATTR_REGCOUNT
	.align		4
.L_146:
        /*0240*/ 	.byte	0x04, 0x2f
        /*0242*/ 	.short	(.L_148 - .L_147)
	.align		4
.L_147:
        /*0244*/ 	.word	index@(_ZN2at6native27unrolled_elementwise_kernelINS0_11FillFunctorIlEESt5arrayIPcLm1EELi4E23TrivialOffsetCalculatorILi0EjES7_ILi1EjENS0_6memory15LoadWithoutCastENSA_16StoreWithoutCastEEEviT_T0_T2_T3_T4_T5_)
        /*0248*/ 	.word	0x0000000e


	//----- nvinfo : EIATTR_FRAME_SIZE
	.align		4
.L_148:
        /*024c*/ 	.byte	0x04, 0x11
        /*024e*/ 	.short	(.L_150 - .L_149)
	.align		4
.L_149:
        /*0250*/ 	.word	index@(_ZN2at6native27unrolled_elementwise_kernelINS0_11FillFunctorIlEESt5arrayIPcLm1EELi4E23TrivialOffsetCalculatorILi0EjES7_ILi1EjENS0_6memory15LoadWithoutCastENSA_16StoreWithoutCastEEEviT_T0_T2_T3_T4_T5_)
        /*0254*/ 	.word	0x00000000


	//----- nvinfo : EIATTR_REGCOUNT
	.align		4
.L_150:
        /*0258*/ 	.byte	0x04, 0x2f
        /*025a*/ 	.short	(.L_152 - .L_151)
	.align		4
.L_151:
        /*025c*/ 	.word	index@(_ZN2at6native18elementwise_kernelILi128ELi2EZNS0_22gpu_kernel_impl_nocastINS0_11FillFunctorIlEEEEvRNS_18TensorIteratorBaseERKT_EUliE_EEviT1_)
        /*0260*/ 	.word	0x0000000a


	//----- nvinfo : EIATTR_FRAME_SIZE
	.align		4
.L_152:
        /*0264*/ 	.byte	0x04, 0x11
        /*0266*/ 	.short	(.L_154 - .L_153)
	.align		4
.L_153:
        /*0268*/ 	.word	index@(_ZN2at6native18elementwise_kernelILi128ELi2EZNS0_22gpu_kernel_impl_nocastINS0_11FillFunctorIlEEEEvRNS_18TensorIteratorBaseERKT_EUliE_EEviT1_)
        /*026c*/ 	.word	0x00000000


	//----- nvinfo : EIATTR_REGCOUNT
	.align		4
.L_154:
        /*0270*/ 	.byte	0x04, 0x2f
        /*0272*/ 	.short	(.L_156 - .L_155)
	.align		4
.L_155:
        /*0274*/ 	.word	index@(_ZN2at6native27unrolled_elementwise_kernelINS0_11FillFunctorIlEESt5arrayIPcLm1EELi4E23TrivialOffsetCalculatorILi0EjES7_ILi1EjENS0_6memory12LoadWithCastILi0EEENSA_13StoreWithCastILi1EEEEEviT_T0_T2_T3_T4_T5_)
        /*0278*/ 	.word	0x00000018


	//----- nvinfo : EIATTR_FRAME_SIZE
	.align		4
.L_156:
        /*027c*/ 	.byte	0x04, 0x11
        /*027e*/ 	.short	(.L_158 - .L_157)
	.align		4
.L_157:
        /*0280*/ 	.word	index@(_ZN2at6native27unrolled_elementwise_kernelINS0_11FillFunctorIlEESt5arrayIPcLm1EELi4E23TrivialOffsetCalculatorILi0EjES7_ILi1EjENS0_6memory12LoadWithCastILi0EEENSA_13StoreWithCastILi1EEEEEviT_T0_T2_T3_T4_T5_)
        /*0284*/ 	.word	0x00000000


	//----- nvinfo : EIATTR_REGCOUNT
	.align		4
.L_158:
        /*0288*/ 	.byte	0x04, 0x2f
        /*028a*/ 	.short	(.L_160 - .L_159)
	.align		4
.L_159:
        /*028c*/ 	.word	index@(_ZN2at6native18elementwise_kernelILi128ELi4EZNS0_15gpu_kernel_implINS0_11FillFunctorIlEEEEvRNS_18TensorIteratorBaseERKT_EUliE_EEviT1_)
        /*0290*/ 	.word	0x0000002b


	//----- nvinfo : EIATTR_FRAME_SIZE
	.align		4
.L_160:
        /*0294*/ 	.byte	0x04, 0x11
        /*0296*/ 	.short	(.L_162 - .L_161)
	.align		4
.L_161:
        /*0298*/ 	.word	index@(_ZN2at6native18elementwise_kernelILi128ELi4EZNS0_15gpu_kernel_implINS0_11FillFunctorIlEEEEvRNS_18TensorIteratorBaseERKT_EUliE_EEviT1_)
        /*029c*/ 	.word	0x00000000


	//----- nvinfo : EIATTR_REGCOUNT
	.align		4
.L_162:
        /*02a0*/ 	.byte	0x04, 0x2f
        /*02a2*/ 	.short	(.L_164 - .L_163)
	.align		4
.L_163:
        /*02a4*/ 	.word	index@(_ZN2at6native29vectorized_elementwise_kernelILi8ENS0_11FillFunctorIsEESt5arrayIPcLm1EEEEviT0_T1_)
        /*02a8*/ 	.word	0x00000004


	//----- nvinfo : EIATTR_FRAME_SIZE
	.align		4
.L_164:
        /*02ac*/ 	.byte	0x04, 0x11
        /*02ae*/ 	.short	(.L_166 - .L_165)
	.align		4
.L_165:
        /*02b0*/ 	.word	index@(_ZN2at6native29vectorized_elementwise_kernelILi8ENS0_11FillFunctorIsEESt5arrayIPcLm1EEEEviT0_T1_)
        /*02b4*/ 	.word	0x00000000


	//----- nvinfo : EIATTR_REGCOUNT
	.align		4
.L_166:
        /*02b8*/ 	.byte	0x04, 0x2f
        /*02ba*/ 	.short	(.L_168 - .L_167)
	.align		4
.L_167:
        /*02bc*/ 	.word	index@(_ZN2at6native29vectorized_elementwise_kernelILi4ENS0_11FillFunctorIsEESt5arrayIPcLm1EEEEviT0_T1_)
        /*02c0*/ 	.word	0x0000000c


	//----- nvinfo : EIATTR_FRAME_SIZE
	.align		4
.L_168:
        /*02c4*/ 	.byte	0x04, 0x11
        /*02c6*/ 	.short	(.L_170 - .L_169)
	.align		4
.L_169:
        /*02c8*/ 	.word	index@(_ZN2at6native29vectorized_elementwise_kernelILi4ENS0_11FillFunctorIsEESt5arrayIPcLm1EEEEviT0_T1_)
        /*02cc*/ 	.word	0x00000000


	//----- nvinfo : EIATTR_REGCOUNT
	.align		4
.L_170:
        /*02d0*/ 	.byte	0x04, 0x2f
        /*02d2*/ 	.short	(.L_172 - .L_171)
	.align		4
.L_171:
        /*02d4*/ 	.word	index@(_ZN2at6native29vectorized_elementwise_kernelILi2ENS0_11FillFunctorIsEESt5arrayIPcLm1EEEEviT0_T1_)
        /*02d8*/ 	.word	0x0000000c


	//----- nvinfo : EIATTR_FRAME_SIZE
	.align		4
.L_172:
        /*02dc*/ 	.byte	0x04, 0x11
        /*02de*/ 	.short	(.L_174 - .L_173)
	.align		4
.L_173:
        /*02e0*/ 	.word	index@(_ZN2at6native29vectorized_elementwise_kernelILi2ENS0_11FillFunctorIsEESt5arrayIPcLm1EEEEviT0_T1_)
        /*02e4*/ 	.word	0x00000000


	//----- nvinfo : EIATTR_REGCOUNT
	.align		4
.L_174:
        /*02e8*/ 	.byte	0x04, 0x2f
        /*02ea*/ 	.short	(.L_176 - .L_175)
	.align		4
.L_175:
        /*02ec*/ 	.word	index@(_ZN2at6native27unrolled_elementwise_kernelINS0_11FillFunctorIsEESt5arrayIPcLm1EELi4E23TrivialOffsetCalculatorILi0EjES7_ILi1EjENS0_6memory15LoadWithoutCastENSA_16StoreWithoutCastEEEviT_T0_T2_T3_T4_T5_)
        /*02f0*/ 	.word	0x0000000e


	//----- nvinfo : EIATTR_FRAME_SIZE
	.align		4
.L_176:
        /*02f4*/ 	.byte	0x04, 0x11
        /*02f6*/ 	.short	(.L_178 - .L_177)
	.align		4
.L_177:
        /*02f8*/ 	.word	index@(_ZN2at6native27unrolled_elementwise_kernelINS0_11FillFunctorIsEESt5arrayIPcLm1EELi4E23TrivialOffsetCalculatorILi0EjES7_ILi1EjENS0_6memory15LoadWithoutCastENSA_16StoreWithoutCastEEEviT_T0_T2_T3_T4_T5_)
        /*02fc*/ 	.word	0x00000000


	//----- nvinfo : EIATTR_REGCOUNT
	.align		4
.L_178:
        /*0300*/ 	.byte	0x04, 0x2f
        /*0302*/ 	.short	(.L_180 - .L_179)
	.align		4
.L_179:
        /*0304*/ 	.word	index@(_ZN2at6native18elementwise_kernelILi128ELi4EZNS0_22gpu_kernel_impl_nocastINS0_11FillFunctorIsEEEEvRNS_18TensorIteratorBaseERKT_EUliE_EEviT1_)
        /*0308*/ 	.word	0x0000000a


	//----- nvinfo : EIATTR_FRAME_SIZE
	.align		4
.L_180:
        /*030c*/ 	.byte	0x04, 0x11
        /*030e*/ 	.short	(.L_182 - .L_181)
	.align		4
.L_181:
        /*0310*/ 	.word	index@(_ZN2at6native18elementwise_kernelILi128ELi4EZNS0_22gpu_kernel_impl_nocastINS0_11FillFunctorIsEEEEvRNS_18TensorIteratorBaseERKT_EUliE_EEviT1_)
        /*0314*/ 	.word	0x00000000


	//----- nvinfo : EIATTR_REGCOUNT
	.align		4
.L_182:
        /*0318*/ 	.byte	0x04, 0x2f
        /*031a*/ 	.short	(.L_184 - .L_183)
	.align		4
.L_183:
        /*031c*/ 	.word	index@(_ZN2at6native27unrolled_elementwise_kernelINS0_11FillFunctorIsEESt5arrayIPcLm1EELi4E23TrivialOffsetCalculatorILi0EjES7_ILi1EjENS0_6memory12LoadWithCastILi0EEENSA_13StoreWithCastILi1EEEEEviT_T0_T2_T3_T4_T5_)
        /*0320*/ 	.word	0x00000018


	//----- nvinfo : EIATTR_FRAME_SIZE
	.align		4
.L_184:
        /*0324*/ 	.byte	0x04, 0x11
        /*0326*/ 	.short	(.L_186 - .L_185)
	.align		4
.L_185:
        /*0328*/ 	.word	index@(_ZN2at6native27unrolled_elementwise_kernelINS0_11FillFunctorIsEESt5arrayIPcLm1EELi4E23TrivialOffsetCalculatorILi0EjES7_ILi1EjENS0_6memory12LoadWithCastILi0EEENSA_13StoreWithCastILi1EEEEEviT_T0_T2_T3_T4_T5_)
        /*032c*/ 	.word	0x00000000


	//----- nvinfo : EIATTR_REGCOUNT
	.align		4
.L_186:
        /*0330*/ 	.byte	0x04, 0x2f
        /*0332*/ 	.short	(.L_188 - .L_187)
	.align		4
.L_187:
        /*0334*/ 	.word	index@(_ZN2at6native18elementwise_kernelILi128ELi4EZNS0_15gpu_kernel_implINS0_11FillFunctorIsEEEEvRNS_18TensorIteratorBaseERKT_EUliE_EEviT1_)
        /*0338*/ 	.word	0x0000002e


	//----- nvinfo : EIATTR_FRAME_SIZE
	.align		4
.L_188:
        /*033c*/ 	.byte	0x04, 0x11
        /*033e*/ 	.short	(.L_190 - .L_189)
	.align		4
.L_189:
        /*0340*/ 	.word	index@(_ZN2at6native18elementwise_kernelILi128ELi4EZNS0_15gpu_kernel_implINS0_11FillFunctorIsEEEEvRNS_18TensorIteratorBaseERKT_EUliE_EEviT1_)
        /*0344*/ 	.word	0x00000000


	//----- nvinfo : EIATTR_REGCOUNT
	.align		4
.L_190:
        /*0348*/ 	.byte	0x04, 0x2f
        /*034a*/ 	.short	(.L_192 - .L_191)
	.align		4
.L_191:
        /*034c*/ 	.word	index@(_ZN2at6native29vectorized_elementwise_kernelILi8ENS0_11FillFunctorIdEESt5arrayIPcLm1EEEEviT0_T1_)
        /*0350*/ 	.word	0x00000004


	//----- nvinfo : EIATTR_FRAME_SIZE
	.align		4
.L_192:
        /*0354*/ 	.byte	0x04, 0x11
        /*0356*/ 	.short	(.L_194 - .L_193)
	.align		4
.L_193:
        /*0358*/ 	.word	index@(_ZN2at6native29vectorized_elementwise_kernelILi8ENS0_11FillFunctorIdEESt5arrayIPcLm1EEEEviT0_T1_)
        /*035c*/ 	.word	0x00000000


	//----- nvinfo : EIATTR_REGCOUNT
	.align		4
.L_194:
        /*0360*/ 	.byte	0x04, 0x2f
        /*0362*/ 	.short	(.L_196 - .L_195)
	.align		4
.L_195:
        /*0364*/ 	.word	index@(_ZN2at6native29vectorized_elementwise_kernelILi4ENS0_11FillFunctorIdEESt5arrayIPcLm1EEEEviT0_T1_)
        /*0368*/ 	.word	0x00000016


	//----- nvinfo : EIATTR_FRAME_SIZE
	.align		4
.L_196:
        /*036c*/ 	.byte	0x04, 0x11
        /*036e*/ 	.short	(.L_198 - .L_197)
	.align		4
.L_197:
        /*0370*/ 	.word	index@(_ZN2at6native29vectorized_elementwise_kernelILi4ENS0_11FillFunctorIdEESt5arrayIPcLm1EEEEviT0_T1_)
        /*0374*/ 	.word	0x00000000


	//----- nvinfo : EIATTR_REGCOUNT
	.align		4
.L_198:
        /*0378*/ 	.byte	0x04, 0x2f
        /*037a*/ 	.short	(.L_200 - .L_199)
	.align		4
.L_199:
        /*037c*/ 	.word	index@(_ZN2at6native29vectorized_elementwise_kernelILi2ENS0_11FillFunctorIdEESt5arrayIPcLm1EEEEviT0_T1_)
        /*0380*/ 	.word	0x00000016


	//----- nvinfo : EIATTR_FRAME_SIZE
	.align		4
.L_200:
        /*0384*/ 	.byte	0x04, 0x11
        /*0386*/ 	.short	(.L_202 - .L_201)
	.align		4
.L_201:
        /*0388*/ 	.word	index@(_ZN2at6native29vectorized_elementwise_kernelILi2ENS0_11FillFunctorIdEESt5arrayIPcLm1EEEEviT0_T1_)
        /*038c*/ 	.word	0x00000000


	//----- nvinfo : EIATTR_REGCOUNT
	.align		4
.L_202:
        /*0390*/ 	.byte	0x04, 0x2f
        /*0392*/ 	.short	(.L_204 - .L_203)
	.align		4
.L_203:
        /*0394*/ 	.word	index@(_ZN2at6native27unrolled_elementwise_kernelINS0_11FillFunctorIdEESt5arrayIPcLm1EELi4E23TrivialOffsetCalculatorILi0EjES7_ILi1EjENS0_6memory15LoadWithoutCastENSA_16StoreWithoutCastEEEviT_T0_T2_T3_T4_T5_)
        /*0398*/ 	.word	0x0000000e


	//----- nvinfo : EIATTR_FRAME_SIZE
	.align		4
.L_204:
        /*039c*/ 	.byte	0x04, 0x11
        /*039e*/ 	.short	(.L_206 - .L_205)
	.align		4
.L_205:
        /*03a0*/ 	.word	index@(_ZN2at6native27unrolled_elementwise_kernelINS0_11FillFunctorIdEESt5arrayIPcLm1EELi4E23TrivialOffsetCalculatorILi0EjES7_ILi1EjENS0_6memory15LoadWithoutCastENSA_16StoreWithoutCastEEEviT_T0_T2_T3_T4_T5_)
        /*03a4*/ 	.word	0x00000000


	//----- nvinfo : EIATTR_REGCOUNT
	.align		4
.L_206:
        /*03a8*/ 	.byte	0x04, 0x2f
        /*03aa*/ 	.short	(.L_208 - .L_207)
	.align		4
.L_207:
        /*03ac*/ 	.word	index@(_ZN2at6native18elementwise_kernelILi128ELi2EZNS0_22gpu_kernel_impl_nocastINS0_11FillFunctorIdEEEEvRNS_18TensorIteratorBaseERKT_EUliE_EEviT1_)
        /*03b0*/ 	.word	0x0000000a


	//----- nvinfo : EIATTR_FRAME_SIZE
	.align		4
.L_208:
        /*03b4*/ 	.byte	0x04, 0x11
        /*03b6*/ 	.short	(.L_210 - .L_209)
	.align		4
.L_209:
        /*03b8*/ 	.word	index@(_ZN2at6native18elementwise_kernelILi128ELi2EZNS0_22gpu_kernel_impl_nocastINS0_11FillFunctorIdEEEEvRNS_18TensorIteratorBaseERKT_EUliE_EEviT1_)
        /*03bc*/ 	.word	0x00000000


	//----- nvinfo : EIATTR_REGCOUNT
	.align		4
.L_210:
        /*03c0*/ 	.byte	0x04, 0x2f
        /*03c2*/ 	.short	(.L_212 - .L_211)
	.align		4
.L_211:
        /*03c4*/ 	.word	index@(_ZN2at6native27unrolled_elementwise_kernelINS0_11FillFunctorIdEESt5arrayIPcLm1EELi4E23TrivialOffsetCalculatorILi0EjES7_ILi1EjENS0_6memory12LoadWithCastILi0EEENSA_13StoreWithCastILi1EEEEEviT_T0_T2_T3_T4_T5_)
        /*03c8*/ 	.word	0x00000018


	//----- nvinfo : EIATTR_FRAME_SIZE
	.align		4
.L_212:
        /*03cc*/ 	.byte	0x04, 0x11
        /*03ce*/ 	.short	(.L_214 - .L_213)
	.align		4
.L_213:
        /*03d0*/ 	.word	index@(_ZN2at6native27unrolled_elementwise_kernelINS0_11FillFunctorIdEESt5arrayIPcLm1EELi4E23TrivialOffsetCalculatorILi0EjES7_ILi1EjENS0_6memory12LoadWithCastILi0EEENSA_13StoreWithCastILi1EEEEEviT_T0_T2_T3_T4_T5_)
        /*03d4*/ 	.word	0x00000000


	//----- nvinfo : EIATTR_REGCOUNT
	.align		4
.L_214:
        /*03d8*/ 	.byte	0x04, 0x2f
        /*03da*/ 	.short	(.L_216 - .L_215)
	.align		4
.L_215:
        /*03dc*/ 	.word	index@(_ZN2at6native18elementwise_kernelILi128ELi4EZNS0_15gpu_kernel_implINS0_11FillFunctorIdEEEEvRNS_18TensorIteratorBaseERKT_EUliE_EEviT1_)
        /*03e0*/ 	.word	0x0000002e


	//----- nvinfo : EIATTR_FRAME_SIZE
	.align		4
.L_216:
        /*03e4*/ 	.byte	0x04, 0x11
        /*03e6*/ 	.short	(.L_218 - .L_217)
	.align		4
.L_217:
        /*03e8*/ 	.word	index@(_ZN2at6native18elementwise_kernelILi128ELi4EZNS0_15gpu_kernel_implINS0_11FillFunctorIdEEEEvRNS_18TensorIteratorBaseERKT_EUliE_EEviT1_)
        /*03ec*/ 	.word	0x00000000


	//----- nvinfo : EIATTR_REGCOUNT
	.align		4
.L_218:
        /*03f0*/ 	.byte	0x04, 0x2f
        /*03f2*/ 	.short	(.L_220 - .L_219)
	.align		4
.L_219:
        /*03f4*/ 	.word	index@(_ZN2at6native29vectorized_elementwise_kernelILi8ENS0_11FillFunctorIfEESt5arrayIPcLm1EEEEviT0_T1_)
        /*03f8*/ 	.word	0x00000004


	//----- nvinfo : EIATTR_FRAME_SIZE
	.align		4
.L_220:
        /*03fc*/ 	.byte	0x04, 0x11
        /*03fe*/ 	.short	(.L_222 - .L_221)
	.align		4
.L_221:
        /*0400*/ 	.word	index@(_ZN2at6native29vectorized_elementwise_kernelILi8ENS0_11FillFunctorIfEESt5arrayIPcLm1EEEEviT0_T1_)
        /*0404*/ 	.word	0x00000000


	//----- nvinfo : EIATTR_REGCOUNT
	.align		4
.L_222:
        /*0408*/ 	.byte	0x04, 0x2f
        /*040a*/ 	.short	(.L_224 - .L_223)
	.align		4
.L_223:
        /*040c*/ 	.word	index@(_ZN2at6native29vectorized_elementwise_kernelILi4ENS0_11FillFunctorIfEESt5arrayIPcLm1EEEEviT0_T1_)
        /*0410*/ 	.word	0x0000000e


	//----- nvinfo : EIATTR_FRAME_SIZE
	.align		4
.L_224:
        /*0414*/ 	.byte	0x04, 0x11
        /*0416*/ 	.short	(.L_226 - .L_225)
	.align		4
.L_225:
        /*0418*/ 	.word	index@(_ZN2at6native29vectorized_elementwise_kernelILi4ENS0_11FillFunctorIfEESt5arrayIPcLm1EEEEviT0_T1_)
        /*041c*/ 	.word	0x00000000


	//----- nvinfo : EIATTR_REGCOUNT
	.align		4
.L_226:
        /*0420*/ 	.byte	0x04, 0x2f
        /*0422*/ 	.short	(.L_228 - .L_227)
	.align		4
.L_227:
        /*0424*/ 	.word	index@(_ZN2at6native29vectorized_elementwise_kernelILi2ENS0_11FillFunctorIfEESt5arrayIPcLm1EEEEviT0_T1_)
        /*0428*/ 	.word	0x0000000e


	//----- nvinfo : EIATTR_FRAME_SIZE
	.align		4
.L_228:
        /*042c*/ 	.byte	0x04, 0x11
        /*042e*/ 	.short	(.L_230 - .L_229)
	.align		4
.L_229:
        /*0430*/ 	.word	index@(_ZN2at6native29vectorized_elementwise_kernelILi2ENS0_11FillFunctorIfEESt5arrayIPcLm1EEEEviT0_T1_)
        /*0434*/ 	.word	0x00000000


	//----- nvinfo : EIATTR_REGCOUNT
	.align		4
.L_230:
        /*0438*/ 	.byte	0x04, 0x2f
        /*043a*/ 	.short	(.L_232 - .L_231)
	.align		4
.L_231:
        /*043c*/ 	.word	index@(_ZN2at6native27unrolled_elementwise_kernelINS0_11FillFunctorIfEESt5arrayIPcLm1EELi4E23TrivialOffsetCalculatorILi0EjES7_ILi1EjENS0_6memory15LoadWithoutCastENSA_16StoreWithoutCastEEEviT_T0_T2_T3_T4_T5_)
        /*0440*/ 	.word	0x0000000e


	//----- nvinfo : EIATTR_FRAME_SIZE
	.align		4
.L_232:
        /*0444*/ 	.byte	0x04, 0x11
        /*0446*/ 	.short	(.L_234 - .L_233)
	.align		4
.L_233:
        /*0448*/ 	.word	index@(_ZN2at6native27unrolled_elementwise_kernelINS0_11FillFunctorIfEESt5arrayIPcLm1EELi4E23TrivialOffsetCalculatorILi0EjES7_ILi1EjENS0_6memory15LoadWithoutCastENSA_16StoreWithoutCastEEEviT_T0_T2_T3_T4_T5_)
        /*044c*/ 	.word	0x00000000


	//----- nvinfo : EIATTR_REGCOUNT
	.align		4
.L_234:
        /*0450*/ 	.byte	0x04, 0x2f
        /*0452*/ 	.short	(.L_236 - .L_235)
	.align		4
.L_235:
        /*0454*/ 	.word	index@(_ZN2at6native18elementwise_kernelILi128ELi2EZNS0_22gpu_kernel_impl_nocastINS0_11FillFunctorIfEEEEvRNS_18TensorIteratorBaseERKT_EUliE_EEviT1_)
        /*0458*/ 	.word	0x0000000a


	//----- nvinfo : EIATTR_FRAME_SIZE
	.align		4
.L_236:
        /*045c*/ 	.byte	0x04, 0x11
        /*045e*/ 	.short	(.L_238 - .L_237)
	.align		4
.L_237:
        /*0460*/ 	.word	index@(_ZN2at6native18elementwise_kernelILi128ELi2EZNS0_22gpu_kernel_impl_nocastINS0_11FillFunctorIfEEEEvRNS_18TensorIteratorBaseERKT_EUliE_EEviT1_)
        /*0464*/ 	.word	0x00000000


	//----- nvinfo : EIATTR_REGCOUNT
	.align		4
.L_238:
        /*0468*/ 	.byte	0x04, 0x2f
        /*046a*/ 	.short	(.L_240 - .L_239)
	.align		4
.L_239:
        /*046c*/ 	.word	index@(_ZN2at6native27unrolled_elementwise_kernelINS0_11FillFunctorIfEESt5arrayIPcLm1EELi4E23TrivialOffsetCalculatorILi0EjES7_ILi1EjENS0_6memory12LoadWithCastILi0EEENSA_13StoreWithCastILi1EEEEEviT_T0_T2_T3_T4_T5_)
        /*0470*/ 	.word	0x00000018


	//----- nvinfo : EIATTR_FRAME_SIZE
	.align		4
.L_240:
        /*0474*/ 	.byte	0x04, 0x11
        /*0476*/ 	.short	(.L_242 - .L_241)
	.align		4
.L_241:
        /*0478*/ 	.word	index@(_ZN2at6native27unrolled_elementwise_kernelINS0_11FillFunctorIfEESt5arrayIPcLm1EELi4E23TrivialOffsetCalculatorILi0EjES7_ILi1EjENS0_6memory12LoadWithCastILi0EEENSA_13StoreWithCastILi1EEEEEviT_T0_T2_T3_T4_T5_)
        /*047c*/ 	.word	0x00000000


	//----- nvinfo : EIATTR_REGCOUNT
	.align		4
.L_242:
        /*0480*/ 	.byte	0x04, 0x2f
        /*0482*/ 	.short	(.L_244 - .L_243)
	.align		4
.L_243:
        /*0484*/ 	.word	index@(_ZN2at6native18elementwise_kernelILi128ELi4EZNS0_15gpu_kernel_implINS0_11FillFunctorIfEEEEvRNS_18TensorIteratorBaseERKT_EUliE_EEviT1_)
        /*0488*/ 	.word	0x00000030


	//----- nvinfo : EIATTR_FRAME_SIZE
	.align		4
.L_244:
        /*048c*/ 	.byte	0x04, 0x11
        /*048e*/ 	.short	(.L_246 - .L_245)
	.align		4
.L_245:
        /*0490*/ 	.word	index@(_ZN2at6native18elementwise_kernelILi128ELi4EZNS0_15gpu_kernel_implINS0_11FillFunctorIfEEEEvRNS_18TensorIteratorBaseERKT_EUliE_EEviT1_)
        /*0494*/ 	.word	0x00000000


	//----- nvinfo : EIATTR_REGCOUNT
	.align		4
.L_246:
        /*0498*/ 	.byte	0x04, 0x2f
        /*049a*/ 	.short	(.L_248 - .L_247)
	.align		4
.L_247:
        /*049c*/ 	.word	index@(_ZN2at6native29vectorized_elementwise_kernelILi8ENS0_11FillFunctorIN3c107complexIdEEEESt5arrayIPcLm1EEEEviT0_T1_)
        /*04a0*/ 	.word	0x00000004


	//----- nvinfo : EIATTR_FRAME_SIZE
	.align		4
.L_248:
        /*04a4*/ 	.byte	0x04, 0x11
        /*04a6*/ 	.short	(.L_250 - .L_249)
	.align		4
.L_249:
        /*04a8*/ 	.word	index@(_ZN2at6native29vectorized_elementwise_kernelILi8ENS0_11FillFunctorIN3c107complexIdEEEESt5arrayIPcLm1EEEEviT0_T1_)
        /*04ac*/ 	.word	0x00000000


	//----- nvinfo : EIATTR_REGCOUNT
	.align		4
.L_250:
        /*04b0*/ 	.byte	0x04, 0x2f
        /*04b2*/ 	.short	(.L_252 - .L_251)
	.align		4
.L_251:
        /*04b4*/ 	.word	index@(_ZN2at6native29vectorized_elementwise_kernelILi4ENS0_11FillFunctorIN3c107complexIdEEEESt5arrayIPcLm1EEEEviT0_T1_)
        /*04b8*/ 	.word	0x00000014


	//----- nvinfo : EIATTR_FRAME_SIZE
	.align		4
.L_252:
        /*04bc*/ 	.byte	0x04, 0x11
        /*04be*/ 	.short	(.L_254 - .L_253)
	.align		4
.L_253:
        /*04c0*/ 	.word	index@(_ZN2at6native29vectorized_elementwise_kernelILi4ENS0_11FillFunctorIN3c107complexIdEEEESt5arrayIPcLm1EEEEviT0_T1_)
        /*04c4*/ 	.word	0x00000000


	//----- nvinfo : EIATTR_REGCOUNT
	.align		4
.L_254:
        /*04c8*/ 	.byte	0x04, 0x2f
        /*04ca*/ 	.short	(.L_256 - .L_255)
	.align		4
.L_255:
        /*04cc*/ 	.word	index@(_ZN2at6native29vectorized_elementwise_kernelILi2ENS0_11FillFunctorIN3c107complexIdEEEESt5arrayIPcLm1EEEEviT0_T1_)
        /*04d0*/ 	.word	0x00000014


	//----- nvinfo : EIATTR_FRAME_SIZE
	.align		4
.L_256:
        /*04d4*/ 	.byte	0x04, 0x11
        /*04d6*/ 	.short	(.L_258 - .L_257)
	.align		4
.L_257:
        /*04d8*/ 	.word	index@(_ZN2at6native29vectorized_elementwise_kernelILi2ENS0_11FillFunctorIN3c107complexIdEEEESt5arrayIPcLm1EEEEviT0_T1_)
        /*04dc*/ 	.word	0x00000000


	//----- nvinfo : EIATTR_REGCOUNT
	.align		4
.L_258:
        /*04e0*/ 	.byte	0x04, 0x2f
        /*04e2*/ 	.short	(.L_260 - .L_259)
	.align		4
.L_259:
        /*04e4*/ 	.word	index@(_ZN2at6native27unrolled_elementwise_kernelINS0_11FillFunctorIN3c107complexIdEEEESt5arrayIPcLm1EELi4E23TrivialOffsetCalculatorILi0EjESA_ILi1EjENS0_6memory15LoadWithoutCastENSD_16StoreWithoutCastEEEviT_T0_T2_T3_T4_T5_)
        /*04e8*/ 	.word	0x00000016


	//----- nvinfo : EIATTR_FRAME_SIZE
	.align		4
.L_260:
        /*04ec*/ 	.byte	0x04, 0x11
        /*04ee*/ 	.short	(.L_262 - .L_261)
	.align		4
.L_261:
        /*04f0*/ 	.word	index@(_ZN2at6native27unrolled_elementwise_kernelINS0_11FillFunctorIN3c107complexIdEEEESt5arrayIPcLm1EELi4E23TrivialOffsetCalculatorILi0EjESA_ILi1EjENS0_6memory15LoadWithoutCastENSD_16StoreWithoutCastEEEviT_T0_T2_T3_T4_T5_)
        /*04f4*/ 	.word	0x00000000


	//----- nvinfo : EIATTR_REGCOUNT
	.align		4
.L_262:
        /*04f8*/ 	.byte	0x04, 0x2f
        /*04fa*/ 	.short	(.L_264 - .L_263)
	.align		4
.L_263:
        /*04fc*/ 	.word	index@(_ZN2at6native18elementwise_kernelILi128ELi2EZNS0_22gpu_kernel_impl_nocastINS0_11FillFunctorIN3c107complexIdEEEEEEvRNS_18TensorIteratorBaseERKT_EUliE_EEviT1_)
        /*0500*/ 	.word	0x0000000e


	//----- nvinfo : EIATTR_FRAME_SIZE
	.align		4
.L_264:
        /*0504*/ 	.byte	0x04, 0x11
        /*0506*/ 	.short	(.L_266 - .L_265)
	.align		4
.L_265:
        /*0508*/ 	.word	index@(_ZN2at6native18elementwise_kernelILi128ELi2EZNS0_22gpu_kernel_impl_nocastINS0_11FillFunctorIN3c107complexIdEEEEEEvRNS_18TensorIteratorBaseERKT_EUliE_EEviT1_)
        /*050c*/ 	.word	0x00000000


	//----- nvinfo : EIATTR_REGCOUNT
	.align		4
.L_266:
        /*0510*/ 	.byte	0x04, 0x2f
        /*0512*/ 	.short	(.L_268 - .L_267)
	.align		4
.L_267:
        /*0514*/ 	.word	index@(_ZN2at6native27unrolled_elementwise_kernelINS0_11FillFunctorIN3c107complexIdEEEESt5arrayIPcLm1EELi4E23TrivialOffsetCalculatorILi0EjESA_ILi1EjENS0_6memory12LoadWithCastILi0EEENSD_13StoreWithCastILi1EEEEEviT_T0_T2_T3_T4_T5_)
        /*0518*/ 	.word	0x00000023


	//----- nvinfo : EIATTR_FRAME_SIZE
	.align		4
.L_268:
        /*051c*/ 	.byte	0x04, 0x11
        /*051e*/ 	.short	(.L_270 - .L_269)
	.align		4
.L_269:
        /*0520*/ 	.word	index@(_ZN2at6native27unrolled_elementwise_kernelINS0_11FillFunctorIN3c107complexIdEEEESt5arrayIPcLm1EELi4E23TrivialOffsetCalculatorILi0EjESA_ILi1EjENS0_6memory12LoadWithCastILi0EEENSD_13StoreWithCastILi1EEEEEviT_T0_T2_T3_T4_T5_)
        /*0524*/ 	.word	0x00000000


	//----- nvinfo : EIATTR_REGCOUNT
	.align		4
.L_270:
        /*0528*/ 	.byte	0x04, 0x2f
        /*052a*/ 	.short	(.L_272 - .L_271)
	.align		4
.L_271:
        /*052c*/ 	.word	index@(_ZN2at6native18elementwise_kernelILi128ELi4EZNS0_15gpu_kernel_implINS0_11FillFunctorIN3c107complexIdEEEEEEvRNS_18TensorIteratorBaseERKT_EUliE_EEviT1_)
        /*0530*/ 	.word	0x0000002e


	//----- nvinfo : EIATTR_FRAME_SIZE
	.align		4
.L_272:
        /*0534*/ 	.byte	0x04, 0x11
        /*0536*/ 	.short	(.L_274 - .L_273)
	.align		4
.L_273:
        /*0538*/ 	.word	index@(_ZN2at6native18elementwise_kernelILi128ELi4EZNS0_15gpu_kernel_implINS0_11FillFunctorIN3c107complexIdEEEEEEvRNS_18TensorIteratorBaseERKT_EUliE_EEviT1_)
        /*053c*/ 	.word	0x00000000


	//----- nvinfo : EIATTR_REGCOUNT
	.align		4
.L_274:
        /*0540*/ 	.byte	0x04, 0x2f
        /*0542*/ 	.short	(.L_276 - .L_275)
	.align		4
.L_275:
        /*0544*/ 	.word	index@(_ZN2at6native29vectorized_elementwise_kernelILi8ENS0_11FillFunctorIN3c107complexIfEEEESt5arrayIPcLm1EEEEviT0_T1_)
        /*0548*/ 	.word	0x00000004


	//----- nvinfo : EIATTR_FRAME_SIZE
	.align		4
.L_276:
        /*054c*/ 	.byte	0x04, 0x11
        /*054e*/ 	.short	(.L_278 - .L_277)
	.align		4
.L_277:
        /*0550*/ 	.word	index@(_ZN2at6native29vectorized_elementwise_kernelILi8ENS0_11FillFunctorIN3c107complexIfEEEESt5arrayIPcLm1EEEEviT0_T1_)
        /*0554*/ 	.word	0x00000000


	//----- nvinfo : EIATTR_REGCOUNT
	.align		4
.L_278:
        /*0558*/ 	.byte	0x04, 0x2f
        /*055a*/ 	.short	(.L_280 - .L_279)
	.align		4
.L_279:
        /*055c*/ 	.word	index@(_ZN2at6native29vectorized_elementwise_kernelILi4ENS0_11FillFunctorIN3c107complexIfEEEESt5arrayIPcLm1EEEEviT0_T1_)
        /*0560*/ 	.word	0x00000016


	//----- nvinfo : EIATTR_FRAME_SIZE
	.align		4
.L_280:
        /*0564*/ 	.byte	0x04, 0x11
        /*0566*/ 	.short	(.L_282 - .L_281)
	.align		4
.L_281:
        /*0568*/ 	.word	index@(_ZN2at6native29vectorized_elementwise_kernelILi4ENS0_11FillFunctorIN3c107complexIfEEEESt5arrayIPcLm1EEEEviT0_T1_)
        /*056c*/ 	.word	0x00000000


	//----- nvinfo : EIATTR_REGCOUNT
	.align		4
.L_282:
        /*0570*/ 	.byte	0x04, 0x2f
        /*0572*/ 	.short	(.L_284 - .L_283)
	.align		4
.L_283:
        /*0574*/ 	.word	index@(_ZN2at6native29vectorized_elementwise_kernelILi2ENS0_11FillFunctorIN3c107complexIfEEEESt5arrayIPcLm1EEEEviT0_T1_)
        /*0578*/ 	.word	0x00000016


	//----- nvinfo : EIATTR_FRAME_SIZE
	.align		4
.L_284:
        /*057c*/ 	.byte	0x04, 0x11
        /*057e*/ 	.short	(.L_286 - .L_285)
	.align		4
.L_285:
        /*0580*/ 	.word	index@(_ZN2at6native29vectorized_elementwise_kernelILi2ENS0_11FillFunctorIN3c107complexIfEEEESt5arrayIPcLm1EEEEviT0_T1_)
        /*0584*/ 	.word	0x00000000


	//----- nvinfo : EIATTR_REGCOUNT
	.align		4
.L_286:
        /*0588*/ 	.byte	0x04, 0x2f
        /*058a*/ 	.short	(.L_288 - .L_287)
	.align		4
.L_287:
        /*058c*/ 	.word	index@(_ZN2at6native27unrolled_elementwise_kernelINS0_11FillFunctorIN3c107complexIfEEEESt5arrayIPcLm1EELi4E23TrivialOffsetCalculatorILi0EjESA_ILi1EjENS0_6memory15LoadWithoutCastENSD_16StoreWithoutCastEEEviT_T0_T2_T3_T4_T5_)
        /*0590*/ 	.word	0x00000010


	//----- nvinfo : EIATTR_FRAME_SIZE
	.align		4
.L_288:
        /*0594*/ 	.byte	0x04, 0x11
        /*0596*/ 	.short	(.L_290 - .L_289)
	.align		4
.L_289:
        /*0598*/ 	.word	index@(_ZN2at6native27unrolled_elementwise_kernelINS0_11FillFunctorIN3c107complexIfEEEESt5arrayIPcLm1EELi4E23TrivialOffsetCalculatorILi0EjESA_ILi1EjENS0_6memory15LoadWithoutCastENSD_16StoreWithoutCastEEEviT_T0_T2_T3_T4_T5_)
        /*059c*/ 	.word	0x00000000


	//----- nvinfo : EIATTR_REGCOUNT
	.align		4
.L_290:
        /*05a0*/ 	.byte	0x04, 0x2f
        /*05a2*/ 	.short	(.L_292 - .L_291)
	.align		4
.L_291:
        /*05a4*/ 	.word	index@(_ZN2at6native18elementwise_kernelILi128ELi2EZNS0_22gpu_kernel_impl_nocastINS0_11FillFunctorIN3c107complexIfEEEEEEvRNS_18TensorIteratorBaseERKT_EUliE_EEviT1_)
        /*05a8*/ 	.word	0x0000000c


	//----- nvinfo : EIATTR_FRAME_SIZE
	.align		4
.L_292:
        /*05ac*/ 	.byte	0x04, 0x11
        /*05ae*/ 	.short	(.L_294 - .L_293)
	.align		4
.L_293:
        /*05b0*/ 	.word	index@(_ZN2at6native18elementwise_kernelILi128ELi2EZNS0_22gpu_kernel_impl_nocastINS0_11FillFunctorIN3c107complexIfEEEEEEvRNS_18TensorIteratorBaseERKT_EUliE_EEviT1_)
        /*05b4*/ 	.word	0x00000000


	//----- nvinfo : EIATTR_REGCOUNT
	.align		4
.L_294:
        /*05b8*/ 	.byte	0x04, 0x2f
        /*05ba*/ 	.short	(.L_296 - .L_295)
	.align		4
.L_295:
        /*05bc*/ 	.word	index@(_ZN2at6native27unrolled_elementwise_kernelINS0_11FillFunctorIN3c107complexIfEEEESt5arrayIPcLm1EELi4E23TrivialOffsetCalculatorILi0EjESA_ILi1EjENS0_6memory12LoadWithCastILi0EEENSD_13StoreWithCastILi1EEEEEviT_T0_T2_T3_T4_T5_)
        /*05c0*/ 	.word	0x0000001e


	//----- nvinfo : EIATTR_FRAME_SIZE
	.align		4
.L_296:
        /*05c4*/ 	.byte	0x04, 0x11
        /*05c6*/ 	.short	(.L_298 - .L_297)
	.align		4
.L_297:
        /*05c8*/ 	.word	index@(_ZN2at6native27unrolled_elementwise_kernelINS0_11FillFunctorIN3c107complexIfEEEESt5arrayIPcLm1EELi4E23TrivialOffsetCalculatorILi0EjESA_ILi1EjENS0_6memory12LoadWithCastILi0EEENSD_13StoreWithCastILi1EEEEEviT_T0_T2_T3_T4_T5_)
        /*05cc*/ 	.word	0x00000000


	//----- nvinfo : EIATTR_REGCOUNT
	.align		4
.L_298:
        /*05d0*/ 	.byte	0x04, 0x2f
        /*05d2*/ 	.short	(.L_300 - .L_299)
	.align		4
.L_299:
        /*05d4*/ 	.word	index@(_ZN2at6native18elementwise_kernelILi128ELi4EZNS0_15gpu_kernel_implINS0_11FillFunctorIN3c107complexIfEEEEEEvRNS_18TensorIteratorBaseERKT_EUliE_EEviT1_)
        /*05d8*/ 	.word	0x00000030


	//----- nvinfo : EIATTR_FRAME_SIZE
	.align		4
.L_300:
        /*05dc*/ 	.byte	0x04, 0x11
        /*05de*/ 	.short	(.L_302 - .L_301)
	.align		4
.L_301:
        /*05e0*/ 	.word	index@(_ZN2at6native18elementwise_kernelILi128ELi4EZNS0_15gpu_kernel_implINS0_11FillFunctorIN3c107complexIfEEEEEEvRNS_18TensorIteratorBaseERKT_EUliE_EEviT1_)
        /*05e4*/ 	.word	0x00000000


	//----- nvinfo : EIATTR_REGCOUNT
	.align		4
.L_302:
        /*05e8*/ 	.byte	0x04, 0x2f
        /*05ea*/ 	.short	(.L_304 - .L_303)
	.align		4
.L_303:
        /*05ec*/ 	.word	index@(_ZN2at6native29vectorized_elementwise_kernelILi8ENS0_11FillFunctorIN3c107complexINS3_4HalfEEEEESt5arrayIPcLm1EEEEviT0_T1_)
        /*05f0*/ 	.word	0x00000004


	//----- nvinfo : EIATTR_FRAME_SIZE
	.align		4
.L_304:
        /*05f4*/ 	.byte	0x04, 0x11
        /*05f6*/ 	.short	(.L_306 - .L_305)
	.align		4
.L_305:
        /*05f8*/ 	.word	index@(_ZN2at6native29vectorized_elementwise_kernelILi8ENS0_11FillFunctorIN3c107complexINS3_4HalfEEEEESt5arrayIPcLm1EEEEviT0_T1_)
        /*05fc*/ 	.word	0x00000000


	//----- nvinfo : EIATTR_REGCOUNT
	.align		4
.L_306:
        /*0600*/ 	.byte	0x04, 0x2f
        /*0602*/ 	.short	(.L_308 - .L_307)
	.align		4
.L_307:
        /*0604*/ 	.word	index@(_ZN2at6native29vectorized_elementwise_kernelILi4ENS0_11FillFunctorIN3c107complexINS3_4HalfEEEEESt5arrayIPcLm1EEEEviT0_T1_)
        /*0608*/ 	.word	0x0000000e


	//----- nvinfo : EIATTR_FRAME_SIZE
	.align		4
.L_308:
        /*060c*/ 	.byte	0x04, 0x11
        /*060e*/ 	.short	(.L_310 - .L_309)
	.align		4
.L_309:
        /*0610*/ 	.word	index@(_ZN2at6native29vectorized_elementwise_kernelILi4ENS0_11FillFunctorIN3c107complexINS3_4HalfEEEEESt5arrayIPcLm1EEEEviT0_T1_)
        /*0614*/ 	.word	0x00000000


	//----- nvinfo : EIATTR_REGCOUNT
	.align		4
.L_310:
        /*0618*/ 	.byte	0x04, 0x2f
        /*061a*/ 	.short	(.L_312 - .L_311)
	.align		4
.L_311:
        /*061c*/ 	.word	index@(_ZN2at6native29vectorized_elementwise_kernelILi2ENS0_11FillFunctorIN3c107complexINS3_4HalfEEEEESt5arrayIPcLm1EEEEviT0_T1_)
        /*0620*/ 	.word	0x0000000e


	//----- nvinfo : EIATTR_FRAME_SIZE
	.align		4
.L_312:
        /*0624*/ 	.byte	0x04, 0x11
        /*0626*/ 	.short	(.L_314 - .L_313)
	.align		4
.L_313:
        /*0628*/ 	.word	index@(_ZN2at6native29vectorized_elementwise_kernelILi2ENS0_11FillFunctorIN3c107complexINS3_4HalfEEEEESt5arrayIPcLm1EEEEviT0_T1_)
        /*062c*/ 	.word	0x00000000


	//----- nvinfo : EIATTR_REGCOUNT
	.align		4
.L_314:
        /*0630*/ 	.byte	0x04, 0x2f
        /*0632*/ 	.short	(.L_316 - .L_315)
	.align		4
.L_315:
        /*0634*/ 	.word	index@(_ZN2at6native27unrolled_elementwise_kernelINS0_11FillFunctorIN3c107complexINS3_4HalfEEEEESt5arrayIPcLm1EELi4E23TrivialOffsetCalculatorILi0EjESB_ILi1EjENS0_6memory15LoadWithoutCastENSE_16StoreWithoutCastEEEviT_T0_T2_T3_T4_T5_)
        /*0638*/ 	.word	0x0000000e


	//----- nvinfo : EIATTR_FRAME_SIZE
	.align		4
.L_316:
        /*063c*/ 	.byte	0x04, 0x11
        /*063e*/ 	.short	(.L_318 - .L_317)
	.align		4
.L_317:
        /*0640*/ 	.word	index@(_ZN2at6native27unrolled_elementwise_kernelINS0_11FillFunctorIN3c107complexINS3_4HalfEEEEESt5arrayIPcLm1EELi4E23TrivialOffsetCalculatorILi0EjESB_ILi1EjENS0_6memory15LoadWithoutCastENSE_16StoreWithoutCastEEEviT_T0_T2_T3_T4_T5_)
        /*0644*/ 	.word	0x00000000


	//----- nvinfo : EIATTR_REGCOUNT
	.align		4
.L_318:
        /*0648*/ 	.byte	0x04, 0x2f
        /*064a*/ 	.short	(.L_320 - .L_319)
	.align		4
.L_319:
        /*064c*/ 	.word	index@(_ZN2at6native18elementwise_kernelILi128ELi2EZNS0_22gpu_kernel_impl_nocastINS0_11FillFunctorIN3c107complexINS4_4HalfEEEEEEEvRNS_18TensorIteratorBaseERKT_EUliE_EEviT1_)
        /*0650*/ 	.word	0x0000000a


	//----- nvinfo : EIATTR_FRAME_SIZE
	.align		4
.L_320:
        /*0654*/ 	.byte	0x04, 0x11
        /*0656*/ 	.short	(.L_322 - .L_321)
	.align		4
.L_321:
        /*0658*/ 	.word	index@(_ZN2at6native18elementwise_kernelILi128ELi2EZNS0_22gpu_kernel_impl_nocastINS0_11FillFunctorIN3c107complexINS4_4HalfEEEEEEEvRNS_18TensorIteratorBaseERKT_EUliE_EEviT1_)
        /*065c*/ 	.word	0x00000000


	//----- nvinfo : EIATTR_REGCOUNT
	.align		4
.L_322:
        /*0660*/ 	.byte	0x04, 0x2f
        /*0662*/ 	.short	(.L_324 - .L_323)
	.align		4
.L_323:
        /*0664*/ 	.word	index@(_ZN2at6native27unrolled_elementwise_kernelINS0_11FillFunctorIN3c107complexINS3_4HalfEEEEESt5arrayIPcLm1EELi4E23TrivialOffsetCalculatorILi0EjESB_ILi1EjENS0_6memory12LoadWithCastILi0EEENSE_13StoreWithCastILi1EEEEEviT_T0_T2_T3_T4_T5_)
        /*0668*/ 	.word	0x00000018


	//----- nvinfo : EIATTR_FRAME_SIZE
	.align		4
.L_324:
        /*066c*/ 	.byte	0x04, 0x11
        /*066e*/ 	.short	(.L_326 - .L_325)
	.align		4
.L_325:
        /*0670*/ 	.word	index@(_ZN2at6native27unrolled_elementwise_kernelINS0_11FillFunctorIN3c107complexINS3_4HalfEEEEESt5arrayIPcLm1EELi4E23TrivialOffsetCalculatorILi0EjESB_ILi1EjENS0_6memory12LoadWithCastILi0EEENSE_13StoreWithCastILi1EEEEEviT_T0_T2_T3_T4_T5_)
        /*0674*/ 	.word	0x00000000


	//----- nvinfo : EIATTR_REGCOUNT
	.align		4
.L_326:
        /*0678*/ 	.byte	0x04, 0x2f
        /*067a*/ 	.short	(.L_328 - .L_327)
	.align		4
.L_327:
        /*067c*/ 	.word	index@(_ZN2at6native18elementwise_kernelILi128ELi4EZNS0_15gpu_kernel_implINS0_11FillFunctorIN3c107complexINS4_4HalfEEEEEEEvRNS_18TensorIteratorBaseERKT_EUliE_EEviT1_)
        /*0680*/ 	.word	0x00000018


	//----- nvinfo : EIATTR_FRAME_SIZE
	.align		4
.L_328:
        /*0684*/ 	.byte	0x04, 0x11
        /*0686*/ 	.short	(.L_330 - .L_329)
	.align		4
.L_329:
        /*0688*/ 	.word	index@(_ZN2at6native18elementwise_kernelILi128ELi4EZNS0_15gpu_kernel_implINS0_11FillFunctorIN3c107complexINS4_4HalfEEEEEEEvRNS_18TensorIteratorBaseERKT_EUliE_EEviT1_)
        /*068c*/ 	.word	0x00000000


	//----- nvinfo : EIATTR_REGCOUNT
	.align		4
.L_330:
        /*0690*/ 	.byte	0x04, 0x2f
        /*0692*/ 	.short	(.L_332 - .L_331)
	.align		4
.L_331:
        /*0694*/ 	.word	index@(_ZN2at6native29vectorized_elementwise_kernelILi8ENS0_11FillFunctorIbEESt5arrayIPcLm1EEEEviT0_T1_)
        /*0698*/ 	.word	0x00000004


	//----- nvinfo : EIATTR_FRAME_SIZE
	.align		4
.L_332:
        /*069c*/ 	.byte	0x04, 0x11
        /*069e*/ 	.short	(.L_334 - .L_333)
	.align		4
.L_333:
        /*06a0*/ 	.word	index@(_ZN2at6native29vectorized_elementwise_kernelILi8ENS0_11FillFunctorIbEESt5arrayIPcLm1EEEEviT0_T1_)
        /*06a4*/ 	.word	0x00000000


	//----- nvinfo : EIATTR_REGCOUNT
	.align		4
.L_334:
        /*06a8*/ 	.byte	0x04, 0x2f
        /*06aa*/ 	.short	(.L_336 - .L_335)
	.align		4
.L_335:
        /*06ac*/ 	.word	index@(_ZN2at6native29vectorized_elementwise_kernelILi4ENS0_11FillFunctorIbEESt5arrayIPcLm1EEEEviT0_T1_)
        /*06b0*/ 	.word	0x0000000a


	//----- nvinfo : EIATTR_FRAME_SIZE
	.align		4
.L_336:
        /*06b4*/ 	.byte	0x04, 0x11
        /*06b6*/ 	.short	(.L_338 - .L_337)
	.align		4
.L_337:
        /*06b8*/ 	.word	index@(_ZN2at6native29vectorized_elementwise_kernelILi4ENS0_11FillFunctorIbEESt5arrayIPcLm1EEEEviT0_T1_)
        /*06bc*/ 	.word	0x00000000


	//----- nvinfo : EIATTR_REGCOUNT
	.align		4
.L_338:
        /*06c0*/ 	.byte	0x04, 0x2f
        /*06c2*/ 	.short	(.L_340 - .L_339)
	.align		4
.L_339:
        /*06c4*/ 	.word	index@(_ZN2at6native29vectorized_elementwise_kernelILi2ENS0_11FillFunctorIbEESt5arrayIPcLm1EEEEviT0_T1_)
        /*06c8*/ 	.word	0x0000000a


	//----- nvinfo : EIATTR_FRAME_SIZE
	.align		4
.L_340:
        /*06cc*/ 	.byte	0x04, 0x11
        /*06ce*/ 	.short	(.L_342 - .L_341)
	.align		4
.L_341:
        /*06d0*/ 	.word	index@(_ZN2at6native29vectorized_elementwise_kernelILi2ENS0_11FillFunctorIbEESt5arrayIPcLm1EEEEviT0_T1_)
        /*06d4*/ 	.word	0x00000000


	//----- nvinfo : EIATTR_REGCOUNT
	.align		4
.L_342:
        /*06d8*/ 	.byte	0x04, 0x2f
        /*06da*/ 	.short	(.L_344 - .L_343)
	.align		4
.L_343:
        /*06dc*/ 	.word	index@(_ZN2at6native27unrolled_elementwise_kernelINS0_11FillFunctorIbEESt5arrayIPcLm1EELi4E23TrivialOffsetCalculatorILi0EjES7_ILi1EjENS0_6memory15LoadWithoutCastENSA_16StoreWithoutCastEEEviT_T0_T2_T3_T4_T5_)
        /*06e0*/ 	.word	0x0000000c


	//----- nvinfo : EIATTR_FRAME_SIZE
	.align		4
.L_344:
        /*06e4*/ 	.byte	0x04, 0x11
        /*06e6*/ 	.short	(.L_346 - .L_345)
	.align		4
.L_345:
        /*06e8*/ 	.word	index@(_ZN2at6native27unrolled_elementwise_kernelINS0_11FillFunctorIbEESt5arrayIPcLm1EELi4E23TrivialOffsetCalculatorILi0EjES7_ILi1EjENS0_6memory15LoadWithoutCastENSA_16StoreWithoutCastEEEviT_T0_T2_T3_T4_T5_)
        /*06ec*/ 	.word	0x00000000


	//----- nvinfo : EIATTR_REGCOUNT
	.align		4
.L_346:
        /*06f0*/ 	.byte	0x04, 0x2f
        /*06f2*/ 	.short	(.L_348 - .L_347)
	.align		4
.L_347:
        /*06f4*/ 	.word	index@(_ZN2at6native18elementwise_kernelILi128ELi4EZNS0_22gpu_kernel_impl_nocastINS0_11FillFunctorIbEEEEvRNS_18TensorIteratorBaseERKT_EUliE_EEviT1_)
        /*06f8*/ 	.word	0x0000000a


	//----- nvinfo : EIATTR_FRAME_SIZE
	.align		4
.L_348:
        /*06fc*/ 	.byte	0x04, 0x11
        /*06fe*/ 	.short	(.L_350 - .L_349)
	.align		4
.L_349:
        /*0700*/ 	.word	index@(_ZN2at6native18elementwise_kernelILi128ELi4EZNS0_22gpu_kernel_impl_nocastINS0_11FillFunctorIbEEEEvRNS_18TensorIteratorBaseERKT_EUliE_EEviT1_)
        /*0704*/ 	.word	0x00000000


	//----- nvinfo : EIATTR_REGCOUNT
	.align		4
.L_350:
        /*0708*/ 	.byte	0x04, 0x2f
        /*070a*/ 	.short	(.L_352 - .L_351)
	.align		4
.L_351:
        /*070c*/ 	.word	index@(_ZN2at6native27unrolled_elementwise_kernelINS0_11FillFunctorIbEESt5arrayIPcLm1EELi4E23TrivialOffsetCalculatorILi0EjES7_ILi1EjENS0_6memory12LoadWithCastILi0EEENSA_13StoreWithCastILi1EEEEEviT_T0_T2_T3_T4_T5_)
        /*0710*/ 	.word	0x00000018


	//----- nvinfo : EIATTR_FRAME_SIZE
	.align		4
.L_352:
        /*0714*/ 	.byte	0x04, 0x11
        /*0716*/ 	.short	(.L_354 - .L_353)
	.align		4
.L_353:
        /*0718*/ 	.word	index@(_ZN2at6native27unrolled_elementwise_kernelINS0_11FillFunctorIbEESt5arrayIPcLm1EELi4E23TrivialOffsetCalculatorILi0EjES7_ILi1EjENS0_6memory12LoadWithCastILi0EEENSA_13StoreWithCastILi1EEEEEviT_T0_T2_T3_T4_T5_)
        /*071c*/ 	.word	0x00000000


	//----- nvinfo : EIATTR_REGCOUNT
	.align		4
.L_354:
        /*0720*/ 	.byte	0x04, 0x2f
        /*0722*/ 	.short	(.L_356 - .L_355)
	.align		4
.L_355:
        /*0724*/ 	.word	index@(_ZN2at6native18elementwise_kernelILi128ELi4EZNS0_15gpu_kernel_implINS0_11FillFunctorIbEEEEvRNS_18TensorIteratorBaseERKT_EUliE_EEviT1_)
        /*0728*/ 	.word	0x00000030


	//----- nvinfo : EIATTR_FRAME_SIZE
	.align		4
.L_356:
        /*072c*/ 	.byte	0x04, 0x11
        /*072e*/ 	.short	(.L_358 - .L_357)
	.align		4
.L_357:
        /*0730*/ 	.word	index@(_ZN2at6native18elementwise_kernelILi128ELi4EZNS0_15gpu_kernel_implINS0_11FillFunctorIbEEEEvRNS_18TensorIteratorBaseERKT_EUliE_EEviT1_)
        /*0734*/ 	.word	0x00000000


	//----- nvinfo : EIATTR_REGCOUNT
	.align		4
.L_358:
        /*0738*/ 	.byte	0x04, 0x2f
        /*073a*/ 	.short	(.L_360 - .L_359)
	.align		4
.L_359:
        /*073c*/ 	.word	index@(_ZN2at6native29vectorized_elementwise_kernelILi8ENS0_11FillFunctorIN3c104HalfEEESt5arrayIPcLm1EEEEviT0_T1_)
        /*0740*/ 	.word	0x00000004


	//----- nvinfo : EIATTR_FRAME_SIZE
	.align		4
.L_360:
        /*0744*/ 	.byte	0x04, 0x11
        /*0746*/ 	.short	(.L_362 - .L_361)
	.align		4
.L_361:
        /*0748*/ 	.word	index@(_ZN2at6native29vectorized_elementwise_kernelILi8ENS0_11FillFunctorIN3c104HalfEEESt5arrayIPcLm1EEEEviT0_T1_)
        /*074c*/ 	.word	0x00000000


	//----- nvinfo : EIATTR_REGCOUNT
	.align		4
.L_362:
        /*0750*/ 	.byte	0x04, 0x2f
        /*0752*/ 	.short	(.L_364 - .L_363)
	.align		4
.L_363:
        /*0754*/ 	.word	index@(_ZN2at6native29vectorized_elementwise_kernelILi4ENS0_11FillFunctorIN3c104HalfEEESt5arrayIPcLm1EEEEviT0_T1_)
        /*0758*/ 	.word	0x0000000c


	//----- nvinfo : EIATTR_FRAME_SIZE
	.align		4
.L_364:
        /*075c*/ 	.byte	0x04, 0x11
        /*075e*/ 	.short	(.L_366 - .L_365)
	.align		4
.L_365:
        /*0760*/ 	.word	index@(_ZN2at6native29vectorized_elementwise_kernelILi4ENS0_11FillFunctorIN3c104HalfEEESt5arrayIPcLm1EEEEviT0_T1_)
        /*0764*/ 	.word	0x00000000


	//----- nvinfo : EIATTR_REGCOUNT
	.align		4
.L_366:
        /*0768*/ 	.byte	0x04, 0x2f
        /*076a*/ 	.short	(.L_368 - .L_367)
	.align		4
.L_367:
        /*076c*/ 	.word	index@(_ZN2at6native29vectorized_elementwise_kernelILi2ENS0_11FillFunctorIN3c104HalfEEESt5arrayIPcLm1EEEEviT0_T1_)
        /*0770*/ 	.word	0x0000000c


	//----- nvinfo : EIATTR_FRAME_SIZE
	.align		4
.L_368:
        /*0774*/ 	.byte	0x04, 0x11
        /*0776*/ 	.short	(.L_370 - .L_369)
	.align		4
.L_369:
        /*0778*/ 	.word	index@(_ZN2at6native29vectorized_elementwise_kernelILi2ENS0_11FillFunctorIN3c104HalfEEESt5arrayIPcLm1EEEEviT0_T1_)
        /*077c*/ 	.word	0x00000000


	//----- nvinfo : EIATTR_REGCOUNT
	.align		4
.L_370:
        /*0780*/ 	.byte	0x04, 0x2f
        /*0782*/ 	.short	(.L_372 - .L_371)
	.align		4
.L_371:
        /*0784*/ 	.word	index@(_ZN2at6native27unrolled_elementwise_kernelINS0_11FillFunctorIN3c104HalfEEESt5arrayIPcLm1EELi4E23TrivialOffsetCalculatorILi0EjES9_ILi1EjENS0_6memory15LoadWithoutCastENSC_16StoreWithoutCastEEEviT_T0_T2_T3_T4_T5_)
        /*0788*/ 	.word	0x0000000e


	//----- nvinfo : EIATTR_FRAME_SIZE
	.align		4
.L_372:
        /*078c*/ 	.byte	0x04, 0x11
        /*078e*/ 	.short	(.L_374 - .L_373)
	.align		4
.L_373:
        /*0790*/ 	.word	index@(_ZN2at6native27unrolled_elementwise_kernelINS0_11FillFunctorIN3c104HalfEEESt5arrayIPcLm1EELi4E23TrivialOffsetCalculatorILi0EjES9_ILi1EjENS0_6memory15LoadWithoutCastENSC_16StoreWithoutCastEEEviT_T0_T2_T3_T4_T5_)
        /*0794*/ 	.word	0x00000000


	//----- nvinfo : EIATTR_REGCOUNT
	.align		4
.L_374:
        /*0798*/ 	.byte	0x04, 0x2f
        /*079a*/ 	.short	(.L_376 - .L_375)
	.align		4
.L_375:
        /*079c*/ 	.word	index@(_ZN2at6native18elementwise_kernelILi128ELi4EZNS0_22gpu_kernel_impl_nocastINS0_11FillFunctorIN3c104HalfEEEEEvRNS_18TensorIteratorBaseERKT_EUliE_EEviT1_)
        /*07a0*/ 	.word	0x0000000a


	//----- nvinfo : EIATTR_FRAME_SIZE
	.align		4
.L_376:
        /*07a4*/ 	.byte	0x04, 0x11
        /*07a6*/ 	.short	(.L_378 - .L_377)
	.align		4
.L_377:
        /*07a8*/ 	.word	index@(_ZN2at6native18elementwise_kernelILi128ELi4EZNS0_22gpu_kernel_impl_nocastINS0_11FillFunctorIN3c104HalfEEEEEvRNS_18TensorIteratorBaseERKT_EUliE_EEviT1_)
        /*07ac*/ 	.word	0x00000000


	//----- nvinfo : EIATTR_REGCOUNT
	.align		4
.L_378:
        /*07b0*/ 	.byte	0x04, 0x2f
        /*07b2*/ 	.short	(.L_380 - .L_379)
	.align		4
.L_379:
        /*07b4*/ 	.word	index@(_ZN2at6native27unrolled_elementwise_kernelINS0_11FillFunctorIN3c104HalfEEESt5arrayIPcLm1EELi4E23TrivialOffsetCalculatorILi0EjES9_ILi1EjENS0_6memory12LoadWithCastILi0EEENSC_13StoreWithCastILi1EEEEEviT_T0_T2_T3_T4_T5_)
        /*07b8*/ 	.word	0x00000018


	//----- nvinfo : EIATTR_FRAME_SIZE
	.align		4
.L_380:
        /*07bc*/ 	.byte	0x04, 0x11
        /*07be*/ 	.short	(.L_382 - .L_381)
	.align		4
.L_381:
        /*07c0*/ 	.word	index@(_ZN2at6native27unrolled_elementwise_kernelINS0_11FillFunctorIN3c104HalfEEESt5arrayIPcLm1EELi4E23TrivialOffsetCalculatorILi0EjES9_ILi1EjENS0_6memory12LoadWithCastILi0EEENSC_13StoreWithCastILi1EEEEEviT_T0_T2_T3_T4_T5_)
        /*07c4*/ 	.word	0x00000000


	//----- nvinfo : EIATTR_REGCOUNT
	.align		4
.L_382:
        /*07c8*/ 	.byte	0x04, 0x2f
        /*07ca*/ 	.short	(.L_384 - .L_383)
	.align		4
.L_383:
        /*07cc*/ 	.word	index@(_ZN2at6native18elementwise_kernelILi128ELi4EZNS0_15gpu_kernel_implINS0_11FillFunctorIN3c104HalfEEEEEvRNS_18TensorIteratorBaseERKT_EUliE_EEviT1_)
        /*07d0*/ 	.word	0x00000018


	//----- nvinfo : EIATTR_FRAME_SIZE
	.align		4
.L_384:
        /*07d4*/ 	.byte	0x04, 0x11
        /*07d6*/ 	.short	(.L_386 - .L_385)
	.align		4
.L_385:
        /*07d8*/ 	.word	index@(_ZN2at6native18elementwise_kernelILi128ELi4EZNS0_15gpu_kernel_implINS0_11FillFunctorIN3c104HalfEEEEEvRNS_18TensorIteratorBaseERKT_EUliE_EEviT1_)
        /*07dc*/ 	.word	0x00000000


	//----- nvinfo : EIATTR_REGCOUNT
	.align		4
.L_386:
        /*07e0*/ 	.byte	0x04, 0x2f
        /*07e2*/ 	.short	(.L_388 - .L_387)
	.align		4
.L_387:
        /*07e4*/ 	.word	index@(_ZN2at6native29vectorized_elementwise_kernelILi8ENS0_11FillFunctorIN3c108BFloat16EEESt5arrayIPcLm1EEEEviT0_T1_)
        /*07e8*/ 	.word	0x00000004


	//----- nvinfo : EIATTR_FRAME_SIZE
	.align		4
.L_388:
        /*07ec*/ 	.byte	0x04, 0x11
        /*07ee*/ 	.short	(.L_390 - .L_389)
	.align		4
.L_389:
        /*07f0*/ 	.word	index@(_ZN2at6native29vectorized_elementwise_kernelILi8ENS0_11FillFunctorIN3c108BFloat16EEESt5arrayIPcLm1EEEEviT0_T1_)
        /*07f4*/ 	.word	0x00000000


	//----- nvinfo : EIATTR_REGCOUNT
	.align		4
.L_390:
        /*07f8*/ 	.byte	0x04, 0x2f
        /*07fa*/ 	.short	(.L_392 - .L_391)
	.align		4
.L_391:
        /*07fc*/ 	.word	index@(_ZN2at6native29vectorized_elementwise_kernelILi4ENS0_11FillFunctorIN3c108BFloat16EEESt5arrayIPcLm1EEEEviT0_T1_)
        /*0800*/ 	.word	0x0000000c


	//----- nvinfo : EIATTR_FRAME_SIZE
	.align		4
.L_392:
        /*0804*/ 	.byte	0x04, 0x11
        /*0806*/ 	.short	(.L_394 - .L_393)
	.align		4
.L_393:
        /*0808*/ 	.word	index@(_ZN2at6native29vectorized_elementwise_kernelILi4ENS0_11FillFunctorIN3c108BFloat16EEESt5arrayIPcLm1EEEEviT0_T1_)
        /*080c*/ 	.word	0x00000000


	//----- nvinfo : EIATTR_REGCOUNT
	.align		4
.L_394:
        /*0810*/ 	.byte	0x04, 0x2f
        /*0812*/ 	.short	(.L_396 - .L_395)
	.align		4
.L_395:
        /*0814*/ 	.word	index@(_ZN2at6native29vectorized_elementwise_kernelILi2ENS0_11FillFunctorIN3c108BFloat16EEESt5arrayIPcLm1EEEEviT0_T1_)
        /*0818*/ 	.word	0x0000000c


	//----- nvinfo : EIATTR_FRAME_SIZE
	.align		4
.L_396:
        /*081c*/ 	.byte	0x04, 0x11
        /*081e*/ 	.short	(.L_398 - .L_397)
	.align		4
.L_397:
        /*0820*/ 	.word	index@(_ZN2at6native29vectorized_elementwise_kernelILi2ENS0_11FillFunctorIN3c108BFloat16EEESt5arrayIPcLm1EEEEviT0_T1_)
        /*0824*/ 	.word	0x00000000


	//----- nvinfo : EIATTR_REGCOUNT
	.align		4
.L_398:
        /*0828*/ 	.byte	0x04, 0x2f
        /*082a*/ 	.short	(.L_400 - .L_399)
	.align		4
.L_399:
        /*082c*/ 	.word	index@(_ZN2at6native27unrolled_elementwise_kernelINS0_11FillFunctorIN3c108BFloat16EEESt5arrayIPcLm1EELi4E23TrivialOffsetCalculatorILi0EjES9_ILi1EjENS0_6memory15LoadWithoutCastENSC_16StoreWithoutCastEEEviT_T0_T2_T3_T4_T5_)
        /*0830*/ 	.word	0x0000000e


	//----- nvinfo : EIATTR_FRAME_SIZE
	.align		4
.L_400:
        /*0834*/ 	.byte	0x04, 0x11
        /*0836*/ 	.short	(.L_402 - .L_401)
	.align		4
.L_401:
        /*0838*/ 	.word	index@(_ZN2at6native27unrolled_elementwise_kernelINS0_11FillFunctorIN3c108BFloat16EEESt5arrayIPcLm1EELi4E23TrivialOffsetCalculatorILi0EjES9_ILi1EjENS0_6memory15LoadWithoutCastENSC_16StoreWithoutCastEEEviT_T0_T2_T3_T4_T5_)
        /*083c*/ 	.word	0x00000000


	//----- nvinfo : EIATTR_REGCOUNT
	.align		4
.L_402:
        /*0840*/ 	.byte	0x04, 0x2f
        /*0842*/ 	.short	(.L_404 - .L_403)
	.align		4
.L_403:
        /*0844*/ 	.word	index@(_ZN2at6native18elementwise_kernelILi128ELi4EZNS0_22gpu_kernel_impl_nocastINS0_11FillFunctorIN3c108BFloat16EEEEEvRNS_18TensorIteratorBaseERKT_EUliE_EEviT1_)
        /*0848*/ 	.word	0x0000000a


	//----- nvinfo : EIATTR_FRAME_SIZE
	.align		4
.L_404:
        /*084c*/ 	.byte	0x04, 0x11
        /*084e*/ 	.short	(.L_406 - .L_405)
	.align		4
.L_405:
        /*0850*/ 	.word	index@(_ZN2at6native18elementwise_kernelILi128ELi4EZNS0_22gpu_kernel_impl_nocastINS0_11FillFunctorIN3c108BFloat16EEEEEvRNS_18TensorIteratorBaseERKT_EUliE_EEviT1_)
        /*0854*/ 	.word	0x00000000


	//----- nvinfo : EIATTR_REGCOUNT
	.align		4
.L_406:
        /*0858*/ 	.byte	0x04, 0x2f
        /*085a*/ 	.short	(.L_408 - .L_407)
	.align		4
.L_407:
        /*085c*/ 	.word	index@(_ZN2at6native27unrolled_elementwise_kernelINS0_11FillFunctorIN3c108BFloat16EEESt5arrayIPcLm1EELi4E23TrivialOffsetCalculatorILi0EjES9_ILi1EjENS0_6memory12LoadWithCastILi0EEENSC_13StoreWithCastILi1EEEEEviT_T0_T2_T3_T4_T5_)
        /*0860*/ 	.word	0x00000018


	//----- nvinfo : EIATTR_FRAME_SIZE
	.align		4
.L_408:
        /*0864*/ 	.byte	0x04, 0x11
        /*0866*/ 	.short	(.L_410 - .L_409)
	.align		4
.L_409:
        /*0868*/ 	.word	index@(_ZN2at6native27unrolled_elementwise_kernelINS0_11FillFunctorIN3c108BFloat16EEESt5arrayIPcLm1EELi4E23TrivialOffsetCalculatorILi0EjES9_ILi1EjENS0_6memory12LoadWithCastILi0EEENSC_13StoreWithCastILi1EEEEEviT_T0_T2_T3_T4_T5_)
        /*086c*/ 	.word	0x00000000


	//----- nvinfo : EIATTR_REGCOUNT
	.align		4
.L_410:
        /*0870*/ 	.byte	0x04, 0x2f
        /*0872*/ 	.short	(.L_412 - .L_411)
	.align		4
.L_411:
        /*0874*/ 	.word	index@(_ZN2at6native18elementwise_kernelILi128ELi4EZNS0_15gpu_kernel_implINS0_11FillFunctorIN3c108BFloat16EEEEEvRNS_18TensorIteratorBaseERKT_EUliE_EEviT1_)
        /*0878*/ 	.word	0x00000018


	//----- nvinfo : EIATTR_FRAME_SIZE
	.align		4
.L_412:
        /*087c*/ 	.byte	0x04, 0x11
        /*087e*/ 	.short	(.L_414 - .L_413)
	.align		4
.L_413:
        /*0880*/ 	.word	index@(_ZN2at6native18elementwise_kernelILi128ELi4EZNS0_15gpu_kernel_implINS0_11FillFunctorIN3c108BFloat16EEEEEvRNS_18TensorIteratorBaseERKT_EUliE_EEviT1_)
        /*0884*/ 	.word	0x00000000


	//----- nvinfo : EIATTR_REGCOUNT
	.align		4
.L_414:
        /*0888*/ 	.byte	0x04, 0x2f
        /*088a*/ 	.short	(.L_416 - .L_415)
	.align		4
.L_415:
        /*088c*/ 	.word	index@(_ZN2at6native29vectorized_elementwise_kernelILi8ENS0_11FillFunctorIN3c1011Float8_e5m2EEESt5arrayIPcLm1EEEEviT0_T1_)
        /*0890*/ 	.word	0x00000004


	//----- nvinfo : EIATTR_FRAME_SIZE
	.align		4
.L_416:
        /*0894*/ 	.byte	0x04, 0x11
        /*0896*/ 	.short	(.L_418 - .L_417)
	.align		4
.L_417:
        /*0898*/ 	.word	index@(_ZN2at6native29vectorized_elementwise_kernelILi8ENS0_11FillFunctorIN3c1011Float8_e5m2EEESt5arrayIPcLm1EEEEviT0_T1_)
        /*089c*/ 	.word	0x00000000


	//----- nvinfo : EIATTR_REGCOUNT
	.align		4
.L_418:
        /*08a0*/ 	.byte	0x04, 0x2f
        /*08a2*/ 	.short	(.L_420 - .L_419)
	.align		4
.L_419:
        /*08a4*/ 	.word	index@(_ZN2at6native29vectorized_elementwise_kernelILi4ENS0_11FillFunctorIN3c1011Float8_e5m2EEESt5arrayIPcLm1EEEEviT0_T1_)
        /*08a8*/ 	.word	0x0000000a


	//----- nvinfo : EIATTR_FRAME_SIZE
	.align		4
.L_420:
        /*08ac*/ 	.byte	0x04, 0x11
        /*08ae*/ 	.short	(.L_422 - .L_421)
	.align		4
.L_421:
        /*08b0*/ 	.word	index@(_ZN2at6native29vectorized_elementwise_kernelILi4ENS0_11FillFunctorIN3c1011Float8_e5m2EEESt5arrayIPcLm1EEEEviT0_T1_)
        /*08b4*/ 	.word	0x00000000


	//----- nvinfo : EIATTR_REGCOUNT
	.align		4
.L_422:
        /*08b8*/ 	.byte	0x04, 0x2f
        /*08ba*/ 	.short	(.L_424 - .L_423)
	.align		4
.L_423:
        /*08bc*/ 	.word	index@(_ZN2at6native29vectorized_elementwise_kernelILi2ENS0_11FillFunctorIN3c1011Float8_e5m2EEESt5arrayIPcLm1EEEEviT0_T1_)
        /*08c0*/ 	.word	0x0000000a


	//----- nvinfo : EIATTR_FRAME_SIZE
	.align		4
.L_424:
        /*08c4*/ 	.byte	0x04, 0x11
        /*08c6*/ 	.short	(.L_426 - .L_425)
	.align		4
.L_425:
        /*08c8*/ 	.word	index@(_ZN2at6native29vectorized_elementwise_kernelILi2ENS0_11FillFunctorIN3c1011Float8_e5m2EEESt5arrayIPcLm1EEEEviT0_T1_)
        /*08cc*/ 	.word	0x00000000


	//----- nvinfo : EIATTR_REGCOUNT
	.align		4
.L_426:
        /*08d0*/ 	.byte	0x04, 0x2f
        /*08d2*/ 	.short	(.L_428 - .L_427)
	.align		4
.L_427:
        /*08d4*/ 	.word	index@(_ZN2at6native27unrolled_elementwise_kernelINS0_11FillFunctorIN3c1011Float8_e5m2EEESt5arrayIPcLm1EELi4E23TrivialOffsetCalculatorILi0EjES9_ILi1EjENS0_6memory15LoadWithoutCastENSC_16StoreWithoutCastEEEviT_T0_T2_T3_T4_T5_)
        /*08d8*/ 	.word	0x0000000c


	//----- nvinfo : EIATTR_FRAME_SIZE
	.align		4
.L_428:
        /*08dc*/ 	.byte	0x04, 0x11
        /*08de*/ 	.short	(.L_430 - .L_429)
	.align		4
.L_429:
        /*08e0*/ 	.word	index@(_ZN2at6native27unrolled_elementwise_kernelINS0_11FillFunctorIN3c1011Float8_e5m2EEESt5arrayIPcLm1EELi4E23TrivialOffsetCalculatorILi0EjES9_ILi1EjENS0_6memory15LoadWithoutCastENSC_16StoreWithoutCastEEEviT_T0_T2_T3_T4_T5_)
        /*08e4*/ 	.word	0x00000000


	//----- nvinfo : EIATTR_REGCOUNT
	.align		4
.L_430:
        /*08e8*/ 	.byte	0x04, 0x2f
        /*08ea*/ 	.short	(.L_432 - .L_431)
	.align		4
.L_431:
        /*08ec*/ 	.word	index@(_ZN2at6native18elementwise_kernelILi128ELi4EZNS0_22gpu_kernel_impl_nocastINS0_11FillFunctorIN3c1011Float8_e5m2EEEEEvRNS_18TensorIteratorBaseERKT_EUliE_EEviT1_)
        /*08f0*/ 	.word	0x0000000a


	//----- nvinfo : EIATTR_FRAME_SIZE
	.align		4
.L_432:
        /*08f4*/ 	.byte	0x04, 0x11
        /*08f6*/ 	.short	(.L_434 - .L_433)
	.align		4
.L_433:
        /*08f8*/ 	.word	index@(_ZN2at6native18elementwise_kernelILi128ELi4EZNS0_22gpu_kernel_impl_nocastINS0_11FillFunctorIN3c1011Float8_e5m2EEEEEvRNS_18TensorIteratorBaseERKT_EUliE_EEviT1_)
        /*08fc*/ 	.word	0x00000000


	//----- nvinfo : EIATTR_REGCOUNT
	.align		4
.L_434:
        /*0900*/ 	.byte	0x04, 0x2f
        /*0902*/ 	.short	(.L_436 - .L_435)
	.align		4
.L_435:
        /*0904*/ 	.word	index@(_ZN2at6native27unrolled_elementwise_kernelINS0_11FillFunctorIN3c1011Float8_e5m2EEESt5arrayIPcLm1EELi4E23TrivialOffsetCalculatorILi0EjES9_ILi1EjENS0_6memory12LoadWithCastILi0EEENSC_13StoreWithCastILi1EEEEEviT_T0_T2_T3_T4_T5_)
        /*0908*/ 	.word	0x00000018


	//----- nvinfo : EIATTR_FRAME_SIZE
	.align		4
.L_436:
        /*090c*/ 	.byte	0x04, 0x11
        /*090e*/ 	.short	(.L_438 - .L_437)
	.align		4
.L_437:
        /*0910*/ 	.word	index@(_ZN2at6native27unrolled_elementwise_kernelINS0_11FillFunctorIN3c1011Float8_e5m2EEESt5arrayIPcLm1EELi4E23TrivialOffsetCalculatorILi0EjES9_ILi1EjENS0_6memory12LoadWithCastILi0EEENSC_13StoreWithCastILi1EEEEEviT_T0_T2_T3_T4_T5_)
        /*0914*/ 	.word	0x00000000


	//----- nvinfo : EIATTR_REGCOUNT
	.align		4
.L_438:
        /*0918*/ 	.byte	0x04, 0x2f
        /*091a*/ 	.short	(.L_440 - .L_439)
	.align		4
.L_439:
        /*091c*/ 	.word	index@(_ZN2at6native18elementwise_kernelILi128ELi4EZNS0_15gpu_kernel_implINS0_11FillFunctorIN3c1011Float8_e5m2EEEEEvRNS_18TensorIteratorBaseERKT_EUliE_EEviT1_)
        /*0920*/ 	.word	0x0000001b


	//----- nvinfo : EIATTR_FRAME_SIZE
	.align		4
.L_440:
        /*0924*/ 	.byte	0x04, 0x11
        /*0926*/ 	.short	(.L_442 - .L_441)
	.align		4
.L_441:
        /*0928*/ 	.word	index@(_ZN2at6native18elementwise_kernelILi128ELi4EZNS0_15gpu_kernel_implINS0_11FillFunctorIN3c1011Float8_e5m2EEEEEvRNS_18TensorIteratorBaseERKT_EUliE_EEviT1_)
        /*092c*/ 	.word	0x00000000


	//----- nvinfo : EIATTR_REGCOUNT
	.align		4
.L_442:
        /*0930*/ 	.byte	0x04, 0x2f
        /*0932*/ 	.short	(.L_444 - .L_443)
	.align		4
.L_443:
        /*0934*/ 	.word	index@(_ZN2at6native29vectorized_elementwise_kernelILi8ENS0_11FillFunctorIN3c1015Float8_e5m2fnuzEEESt5arrayIPcLm1EEEEviT0_T1_)
        /*0938*/ 	.word	0x00000004


	//----- nvinfo : EIATTR_FRAME_SIZE
	.align		4
.L_444:
        /*093c*/ 	.byte	0x04, 0x11
        /*093e*/ 	.short	(.L_446 - .L_445)
	.align		4
.L_445:
        /*0940*/ 	.word	index@(_ZN2at6native29vectorized_elementwise_kernelILi8ENS0_11FillFunctorIN3c1015Float8_e5m2fnuzEEESt5arrayIPcLm1EEEEviT0_T1_)
        /*0944*/ 	.word	0x00000000


	//----- nvinfo : EIATTR_REGCOUNT
	.align		4
.L_446:
        /*0948*/ 	.byte	0x04, 0x2f
        /*094a*/ 	.short	(.L_448 - .L_447)
	.align		4
.L_447:
        /*094c*/ 	.word	index@(_ZN2at6native29vectorized_elementwise_kernelILi4ENS0_11FillFunctorIN3c1015Float8_e5m2fnuzEEESt5arrayIPcLm1EEEEviT0_T1_)
        /*0950*/ 	.word	0x0000000a


	//----- nvinfo : EIATTR_FRAME_SIZE
	.align		4
.L_448:
        /*0954*/ 	.byte	0x04, 0x11
        /*0956*/ 	.short	(.L_450 - .L_449)
	.align		4
.L_449:
        /*0958*/ 	.word	index@(_ZN2at6native29vectorized_elementwise_kernelILi4ENS0_11FillFunctorIN3c1015Float8_e5m2fnuzEEESt5arrayIPcLm1EEEEviT0_T1_)
        /*095c*/ 	.word	0x00000000


	//----- nvinfo : EIATTR_REGCOUNT
	.align		4
.L_450:
        /*0960*/ 	.byte	0x04, 0x2f
        /*0962*/ 	.short	(.L_452 - .L_451)
	.align		4
.L_451:
        /*0964*/ 	.word	index@(_ZN2at6native29vectorized_elementwise_kernelILi2ENS0_11FillFunctorIN3c1015Float8_e5m2fnuzEEESt5arrayIPcLm1EEEEviT0_T1_)
        /*0968*/ 	.word	0x0000000a


	//----- nvinfo : EIATTR_FRAME_SIZE
	.align		4
.L_452:
        /*096c*/ 	.byte	0x04, 0x11
        /*096e*/ 	.short	(.L_454 - .L_453)
	.align		4
.L_453:
        /*0970*/ 	.word	index@(_ZN2at6native29vectorized_elementwise_kernelILi2ENS0_11FillFunctorIN3c1015Float8_e5m2fnuzEEESt5arrayIPcLm1EEEEviT0_T1_)
        /*0974*/ 	.word	0x00000000


	//----- nvinfo : EIATTR_REGCOUNT
	.align		4
.L_454:
        /*0978*/ 	.byte	0x04, 0x2f
        /*097a*/ 	.short	(.L_456 - .L_455)
	.align		4
.L_455:
        /*097c*/ 	.word	index@(_ZN2at6native27unrolled_elementwise_kernelINS0_11FillFunctorIN3c1015Float8_e5m2fnuzEEESt5arrayIPcLm1EELi4E23TrivialOffsetCalculatorILi0EjES9_ILi1EjENS0_6memory15LoadWithoutCastENSC_16StoreWithoutCastEEEviT_T0_T2_T3_T4_T5_)
        /*0980*/ 	.word	0x0000000c


	//----- nvinfo : EIATTR_FRAME_SIZE
	.align		4
.L_456:
        /*0984*/ 	.byte	0x04, 0x11
        /*0986*/ 	.short	(.L_458 - .L_457)
	.align		4
.L_457:
        /*0988*/ 	.word	index@(_ZN2at6native27unrolled_elementwise_kernelINS0_11FillFunctorIN3c1015Float8_e5m2fnuzEEESt5arrayIPcLm1EELi4E23TrivialOffsetCalculatorILi0EjES9_ILi1EjENS0_6memory15LoadWithoutCastENSC_16StoreWithoutCastEEEviT_T0_T2_T3_T4_T5_)
        /*098c*/ 	.word	0x00000000


	//----- nvinfo : EIATTR_REGCOUNT
	.align		4
.L_458:
        /*0990*/ 	.byte	0x04, 0x2f
        /*0992*/ 	.short	(.L_460 - .L_459)
	.align		4
.L_459:
        /*0994*/ 	.word	index@(_ZN2at6native18elementwise_kernelILi128ELi4EZNS0_22gpu_kernel_impl_nocastINS0_11FillFunctorIN3c1015Float8_e5m2fnuzEEEEEvRNS_18TensorIteratorBaseERKT_EUliE_EEviT1_)
        /*0998*/ 	.word	0x0000000a


	//----- nvinfo : EIATTR_FRAME_SIZE
	.align		4
.L_460:
        /*099c*/ 	.byte	0x04, 0x11
        /*099e*/ 	.short	(.L_462 - .L_461)
	.align		4
.L_461:
        /*09a0*/ 	.word	index@(_ZN2at6native18elementwise_kernelILi128ELi4EZNS0_22gpu_kernel_impl_nocastINS0_11FillFunctorIN3c1015Float8_e5m2fnuzEEEEEvRNS_18TensorIteratorBaseERKT_EUliE_EEviT1_)
        /*09a4*/ 	.word	0x00000000


	//----- nvinfo : EIATTR_REGCOUNT
	.align		4
.L_462:
        /*09a8*/ 	.byte	0x04, 0x2f
        /*09aa*/ 	.short	(.L_464 - .L_463)
	.align		4
.L_463:
        /*09ac*/ 	.word	index@(_ZN2at6native27unrolled_elementwise_kernelINS0_11FillFunctorIN3c1015Float8_e5m2fnuzEEESt5arrayIPcLm1EELi4E23TrivialOffsetCalculatorILi0EjES9_ILi1EjENS0_6memory12LoadWithCastILi0EEENSC_13StoreWithCastILi1EEEEEviT_T0_T2_T3_T4_T5_)
        /*09b0*/ 	.word	0x00000018


	//----- nvinfo : EIATTR_FRAME_SIZE
	.align		4
.L_464:
        /*09b4*/ 	.byte	0x04, 0x11
        /*09b6*/ 	.short	(.L_466 - .L_465)
	.align		4
.L_465:
        /*09b8*/ 	.word	index@(_ZN2at6native27unrolled_elementwise_kernelINS0_11FillFunctorIN3c1015Float8_e5m2fnuzEEESt5arrayIPcLm1EELi4E23TrivialOffsetCalculatorILi0EjES9_ILi1EjENS0_6memory12LoadWithCastILi0EEENSC_13StoreWithCastILi1EEEEEviT_T0_T2_T3_T4_T5_)
        /*09bc*/ 	.word	0x00000000


	//----- nvinfo : EIATTR_REGCOUNT
	.align		4
.L_466:
        /*09c0*/ 	.byte	0x04, 0x2f
        /*09c2*/ 	.short	(.L_468 - .L_467)
	.align		4
.L_467:
        /*09c4*/ 	.word	index@(_ZN2at6native18elementwise_kernelILi128ELi4EZNS0_15gpu_kernel_implINS0_11FillFunctorIN3c1015Float8_e5m2fnuzEEEEEvRNS_18TensorIteratorBaseERKT_EUliE_EEviT1_)
        /*09c8*/ 	.word	0x0000001c


	//----- nvinfo : EIATTR_FRAME_SIZE
	.align		4
.L_468:
        /*09cc*/ 	.byte	0x04, 0x11
        /*09ce*/ 	.short	(.L_470 - .L_469)
	.align		4
.L_469:
        /*09d0*/ 	.word	index@(_ZN2at6native18elementwise_kernelILi128ELi4EZNS0_15gpu_kernel_implINS0_11FillFunctorIN3c1015Float8_e5m2fnuzEEEEEvRNS_18TensorIteratorBaseERKT_EUliE_EEviT1_)
        /*09d4*/ 	.word	0x00000000


	//----- nvinfo : EIATTR_REGCOUNT
	.align		4
.L_470:
        /*09d8*/ 	.byte	0x04, 0x2f
        /*09da*/ 	.short	(.L_472 - .L_471)
	.align		4
.L_471:
        /*09dc*/ 	.word	index@(_ZN2at6native29vectorized_elementwise_kernelILi8ENS0_11FillFunctorIN3c1013Float8_e4m3fnEEESt5arrayIPcLm1EEEEviT0_T1_)
        /*09e0*/ 	.word	0x00000004


	//----- nvinfo : EIATTR_FRAME_SIZE
	.align		4
.L_472:
        /*09e4*/ 	.byte	0x04, 0x11
        /*09e6*/ 	.short	(.L_474 - .L_473)
	.align		4
.L_473:
        /*09e8*/ 	.word	index@(_ZN2at6native29vectorized_elementwise_kernelILi8ENS0_11FillFunctorIN3c1013Float8_e4m3fnEEESt5arrayIPcLm1EEEEviT0_T1_)
        /*09ec*/ 	.word	0x00000000


	//----- nvinfo : EIATTR_REGCOUNT
	.align		4
.L_474:
        /*09f0*/ 	.byte	0x04, 0x2f
        /*09f2*/ 	.short	(.L_476 - .L_475)
	.align		4
.L_475:
        /*09f4*/ 	.word	index@(_ZN2at6native29vectorized_elementwise_kernelILi4ENS0_11FillFunctorIN3c1013Float8_e4m3fnEEESt5arrayIPcLm1EEEEviT0_T1_)
        /*09f8*/ 	.word	0x0000000a


	//----- nvinfo : EIATTR_FRAME_SIZE
	.align		4
.L_476:
        /*09fc*/ 	.byte	0x04, 0x11
        /*09fe*/ 	.short	(.L_478 - .L_477)
	.align		4
.L_477:
        /*0a00*/ 	.word	index@(_ZN2at6native29vectorized_elementwise_kernelILi4ENS0_11FillFunctorIN3c1013Float8_e4m3fnEEESt5arrayIPcLm1EEEEviT0_T1_)
        /*0a04*/ 	.word	0x00000000


	//----- nvinfo : EIATTR_REGCOUNT
	.align		4
.L_478:
        /*0a08*/ 	.byte	0x04, 0x2f
        /*0a0a*/ 	.short	(.L_480 - .L_479)
	.align		4
.L_479:
        /*0a0c*/ 	.word	index@(_ZN2at6native29vectorized_elementwise_kernelILi2ENS0_11FillFunctorIN3c1013Float8_e4m3fnEEESt5arrayIPcLm1EEEEviT0_T1_)
        /*0a10*/ 	.word	0x0000000a


	//----- nvinfo : EIATTR_FRAME_SIZE
	.align		4
.L_480:
        /*0a14*/ 	.byte	0x04, 0x11
        /*0a16*/ 	.short	(.L_482 - .L_481)
	.align		4
.L_481:
        /*0a18*/ 	.word	index@(_ZN2at6native29vectorized_elementwise_kernelILi2ENS0_11FillFunctorIN3c1013Float8_e4m3fnEEESt5arrayIPcLm1EEEEviT0_T1_)
        /*0a1c*/ 	.word	0x00000000


	//----- nvinfo : EIATTR_REGCOUNT
	.align		4
.L_482:
        /*0a20*/ 	.byte	0x04, 0x2f
        /*0a22*/ 	.short	(.L_484 - .L_483)
	.align		4
.L_483:
        /*0a24*/ 	.word	index@(_ZN2at6native27unrolled_elementwise_kernelINS0_11FillFunctorIN3c1013Float8_e4m3fnEEESt5arrayIPcLm1EELi4E23TrivialOffsetCalculatorILi0EjES9_ILi1EjENS0_6memory15LoadWithoutCastENSC_16StoreWithoutCastEEEviT_T0_T2_T3_T4_T5_)
        /*0a28*/ 	.word	0x0000000c


	//----- nvinfo : EIATTR_FRAME_SIZE
	.align		4
.L_484:
        /*0a2c*/ 	.byte	0x04, 0x11
        /*0a2e*/ 	.short	(.L_486 - .L_485)
	.align		4
.L_485:
        /*0a30*/ 	.word	index@(_ZN2at6native27unrolled_elementwise_kernelINS0_11FillFunctorIN3c1013Float8_e4m3fnEEESt5arrayIPcLm1EELi4E23TrivialOffsetCalculatorILi0EjES9_ILi1EjENS0_6memory15LoadWithoutCastENSC_16StoreWithoutCastEEEviT_T0_T2_T3_T4_T5_)
        /*0a34*/ 	.word	0x00000000


	//----- nvinfo : EIATTR_REGCOUNT
	.align		4
.L_486:
        /*0a38*/ 	.byte	0x04, 0x2f
        /*0a3a*/ 	.short	(.L_488 - .L_487)
	.align		4
.L_487:
        /*0a3c*/ 	.word	index@(_ZN2at6native18elementwise_kernelILi128ELi4EZNS0_22gpu_kernel_impl_nocastINS0_11FillFunctorIN3c1013Float8_e4m3fnEEEEEvRNS_18TensorIteratorBaseERKT_EUliE_EEviT1_)
        /*0a40*/ 	.word	0x0000000a


	//----- nvinfo : EIATTR_FRAME_SIZE
	.align		4
.L_488:
        /*0a44*/ 	.byte	0x04, 0x11
        /*0a46*/ 	.short	(.L_490 - .L_489)
	.align		4
.L_489:
        /*0a48*/ 	.word	index@(_ZN2at6native18elementwise_kernelILi128ELi4EZNS0_22gpu_kernel_impl_nocastINS0_11FillFunctorIN3c1013Float8_e4m3fnEEEEEvRNS_18TensorIteratorBaseERKT_EUliE_EEviT1_)
        /*0a4c*/ 	.word	0x00000000


	//----- nvinfo : EIATTR_REGCOUNT
	.align		4
.L_490:
        /*0a50*/ 	.byte	0x04, 0x2f
        /*0a52*/ 	.short	(.L_492 - .L_491)
	.align		4
.L_491:
        /*0a54*/ 	.word	index@(_ZN2at6native27unrolled_elementwise_kernelINS0_11FillFunctorIN3c1013Float8_e4m3fnEEESt5arrayIPcLm1EELi4E23TrivialOffsetCalculatorILi0EjES9_ILi1EjENS0_6memory12LoadWithCastILi0EEENSC_13StoreWithCastILi1EEEEEviT_T0_T2_T3_T4_T5_)
        /*0a58*/ 	.word	0x00000018


	//----- nvinfo : EIATTR_FRAME_SIZE
	.align		4
.L_492:
        /*0a5c*/ 	.byte	0x04, 0x11
        /*0a5e*/ 	.short	(.L_494 - .L_493)
	.align		4
.L_493:
        /*0a60*/ 	.word	index@(_ZN2at6native27unrolled_elementwise_kernelINS0_11FillFunctorIN3c1013Float8_e4m3fnEEESt5arrayIPcLm1EELi4E23TrivialOffsetCalculatorILi0EjES9_ILi1EjENS0_6memory12LoadWithCastILi0EEENSC_13StoreWithCastILi1EEEEEviT_T0_T2_T3_T4_T5_)
        /*0a64*/ 	.word	0x00000000


	//----- nvinfo : EIATTR_REGCOUNT
	.align		4
.L_494:
        /*0a68*/ 	.byte	0x04, 0x2f
        /*0a6a*/ 	.short	(.L_496 - .L_495)
	.align		4
.L_495:
        /*0a6c*/ 	.word	index@(_ZN2at6native18elementwise_kernelILi128ELi4EZNS0_15gpu_kernel_implINS0_11FillFunctorIN3c1013Float8_e4m3fnEEEEEvRNS_18TensorIteratorBaseERKT_EUliE_EEviT1_)
        /*0a70*/ 	.word	0x00000032


	//----- nvinfo : EIATTR_FRAME_SIZE
	.align		4
.L_496:
        /*0a74*/ 	.byte	0x04, 0x11
        /*0a76*/ 	.short	(.L_498 - .L_497)
	.align		4
.L_497:
        /*0a78*/ 	.word	index@(_ZN2at6native18elementwise_kernelILi128ELi4EZNS0_15gpu_kernel_implINS0_11FillFunctorIN3c1013Float8_e4m3fnEEEEEvRNS_18TensorIteratorBaseERKT_EUliE_EEviT1_)
        /*0a7c*/ 	.word	0x00000000


	//----- nvinfo : EIATTR_REGCOUNT
	.align		4
.L_498:
        /*0a80*/ 	.byte	0x04, 0x2f
        /*0a82*/ 	.short	(.L_500 - .L_499)
	.align		4
.L_499:
        /*0a84*/ 	.word	index@(_ZN2at6native29vectorized_elementwise_kernelILi8ENS0_11FillFunctorIN3c1015Float8_e4m3fnuzEEESt5arrayIPcLm1EEEEviT0_T1_)
        /*0a88*/ 	.word	0x00000004


	//----- nvinfo : EIATTR_FRAME_SIZE
	.align		4
.L_500:
        /*0a8c*/ 	.byte	0x04, 0x11
        /*0a8e*/ 	.short	(.L_502 - .L_501)
	.align		4
.L_501:
        /*0a90*/ 	.word	index@(_ZN2at6native29vectorized_elementwise_kernelILi8ENS0_11FillFunctorIN3c1015Float8_e4m3fnuzEEESt5arrayIPcLm1EEEEviT0_T1_)
        /*0a94*/ 	.word	0x00000000


	//----- nvinfo : EIATTR_REGCOUNT
	.align		4
.L_502:
        /*0a98*/ 	.byte	0x04, 0x2f
        /*0a9a*/ 	.short	(.L_504 - .L_503)
	.align		4
.L_503:
        /*0a9c*/ 	.word	index@(_ZN2at6native29vectorized_elementwise_kernelILi4ENS0_11FillFunctorIN3c1015Float8_e4m3fnuzEEESt5arrayIPcLm1EEEEviT0_T1_)
        /*0aa0*/ 	.word	0x0000000a


	//----- nvinfo : EIATTR_FRAME_SIZE
	.align		4
.L_504:
        /*0aa4*/ 	.byte	0x04, 0x11
        /*0aa6*/ 	.short	(.L_506 - .L_505)
	.align		4
.L_505:
        /*0aa8*/ 	.word	index@(_ZN2at6native29vectorized_elementwise_kernelILi4ENS0_11FillFunctorIN3c1015Float8_e4m3fnuzEEESt5arrayIPcLm1EEEEviT0_T1_)
        /*0aac*/ 	.word	0x00000000


	//----- nvinfo : EIATTR_REGCOUNT
	.align		4
.L_506:
        /*0ab0*/ 	.byte	0x04, 0x2f
        /*0ab2*/ 	.short	(.L_508 - .L_507)
	.align		4
.L_507:
        /*0ab4*/ 	.word	index@(_ZN2at6native29vectorized_elementwise_kernelILi2ENS0_11FillFunctorIN3c1015Float8_e4m3fnuzEEESt5arrayIPcLm1EEEEviT0_T1_)
        /*0ab8*/ 	.word	0x0000000a


	//----- nvinfo : EIATTR_FRAME_SIZE
	.align		4
.L_508:
        /*0abc*/ 	.byte	0x04, 0x11
        /*0abe*/ 	.short	(.L_510 - .L_509)
	.align		4
.L_509:
        /*0ac0*/ 	.word	index@(_ZN2at6native29vectorized_elementwise_kernelILi2ENS0_11FillFunctorIN3c1015Float8_e4m3fnuzEEESt5arrayIPcLm1EEEEviT0_T1_)
        /*0ac4*/ 	.word	0x00000000


	//----- nvinfo : EIATTR_REGCOUNT
	.align		4
.L_510:
        /*0ac8*/ 	.byte	0x04, 0x2f
        /*0aca*/ 	.short	(.L_512 - .L_511)
	.align		4
.L_511:
        /*0acc*/ 	.word	index@(_ZN2at6native27unrolled_elementwise_kernelINS0_11FillFunctorIN3c1015Float8_e4m3fnuzEEESt5arrayIPcLm1EELi4E23TrivialOffsetCalculatorILi0EjES9_ILi1EjENS0_6memory15LoadWithoutCastENSC_16StoreWithoutCastEEEviT_T0_T2_T3_T4_T5_)
        /*0ad0*/ 	.word	0x0000000c


	//----- nvinfo : EIATTR_FRAME_SIZE
	.align		4
.L_512:
        /*0ad4*/ 	.byte	0x04, 0x11
        /*0ad6*/ 	.short	(.L_514 - .L_513)
	.align		4
.L_513:
        /*0ad8*/ 	.word	index@(_ZN2at6native27unrolled_elementwise_kernelINS0_11FillFunctorIN3c1015Float8_e4m3fnuzEEESt5arrayIPcLm1EELi4E23TrivialOffsetCalculatorILi0EjES9_ILi1EjENS0_6memory15LoadWithoutCastENSC_16StoreWithoutCastEEEviT_T0_T2_T3_T4_T5_)
        /*0adc*/ 	.word	0x00000000


	//----- nvinfo : EIATTR_REGCOUNT
	.align		4
.L_514:
        /*0ae0*/ 	.byte	0x04, 0x2f
        /*0ae2*/ 	.short	(.L_516 - .L_515)
	.align		4
.L_515:
        /*0ae4*/ 	.word	index@(_ZN2at6native18elementwise_kernelILi128ELi4EZNS0_22gpu_kernel_impl_nocastINS0_11FillFunctorIN3c1015Float8_e4m3fnuzEEEEEvRNS_18TensorIteratorBaseERKT_EUliE_EEviT1_)
        /*0ae8*/ 	.word	0x0000000a


	//----- nvinfo : EIATTR_FRAME_SIZE
	.align		4
.L_516:
        /*0aec*/ 	.byte	0x04, 0x11
        /*0aee*/ 	.short	(.L_518 - .L_517)
	.align		4
.L_517:
        /*0af0*/ 	.word	index@(_ZN2at6native18elementwise_kernelILi128ELi4EZNS0_22gpu_kernel_impl_nocastINS0_11FillFunctorIN3c1015Float8_e4m3fnuzEEEEEvRNS_18TensorIteratorBaseERKT_EUliE_EEviT1_)
        /*0af4*/ 	.word	0x00000000


	//----- nvinfo : EIATTR_REGCOUNT
	.align		4
.L_518:
        /*0af8*/ 	.byte	0x04, 0x2f
        /*0afa*/ 	.short	(.L_520 - .L_519)
	.align		4
.L_519:
        /*0afc*/ 	.word	index@(_ZN2at6native27unrolled_elementwise_kernelINS0_11FillFunctorIN3c1015Float8_e4m3fnuzEEESt5arrayIPcLm1EELi4E23TrivialOffsetCalculatorILi0EjES9_ILi1EjENS0_6memory12LoadWithCastILi0EEENSC_13StoreWithCastILi1EEEEEviT_T0_T2_T3_T4_T5_)
        /*0b00*/ 	.word	0x00000018


	//----- nvinfo : EIATTR_FRAME_SIZE
	.align		4
.L_520:
        /*0b04*/ 	.byte	0x04, 0x11
        /*0b06*/ 	.short	(.L_522 - .L_521)
	.align		4
.L_521:
        /*0b08*/ 	.word	index@(_ZN2at6native27unrolled_elementwise_kernelINS0_11FillFunctorIN3c1015Float8_e4m3fnuzEEESt5arrayIPcLm1EELi4E23TrivialOffsetCalculatorILi0EjES9_ILi1EjENS0_6memory12LoadWithCastILi0EEENSC_13StoreWithCastILi1EEEEEviT_T0_T2_T3_T4_T5_)
        /*0b0c*/ 	.word	0x00000000


	//----- nvinfo : EIATTR_REGCOUNT
	.align		4
.L_522:
        /*0b10*/ 	.byte	0x04, 0x2f
        /*0b12*/ 	.short	(.L_524 - .L_523)
	.align		4
.L_523:
        /*0b14*/ 	.word	index@(_ZN2at6native18elementwise_kernelILi128ELi4EZNS0_15gpu_kernel_implINS0_11FillFunctorIN3c1015Float8_e4m3fnuzEEEEEvRNS_18TensorIteratorBaseERKT_EUliE_EEviT1_)
        /*0b18*/ 	.word	0x0000001c


	//----- nvinfo : EIATTR_FRAME_SIZE
	.align		4
.L_524:
        /*0b1c*/ 	.byte	0x04, 0x11
        /*0b1e*/ 	.short	(.L_526 - .L_525)
	.align		4
.L_525:
        /*0b20*/ 	.word	index@(_ZN2at6native18elementwise_kernelILi128ELi4EZNS0_15gpu_kernel_implINS0_11FillFunctorIN3c1015Float8_e4m3fnuzEEEEEvRNS_18TensorIteratorBaseERKT_EUliE_EEviT1_)
        /*0b24*/ 	.word	0x00000000


	//----- nvinfo : EIATTR_REGCOUNT
	.align		4
.L_526:
        /*0b28*/ 	.byte	0x04, 0x2f
        /*0b2a*/ 	.short	(.L_528 - .L_527)
	.align		4
.L_527:
        /*0b2c*/ 	.word	index@(_ZN2at6native29vectorized_elementwise_kernelILi8ENS0_11FillFunctorIN3c1014Float8_e8m0fnuEEESt5arrayIPcLm1EEEEviT0_T1_)
        /*0b30*/ 	.word	0x00000004


	//----- nvinfo : EIATTR_FRAME_SIZE
	.align		4
.L_528:
        /*0b34*/ 	.byte	0x04, 0x11
        /*0b36*/ 	.short	(.L_530 - .L_529)
	.align		4
.L_529:
        /*0b38*/ 	.word	index@(_ZN2at6native29vectorized_elementwise_kernelILi8ENS0_11FillFunctorIN3c1014Float8_e8m0fnuEEESt5arrayIPcLm1EEEEviT0_T1_)
        /*0b3c*/ 	.word	0x00000000


	//----- nvinfo : EIATTR_REGCOUNT
	.align		4
.L_530:
        /*0b40*/ 	.byte	0x04, 0x2f
        /*0b42*/ 	.short	(.L_532 - .L_531)
	.align		4
.L_531:
        /*0b44*/ 	.word	index@(_ZN2at6native29vectorized_elementwise_kernelILi4ENS0_11FillFunctorIN3c1014Float8_e8m0fnuEEESt5arrayIPcLm1EEEEviT0_T1_)
        /*0b48*/ 	.word	0x0000000a


	//----- nvinfo : EIATTR_FRAME_SIZE
	.align		4
.L_532:
        /*0b4c*/ 	.byte	0x04, 0x11
        /*0b4e*/ 	.short	(.L_534 - .L_533)
	.align		4
.L_533:
        /*0b50*/ 	.word	index@(_ZN2at6native29vectorized_elementwise_kernelILi4ENS0_11FillFunctorIN3c1014Float8_e8m0fnuEEESt5arrayIPcLm1EEEEviT0_T1_)
        /*0b54*/ 	.word	0x00000000


	//----- nvinfo : EIATTR_REGCOUNT
	.align		4
.L_534:
        /*0b58*/ 	.byte	0x04, 0x2f
        /*0b5a*/ 	.short	(.L_536 - .L_535)
	.align		4
.L_535:
        /*0b5c*/ 	.word	index@(_ZN2at6native29vectorized_elementwise_kernelILi2ENS0_11FillFunctorIN3c1014Float8_e8m0fnuEEESt5arrayIPcLm1EEEEviT0_T1_)
        /*0b60*/ 	.word	0x0000000a


	//----- nvinfo : EIATTR_FRAME_SIZE
	.align		4
.L_536:
        /*0b64*/ 	.byte	0x04, 0x11
        /*0b66*/ 	.short	(.L_538 - .L_537)
	.align		4
.L_537:
        /*0b68*/ 	.word	index@(_ZN2at6native29vectorized_elementwise_kernelILi2ENS0_11FillFunctorIN3c1014Float8_e8m0fnuEEESt5arrayIPcLm1EEEEviT0_T1_)
        /*0b6c*/ 	.word	0x00000000


	//----- nvinfo : EIATTR_REGCOUNT
	.align		4
.L_538:
        /*0b70*/ 	.byte	0x04, 0x2f
        /*0b72*/ 	.short	(.L_540 - .L_539)
	.align		4
.L_539:
        /*0b74*/ 	.word	index@(_ZN2at6native27unrolled_elementwise_kernelINS0_11FillFunctorIN3c1014Float8_e8m0fnuEEESt5arrayIPcLm1EELi4E23TrivialOffsetCalculatorILi0EjES9_ILi1EjENS0_6memory15LoadWithoutCastENSC_16StoreWithoutCastEEEviT_T0_T2_T3_T4_T5_)
        /*0b78*/ 	.word	0x0000000c


	//----- nvinfo : EIATTR_FRAME_SIZE
	.align		4
.L_540:
        /*0b7c*/ 	.byte	0x04, 0x11
        /*0b7e*/ 	.short	(.L_542 - .L_541)
	.align		4
.L_541:
        /*0b80*/ 	.word	index@(_ZN2at6native27unrolled_elementwise_kernelINS0_11FillFunctorIN3c1014Float8_e8m0fnuEEESt5arrayIPcLm1EELi4E23TrivialOffsetCalculatorILi0EjES9_ILi1EjENS0_6memory15LoadWithoutCastENSC_16StoreWithoutCastEEEviT_T0_T2_T3_T4_T5_)
        /*0b84*/ 	.word	0x00000000


	//----- nvinfo : EIATTR_REGCOUNT
	.align		4
.L_542:
        /*0b88*/ 	.byte	0x04, 0x2f
        /*0b8a*/ 	.short	(.L_544 - .L_543)
	.align		4
.L_543:
        /*0b8c*/ 	.word	index@(_ZN2at6native18elementwise_kernelILi128ELi4EZNS0_22gpu_kernel_impl_nocastINS0_11FillFunctorIN3c1014Float8_e8m0fnuEEEEEvRNS_18TensorIteratorBaseERKT_EUliE_EEviT1_)
        /*0b90*/ 	.word	0x0000000a


	//----- nvinfo : EIATTR_FRAME_SIZE
	.align		4
.L_544:
        /*0b94*/ 	.byte	0x04, 0x11
        /*0b96*/ 	.short	(.L_546 - .L_545)
	.align		4
.L_545:
        /*0b98*/ 	.word	index@(_ZN2at6native18elementwise_kernelILi128ELi4EZNS0_22gpu_kernel_impl_nocastINS0_11FillFunctorIN3c1014Float8_e8m0fnuEEEEEvRNS_18TensorIteratorBaseERKT_EUliE_EEviT1_)
        /*0b9c*/ 	.word	0x00000000


	//----- nvinfo : EIATTR_REGCOUNT
	.align		4
.L_546:
        /*0ba0*/ 	.byte	0x04, 0x2f
        /*0ba2*/ 	.short	(.L_548 - .L_547)
	.align		4
.L_547:
        /*0ba4*/ 	.word	index@(_ZN2at6native27unrolled_elementwise_kernelINS0_11FillFunctorIN3c1014Float8_e8m0fnuEEESt5arrayIPcLm1EELi4E23TrivialOffsetCalculatorILi0EjES9_ILi1EjENS0_6memory12LoadWithCastILi0EEENSC_13StoreWithCastILi1EEEEEviT_T0_T2_T3_T4_T5_)
        /*0ba8*/ 	.word	0x00000019


	//----- nvinfo : EIATTR_FRAME_SIZE
	.align		4
.L_548:
        /*0bac*/ 	.byte	0x04, 0x11
        /*0bae*/ 	.short	(.L_550 - .L_549)
	.align		4
.L_549:
        /*0bb0*/ 	.word	index@(_ZN2at6native27unrolled_elementwise_kernelINS0_11FillFunctorIN3c1014Float8_e8m0fnuEEESt5arrayIPcLm1EELi4E23TrivialOffsetCalculatorILi0EjES9_ILi1EjENS0_6memory12LoadWithCastILi0EEENSC_13StoreWithCastILi1EEEEEviT_T0_T2_T3_T4_T5_)
        /*0bb4*/ 	.word	0x00000000


	//----- nvinfo : EIATTR_REGCOUNT
	.align		4
.L_550:
        /*0bb8*/ 	.byte	0x04, 0x2f
        /*0bba*/ 	.short	(.L_552 - .L_551)
	.align		4
.L_551:
        /*0bbc*/ 	.word	index@(_ZN2at6native18elementwise_kernelILi128ELi4EZNS0_15gpu_kernel_implINS0_11FillFunctorIN3c1014Float8_e8m0fnuEEEEEvRNS_18TensorIteratorBaseERKT_EUliE_EEviT1_)
        /*0bc0*/ 	.word	0x0000001a


	//----- nvinfo : EIATTR_FRAME_SIZE
	.align		4
.L_552:
        /*0bc4*/ 	.byte	0x04, 0x11
        /*0bc6*/ 	.short	(.L_554 - .L_553)
	.align		4
.L_553:
        /*0bc8*/ 	.word	index@(_ZN2at6native18elementwise_kernelILi128ELi4EZNS0_15gpu_kernel_implINS0_11FillFunctorIN3c1014Float8_e8m0fnuEEEEEvRNS_18TensorIteratorBaseERKT_EUliE_EEviT1_)
        /*0bcc*/ 	.word	0x00000000


	//----- nvinfo : EIATTR_REGCOUNT
	.align		4
.L_554:
        /*0bd0*/ 	.byte	0x04, 0x2f
        /*0bd2*/ 	.short	(.L_556 - .L_555)
	.align		4
.L_555:
        /*0bd4*/ 	.word	index@(_ZN2at6native29vectorized_elementwise_kernelILi8ENS0_11FillFunctorItEESt5arrayIPcLm1EEEEviT0_T1_)
        /*0bd8*/ 	.word	0x00000004


	//----- nvinfo : EIATTR_FRAME_SIZE
	.align		4
.L_556:
        /*0bdc*/ 	.byte	0x04, 0x11
        /*0bde*/ 	.short	(.L_558 - .L_557)
	.align		4
.L_557:
        /*0be0*/ 	.word	index@(_ZN2at6native29vectorized_elementwise_kernelILi8ENS0_11FillFunctorItEESt5arrayIPcLm1EEEEviT0_T1_)
        /*0be4*/ 	.word	0x00000000


	//----- nvinfo : EIATTR_REGCOUNT
	.align		4
.L_558:
        /*0be8*/ 	.byte	0x04, 0x2f
        /*0bea*/ 	.short	(.L_560 - .L_559)
	.align		4
.L_559:
        /*0bec*/ 	.word	index@(_ZN2at6native29vectorized_elementwise_kernelILi4ENS0_11FillFunctorItEESt5arrayIPcLm1EEEEviT0_T1_)
        /*0bf0*/ 	.word	0x0000000c


	//----- nvinfo : EIATTR_FRAME_SIZE
	.align		4
.L_560:
        /*0bf4*/ 	.byte	0x04, 0x11
        /*0bf6*/ 	.short	(.L_562 - .L_561)
	.align		4
.L_561:
        /*0bf8*/ 	.word	index@(_ZN2at6native29vectorized_elementwise_kernelILi4ENS0_11FillFunctorItEESt5arrayIPcLm1EEEEviT0_T1_)
        /*0bfc*/ 	.word	0x00000000


	//----- nvinfo : EIATTR_REGCOUNT
	.align		4
.L_562:
        /*0c00*/ 	.byte	0x04, 0x2f
        /*0c02*/ 	.short	(.L_564 - .L_563)
	.align		4
.L_563:
        /*0c04*/ 	.word	index@(_ZN2at6native29vectorized_elementwise_kernelILi2ENS0_11FillFunctorItEESt5arrayIPcLm1EEEEviT0_T1_)
        /*0c08*/ 	.word	0x0000000c


	//----- nvinfo : EIATTR_FRAME_SIZE
	.align		4
.L_564:
        /*0c0c*/ 	.byte	0x04, 0x11
        /*0c0e*/ 	.short	(.L_566 - .L_565)
	.align		4
.L_565:
        /*0c10*/ 	.word	index@(_ZN2at6native29vectorized_elementwise_kernelILi2ENS0_11FillFunctorItEESt5arrayIPcLm1EEEEviT0_T1_)
        /*0c14*/ 	.word	0x00000000


	//----- nvinfo : EIATTR_REGCOUNT
	.align		4
.L_566:
        /*0c18*/ 	.byte	0x04, 0x2f
        /*0c1a*/ 	.short	(.L_568 - .L_567)
	.align		4
.L_567:
        /*0c1c*/ 	.word	index@(_ZN2at6native27unrolled_elementwise_kernelINS0_11FillFunctorItEESt5arrayIPcLm1EELi4E23TrivialOffsetCalculatorILi0EjES7_ILi1EjENS0_6memory15LoadWithoutCastENSA_16StoreWithoutCastEEEviT_T0_T2_T3_T4_T5_)
        /*0c20*/ 	.word	0x0000000e


	//----- nvinfo : EIATTR_FRAME_SIZE
	.align		4
.L_568:
        /*0c24*/ 	.byte	0x04, 0x11
        /*0c26*/ 	.short	(.L_570 - .L_569)
	.align		4
.L_569:
        /*0c28*/ 	.word	index@(_ZN2at6native27unrolled_elementwise_kernelINS0_11FillFunctorItEESt5arrayIPcLm1EELi4E23TrivialOffsetCalculatorILi0EjES7_ILi1EjENS0_6memory15LoadWithoutCastENSA_16StoreWithoutCastEEEviT_T0_T2_T3_T4_T5_)
        /*0c2c*/ 	.word	0x00000000


	//----- nvinfo : EIATTR_REGCOUNT
	.align		4
.L_570:
        /*0c30*/ 	.byte	0x04, 0x2f
        /*0c32*/ 	.short	(.L_572 - .L_571)
	.align		4
.L_571:
        /*0c34*/ 	.word	index@(_ZN2at6native18elementwise_kernelILi128ELi4EZNS0_22gpu_kernel_impl_nocastINS0_11FillFunctorItEEEEvRNS_18TensorIteratorBaseERKT_EUliE_EEviT1_)
        /*0c38*/ 	.word	0x0000000a


	//----- nvinfo : EIATTR_FRAME_SIZE
	.align		4
.L_572:
        /*0c3c*/ 	.byte	0x04, 0x11
        /*0c3e*/ 	.short	(.L_574 - .L_573)
	.align		4
.L_573:
        /*0c40*/ 	.word	index@(_ZN2at6native18elementwise_kernelILi128ELi4EZNS0_22gpu_kernel_impl_nocastINS0_11FillFunctorItEEEEvRNS_18TensorIteratorBaseERKT_EUliE_EEviT1_)
        /*0c44*/ 	.word	0x00000000


	//----- nvinfo : EIATTR_REGCOUNT
	.align		4
.L_574:
        /*0c48*/ 	.byte	0x04, 0x2f
        /*0c4a*/ 	.short	(.L_576 - .L_575)
	.align		4
.L_575:
        /*0c4c*/ 	.word	index@(_ZN2at6native27unrolled_elementwise_kernelINS0_11FillFunctorItEESt5arrayIPcLm1EELi4E23TrivialOffsetCalculatorILi0EjES7_ILi1EjENS0_6memory12LoadWithCastILi0EEENSA_13StoreWithCastILi1EEEEEviT_T0_T2_T3_T4_T5_)
        /*0c50*/ 	.word	0x00000018


	//----- nvinfo : EIATTR_FRAME_SIZE
	.align		4
.L_576:
        /*0c54*/ 	.byte	0x04, 0x11
        /*0c56*/ 	.short	(.L_578 - .L_577)
	.align		4
.L_577:
        /*0c58*/ 	.word	index@(_ZN2at6native27unrolled_elementwise_kernelINS0_11FillFunctorItEESt5arrayIPcLm1EELi4E23TrivialOffsetCalculatorILi0EjES7_ILi1EjENS0_6memory12LoadWithCastILi0EEENSA_13StoreWithCastILi1EEEEEviT_T0_T2_T3_T4_T5_)
        /*0c5c*/ 	.word	0x00000000


	//----- nvinfo : EIATTR_REGCOUNT
	.align		4
.L_578:
        /*0c60*/ 	.byte	0x04, 0x2f
        /*0c62*/ 	.short	(.L_580 - .L_579)
	.align		4
.L_579:
        /*0c64*/ 	.word	index@(_ZN2at6native18elementwise_kernelILi128ELi4EZNS0_15gpu_kernel_implINS0_11FillFunctorItEEEEvRNS_18TensorIteratorBaseERKT_EUliE_EEviT1_)
        /*0c68*/ 	.word	0x0000002c


	//----- nvinfo : EIATTR_FRAME_SIZE
	.align		4
.L_580:
        /*0c6c*/ 	.byte	0x04, 0x11
        /*0c6e*/ 	.short	(.L_582 - .L_581)
	.align		4
.L_581:
        /*0c70*/ 	.word	index@(_ZN2at6native18elementwise_kernelILi128ELi4EZNS0_15gpu_kernel_implINS0_11FillFunctorItEEEEvRNS_18TensorIteratorBaseERKT_EUliE_EEviT1_)
        /*0c74*/ 	.word	0x00000000


	//----- nvinfo : EIATTR_REGCOUNT
	.align		4
.L_582:
        /*0c78*/ 	.byte	0x04, 0x2f
        /*0c7a*/ 	.short	(.L_584 - .L_583)
	.align		4
.L_583:
        /*0c7c*/ 	.word	index@(_ZN2at6native29vectorized_elementwise_kernelILi8ENS0_11FillFunctorIjEESt5arrayIPcLm1EEEEviT0_T1_)
        /*0c80*/ 	.word	0x00000004


	//----- nvinfo : EIATTR_FRAME_SIZE
	.align		4
.L_584:
        /*0c84*/ 	.byte	0x04, 0x11
        /*0c86*/ 	.short	(.L_586 - .L_585)
	.align		4
.L_585:
        /*0c88*/ 	.word	index@(_ZN2at6native29vectorized_elementwise_kernelILi8ENS0_11FillFunctorIjEESt5arrayIPcLm1EEEEviT0_T1_)
        /*0c8c*/ 	.word	0x00000000


	//----- nvinfo : EIATTR_REGCOUNT
	.align		4
.L_586:
        /*0c90*/ 	.byte	0x04, 0x2f
        /*0c92*/ 	.short	(.L_588 - .L_587)
	.align		4
.L_587:
        /*0c94*/ 	.word	index@(_ZN2at6native29vectorized_elementwise_kernelILi4ENS0_11FillFunctorIjEESt5arrayIPcLm1EEEEviT0_T1_)
        /*0c98*/ 	.word	0x0000000e


	//----- nvinfo : EIATTR_FRAME_SIZE
	.align		4
.L_588:
        /*0c9c*/ 	.byte	0x04, 0x11
        /*0c9e*/ 	.short	(.L_590 - .L_589)
	.align		4
.L_589:
        /*0ca0*/ 	.word	index@(_ZN2at6native29vectorized_elementwise_kernelILi4ENS0_11FillFunctorIjEESt5arrayIPcLm1EEEEviT0_T1_)
        /*0ca4*/ 	.word	0x00000000


	//----- nvinfo : EIATTR_REGCOUNT
	.align		4
.L_590:
        /*0ca8*/ 	.byte	0x04, 0x2f
        /*0caa*/ 	.short	(.L_592 - .L_591)
	.align		4
.L_591:
        /*0cac*/ 	.word	index@(_ZN2at6native29vectorized_elementwise_kernelILi2ENS0_11FillFunctorIjEESt5arrayIPcLm1EEEEviT0_T1_)
        /*0cb0*/ 	.word	0x0000000e


	//----- nvinfo : EIATTR_FRAME_SIZE
	.align		4
.L_592:
        /*0cb4*/ 	.byte	0x04, 0x11
        /*0cb6*/ 	.short	(.L_594 - .L_593)
	.align		4
.L_593:
        /*0cb8*/ 	.word	index@(_ZN2at6native29vectorized_elementwise_kernelILi2ENS0_11FillFunctorIjEESt5arrayIPcLm1EEEEviT0_T1_)
        /*0cbc*/ 	.word	0x00000000


	//----- nvinfo : EIATTR_REGCOUNT
	.align		4
.L_594:
        /*0cc0*/ 	.byte	0x04, 0x2f
        /*0cc2*/ 	.short	(.L_596 - .L_595)
	.align		4
.L_595:
        /*0cc4*/ 	.word	index@(_ZN2at6native27unrolled_elementwise_kernelINS0_11FillFunctorIjEESt5arrayIPcLm1EELi4E23TrivialOffsetCalculatorILi0EjES7_ILi1EjENS0_6memory15LoadWithoutCastENSA_16StoreWithoutCastEEEviT_T0_T2_T3_T4_T5_)
        /*0cc8*/ 	.word	0x0000000e


	//----- nvinfo : EIATTR_FRAME_SIZE
	.align		4
.L_596:
        /*0ccc*/ 	.byte	0x04, 0x11
        /*0cce*/ 	.short	(.L_598 - .L_597)
	.align		4
.L_597:
        /*0cd0*/ 	.word	index@(_ZN2at6native27unrolled_elementwise_kernelINS0_11FillFunctorIjEESt5arrayIPcLm1EELi4E23TrivialOffsetCalculatorILi0EjES7_ILi1EjENS0_6memory15LoadWithoutCastENSA_16StoreWithoutCastEEEviT_T0_T2_T3_T4_T5_)
        /*0cd4*/ 	.word	0x00000000


	//----- nvinfo : EIATTR_REGCOUNT
	.align		4
.L_598:
        /*0cd8*/ 	.byte	0x04, 0x2f
        /*0cda*/ 	.short	(.L_600 - .L_599)
	.align		4
.L_599:
        /*0cdc*/ 	.word	index@(_ZN2at6native18elementwise_kernelILi128ELi2EZNS0_22gpu_kernel_impl_nocastINS0_11FillFunctorIjEEEEvRNS_18TensorIteratorBaseERKT_EUliE_EEviT1_)
        /*0ce0*/ 	.word	0x0000000a


	//----- nvinfo : EIATTR_FRAME_SIZE
	.align		4
.L_600:
        /*0ce4*/ 	.byte	0x04, 0x11
        /*0ce6*/ 	.short	(.L_602 - .L_601)
	.align		4
.L_601:
        /*0ce8*/ 	.word	index@(_ZN2at6native18elementwise_kernelILi128ELi2EZNS0_22gpu_kernel_impl_nocastINS0_11FillFunctorIjEEEEvRNS_18TensorIteratorBaseERKT_EUliE_EEviT1_)
        /*0cec*/ 	.word	0x00000000


	//----- nvinfo : EIATTR_REGCOUNT
	.align		4
.L_602:
        /*0cf0*/ 	.byte	0x04, 0x2f
        /*0cf2*/ 	.short	(.L_604 - .L_603)
	.align		4
.L_603:
        /*0cf4*/ 	.word	index@(_ZN2at6native27unrolled_elementwise_kernelINS0_11FillFunctorIjEESt5arrayIPcLm1EELi4E23TrivialOffsetCalculatorILi0EjES7_ILi1EjENS0_6memory12LoadWithCastILi0EEENSA_13StoreWithCastILi1EEEEEviT_T0_T2_T3_T4_T5_)
        /*0cf8*/ 	.word	0x00000018


	//----- nvinfo : EIATTR_FRAME_SIZE
	.align		4
.L_604:
        /*0cfc*/ 	.byte	0x04, 0x11
        /*0cfe*/ 	.short	(.L_606 - .L_605)
	.align		4
.L_605:
        /*0d00*/ 	.word	index@(_ZN2at6native27unrolled_elementwise_kernelINS0_11FillFunctorIjEESt5arrayIPcLm1EELi4E23TrivialOffsetCalculatorILi0EjES7_ILi1EjENS0_6memory12LoadWithCastILi0EEENSA_13StoreWithCastILi1EEEEEviT_T0_T2_T3_T4_T5_)
        /*0d04*/ 	.word	0x00000000


	//----- nvinfo : EIATTR_REGCOUNT
	.align		4
.L_606:
        /*0d08*/ 	.byte	0x04, 0x2f
        /*0d0a*/ 	.short	(.L_608 - .L_607)
	.align		4
.L_607:
        /*0d0c*/ 	.word	index@(_ZN2at6native18elementwise_kernelILi128ELi4EZNS0_15gpu_kernel_implINS0_11FillFunctorIjEEEEvRNS_18TensorIteratorBaseERKT_EUliE_EEviT1_)
        /*0d10*/ 	.word	0x0000002c


	//----- nvinfo : EIATTR_FRAME_SIZE
	.align		4
.L_608:
        /*0d14*/ 	.byte	0x04, 0x11
        /*0d16*/ 	.short	(.L_610 - .L_609)
	.align		4
.L_609:
        /*0d18*/ 	.word	index@(_ZN2at6native18elementwise_kernelILi128ELi4EZNS0_15gpu_kernel_implINS0_11FillFunctorIjEEEEvRNS_18TensorIteratorBaseERKT_EUliE_EEviT1_)
        /*0d1c*/ 	.word	0x00000000


	//----- nvinfo : EIATTR_REGCOUNT
	.align		4
.L_610:
        /*0d20*/ 	.byte	0x04, 0x2f
        /*0d22*/ 	.short	(.L_612 - .L_611)
	.align		4
.L_611:
        /*0d24*/ 	.word	index@(_ZN2at6native29vectorized_elementwise_kernelILi8ENS0_11FillFunctorImEESt5arrayIPcLm1EEEEviT0_T1_)
        /*0d28*/ 	.word	0x00000004


	//----- nvinfo : EIATTR_FRAME_SIZE
	.align		4
.L_612:
        /*0d2c*/ 	.byte	0x04, 0x11
        /*0d2e*/ 	.short	(.L_614 - .L_613)
	.align		4
.L_613:
        /*0d30*/ 	.word	index@(_ZN2at6native29vectorized_elementwise_kernelILi8ENS0_11FillFunctorImEESt5arrayIPcLm1EEEEviT0_T1_)
        /*0d34*/ 	.word	0x00000000


	//----- nvinfo : EIATTR_REGCOUNT
	.align		4
.L_614:
        /*0d38*/ 	.byte	0x04, 0x2f
        /*0d3a*/ 	.short	(.L_616 - .L_615)
	.align		4
.L_615:
        /*0d3c*/ 	.word	index@(_ZN2at6native29vectorized_elementwise_kernelILi4ENS0_11FillFunctorImEESt5arrayIPcLm1EEEEviT0_T1_)
        /*0d40*/ 	.word	0x00000016


	//----- nvinfo : EIATTR_FRAME_SIZE
	.align		4
.L_616:
        /*0d44*/ 	.byte	0x04, 0x11
        /*0d46*/ 	.short	(.L_618 - .L_617)
	.align		4
.L_617:
        /*0d48*/ 	.word	index@(_ZN2at6native29vectorized_elementwise_kernelILi4ENS0_11FillFunctorImEESt5arrayIPcLm1EEEEviT0_T1_)
        /*0d4c*/ 	.word	0x00000000


	//----- nvinfo : EIATTR_REGCOUNT
	.align		4
.L_618:
        /*0d50*/ 	.byte	0x04, 0x2f
        /*0d52*/ 	.short	(.L_620 - .L_619)
	.align		4
.L_619:
        /*0d54*/ 	.word	index@(_ZN2at6native29vectorized_elementwise_kernelILi2ENS0_11FillFunctorImEESt5arrayIPcLm1EEEEviT0_T1_)
        /*0d58*/ 	.word	0x00000016


	//----- nvinfo : EIATTR_FRAME_SIZE
	.align		4
.L_620:
        /*0d5c*/ 	.byte	0x04, 0x11
        /*0d5e*/ 	.short	(.L_622 - .L_621)
	.align		4
.L_621:
        /*0d60*/ 	.word	index@(_ZN2at6native29vectorized_elementwise_kernelILi2ENS0_11FillFunctorImEESt5arrayIPcLm1EEEEviT0_T1_)
        /*0d64*/ 	.word	0x00000000


	//----- nvinfo : EIATTR_REGCOUNT
	.align		4
.L_622:
        /*0d68*/ 	.byte	0x04, 0x2f
        /*0d6a*/ 	.short	(.L_624 - .L_623)
	.align		4
.L_623:
        /*0d6c*/ 	.word	index@(_ZN2at6native27unrolled_elementwise_kernelINS0_11FillFunctorImEESt5arrayIPcLm1EELi4E23TrivialOffsetCalculatorILi0EjES7_ILi1EjENS0_6memory15LoadWithoutCastENSA_16StoreWithoutCastEEEviT_T0_T2_T3_T4_T5_)
        /*0d70*/ 	.word	0x0000000e


	//----- nvinfo : EIATTR_FRAME_SIZE
	.align		4
.L_624:
        /*0d74*/ 	.byte	0x04, 0x11
        /*0d76*/ 	.short	(.L_626 - .L_625)
	.align		4
.L_625:
        /*0d78*/ 	.word	index@(_ZN2at6native27unrolled_elementwise_kernelINS0_11FillFunctorImEESt5arrayIPcLm1EELi4E23TrivialOffsetCalculatorILi0EjES7_ILi1EjENS0_6memory15LoadWithoutCastENSA_16StoreWithoutCastEEEviT_T0_T2_T3_T4_T5_)
        /*0d7c*/ 	.word	0x00000000


	//----- nvinfo : EIATTR_REGCOUNT
	.align		4
.L_626:
        /*0d80*/ 	.byte	0x04, 0x2f
        /*0d82*/ 	.short	(.L_628 - .L_627)
	.align		4
.L_627:
        /*0d84*/ 	.word	index@(_ZN2at6native18elementwise_kernelILi128ELi2EZNS0_22gpu_kernel_impl_nocastINS0_11FillFunctorImEEEEvRNS_18TensorIteratorBaseERKT_EUliE_EEviT1_)
        /*0d88*/ 	.word	0x0000000a


	//----- nvinfo : EIATTR_FRAME_SIZE
	.align		4
.L_628:
        /*0d8c*/ 	.byte	0x04, 0x11
        /*0d8e*/ 	.short	(.L_630 - .L_629)
	.align		4
.L_629:
        /*0d90*/ 	.word	index@(_ZN2at6native18elementwise_kernelILi128ELi2EZNS0_22gpu_kernel_impl_nocastINS0_11FillFunctorImEEEEvRNS_18TensorIteratorBaseERKT_EUliE_EEviT1_)
        /*0d94*/ 	.word	0x00000000


	//----- nvinfo : EIATTR_REGCOUNT
	.align		4
.L_630:
        /*0d98*/ 	.byte	0x04, 0x2f
        /*0d9a*/ 	.short	(.L_632 - .L_631)
	.align		4
.L_631:
        /*0d9c*/ 	.word	index@(_ZN2at6native27unrolled_elementwise_kernelINS0_11FillFunctorImEESt5arrayIPcLm1EELi4E23TrivialOffsetCalculatorILi0EjES7_ILi1EjENS0_6memory12LoadWithCastILi0EEENSA_13StoreWithCastILi1EEEEEviT_T0_T2_T3_T4_T5_)
        /*0da0*/ 	.word	0x00000018


	//----- nvinfo : EIATTR_FRAME_SIZE
	.align		4
.L_632:
        /*0da4*/ 	.byte	0x04, 0x11
        /*0da6*/ 	.short	(.L_634 - .L_633)
	.align		4
.L_633:
        /*0da8*/ 	.word	index@(_ZN2at6native27unrolled_elementwise_kernelINS0_11FillFunctorImEESt5arrayIPcLm1EELi4E23TrivialOffsetCalculatorILi0EjES7_ILi1EjENS0_6memory12LoadWithCastILi0EEENSA_13StoreWithCastILi1EEEEEviT_T0_T2_T3_T4_T5_)
        /*0dac*/ 	.word	0x00000000


	//----- nvinfo : EIATTR_REGCOUNT
	.align		4
.L_634:
        /*0db0*/ 	.byte	0x04, 0x2f
        /*0db2*/ 	.short	(.L_636 - .L_635)
	.align		4
.L_635:
        /*0db4*/ 	.word	index@(_ZN2at6native18elementwise_kernelILi128ELi4EZNS0_15gpu_kernel_implINS0_11FillFunctorImEEEEvRNS_18TensorIteratorBaseERKT_EUliE_EEviT1_)
        /*0db8*/ 	.word	0x00000029


	//----- nvinfo : EIATTR_FRAME_SIZE
	.align		4
.L_636:
        /*0dbc*/ 	.byte	0x04, 0x11
        /*0dbe*/ 	.short	(.L_638 - .L_637)
	.align		4
.L_637:
        /*0dc0*/ 	.word	index@(_ZN2at6native18elementwise_kernelILi128ELi4EZNS0_15gpu_kernel_implINS0_11FillFunctorImEEEEvRNS_18TensorIteratorBaseERKT_EUliE_EEviT1_)
        /*0dc4*/ 	.word	0x00000000


	//----- nvinfo : EIATTR_MIN_STACK_SIZE
	.align		4
.L_638:
        /*0dc8*/ 	.byte	0x04, 0x12
        /*0dca*/ 	.short	(.L_640 - .L_639)
	.align		4
.L_639:
        /*0dcc*/ 	.word	index@(_ZN2at6native18elementwise_kernelILi128ELi4EZNS0_15gpu_kernel_implINS0_11FillFunctorImEEEEvRNS_18TensorIteratorBaseERKT_EUliE_EEviT1_)
        /*0dd0*/ 	.word	0x00000000


	//----- nvinfo : EIATTR_MIN_STACK_SIZE
	.align		4
.L_640:
        /*0dd4*/ 	.byte	0x04, 0x12
        /*0dd6*/ 	.short	(.L_642 - .L_641)
	.align		4
.L_641:
        /*0dd8*/ 	.word	index@(_ZN2at6native27unrolled_elementwise_kernelINS0_11FillFunctorImEESt5arrayIPcLm1EELi4E23TrivialOffsetCalculatorILi0EjES7_ILi1EjENS0_6memory12LoadWithCastILi0EEENSA_13StoreWithCastILi1EEEEEviT_T0_T2_T3_T4_T5_)
        /*0ddc*/ 	.word	0x00000000


	//----- nvinfo : EIATTR_MIN_STACK_SIZE
	.align		4
.L_642:
        /*0de0*/ 	.byte	0x04, 0x12
        /*0de2*/ 	.short	(.L_644 - .L_643)
	.align		4
.L_643:
        /*0de4*/ 	.word	index@(_ZN2at6native18elementwise_kernelILi128ELi2EZNS0_22gpu_kernel_impl_nocastINS0_11FillFunctorImEEEEvRNS_18TensorIteratorBaseERKT_EUliE_EEviT1_)
        /*0de8*/ 	.word	0x00000000


	//----- nvinfo : EIATTR_MIN_STACK_SIZE
	.align		4
.L_644:
        /*0dec*/ 	.byte	0x04, 0x12
        /*0dee*/ 	.short	(.L_646 - .L_645)
	.align		4
.L_645:
        /*0df0*/ 	.word	index@(_ZN2at6native27unrolled_elementwise_kernelINS0_11FillFunctorImEESt5arrayIPcLm1EELi4E23TrivialOffsetCalculatorILi0EjES7_ILi1EjENS0_6memory15LoadWithoutCastENSA_16StoreWithoutCastEEEviT_T0_T2_T3_T4_T5_)
        /*0df4*/ 	.word	0x00000000


	//----- nvinfo : EIATTR_MIN_STACK_SIZE
	.align		4
.L_646:
        /*0df8*/ 	.byte	0x04, 0x12
        /*0dfa*/ 	.short	(.L_648 - .L_647)
	.align		4
.L_647:
        /*0dfc*/ 	.word	index@(_ZN2at6native29vectorized_elementwise_kernelILi2ENS0_11FillFunctorImEESt5arrayIPcLm1EEEEviT0_T1_)
        /*0e00*/ 	.word	0x00000000


	//----- nvinfo : EIATTR_MIN_STACK_SIZE
	.align		4
.L_648:
        /*0e04*/ 	.byte	0x04, 0x12
        /*0e06*/ 	.short	(.L_650 - .L_649)
	.align		4
.L_649:
        /*0e08*/ 	.word	index@(_ZN2at6native29vectorized_elementwise_kernelILi4ENS0_11FillFunctorImEESt5arrayIPcLm1EEEEviT0_T1_)
        /*0e0c*/ 	.word	0x00000000


	//----- nvinfo : EIATTR_MIN_STACK_SIZE
	.align		4
.L_650:
        /*0e10*/ 	.byte	0x04, 0x12
        /*0e12*/ 	.short	(.L_652 - .L_651)
	.align		4
.L_651:
        /*0e14*/ 	.word	index@(_ZN2at6native29vectorized_elementwise_kernelILi8ENS0_11FillFunctorImEESt5arrayIPcLm1EEEEviT0_T1_)
        /*0e18*/ 	.word	0x00000000


	//----- nvinfo : EIATTR_MIN_STACK_SIZE
	.align		4
.L_652:
        /*0e1c*/ 	.byte	0x04, 0x12
        /*0e1e*/ 	.short	(.L_654 - .L_653)
	.align		4
.L_653:
        /*0e20*/ 	.word	index@(_ZN2at6native18elementwise_kernelILi128ELi4EZNS0_15gpu_kernel_implINS0_11FillFunctorIjEEEEvRNS_18TensorIteratorBaseERKT_EUliE_EEviT1_)
        /*0e24*/ 	.word	0x00000000


	//----- nvinfo : EIATTR_MIN_STACK_SIZE
	.align		4
.L_654:
        /*0e28*/ 	.byte	0x04, 0x12
        /*0e2a*/ 	.short	(.L_656 - .L_655)
	.align		4
.L_655:
        /*0e2c*/ 	.word	index@(_ZN2at6native27unrolled_elementwise_kernelINS0_11FillFunctorIjEESt5arrayIPcLm1EELi4E23TrivialOffsetCalculatorILi0EjES7_ILi1EjENS0_6memory12LoadWithCastILi0EEENSA_13StoreWithCastILi1EEEEEviT_T0_T2_T3_T4_T5_)
        /*0e30*/ 	.word	0x00000000


	//----- nvinfo : EIATTR_MIN_STACK_SIZE
	.align		4
.L_656:
        /*0e34*/ 	.byte	0x04, 0x12
        /*0e36*/ 	.short	(.L_658 - .L_657)
	.align		4
.L_657:
        /*0e38*/ 	.word	index@(_ZN2at6native18elementwise_kernelILi128ELi2EZNS0_22gpu_kernel_impl_nocastINS0_11FillFunctorIjEEEEvRNS_18TensorIteratorBaseERKT_EUliE_EEviT1_)
        /*0e3c*/ 	.word	0x00000000


	//----- nvinfo : EIATTR_MIN_STACK_SIZE
	.align		4
.L_658:
        /*0e40*/ 	.byte	0x04, 0x12
        /*0e42*/ 	.short	(.L_660 - .L_659)
	.align		4
.L_659:
        /*0e44*/ 	.word	index@(_ZN2at6native27unrolled_elementwise_kernelINS0_11FillFunctorIjEESt5arrayIPcLm1EELi4E23TrivialOffsetCalculatorILi0EjES7_ILi1EjENS0_6memory15LoadWithoutCastENSA_16StoreWithoutCastEEEviT_T0_T2_T3_T4_T5_)
        /*0e48*/ 	.word	0x00000000


	//----- nvinfo : EIATTR_MIN_STACK_SIZE
	.align		4
.L_660:
        /*0e4c*/ 	.byte	0x04, 0x12
        /*0e4e*/ 	.short	(.L_662 - .L_661)
	.align		4
.L_661:
        /*0e50*/ 	.word	index@(_ZN2at6native29vectorized_elementwise_kernelILi2ENS0_11FillFunctorIjEESt5arrayIPcLm1EEEEviT0_T1_)
        /*0e54*/ 	.word	0x00000000


	//----- nvinfo : EIATTR_MIN_STACK_SIZE
	.align		4
.L_662:
        /*0e58*/ 	.byte	0x04, 0x12
        /*0e5a*/ 	.short	(.L_664 - .L_663)
	.align		4
.L_663:
        /*0e5c*/ 	.word	index@(_ZN2at6native29vectorized_elementwise_kernelILi4ENS0_11FillFunctorIjEESt5arrayIPcLm1EEEEviT0_T1_)
        /*0e60*/ 	.word	0x00000000


	//----- nvinfo : EIATTR_MIN_STACK_SIZE
	.align		4
.L_664:
        /*0e64*/ 	.byte	0x04, 0x12
        /*0e66*/ 	.short	(.L_666 - .L_665)
	.align		4
.L_665:
        /*0e68*/ 	.word	index@(_ZN2at6native29vectorized_elementwise_kernelILi8ENS0_11FillFunctorIjEESt5arrayIPcLm1EEEEviT0_T1_)
        /*0e6c*/ 	.word	0x00000000


	//----- nvinfo : EIATTR_MIN_STACK_SIZE
	.align		4
.L_666:
        /*0e70*/ 	.byte	0x04, 0x12
        /*0e72*/ 	.short	(.L_668 - .L_667)
	.align		4
.L_667:
        /*0e74*/ 	.word	index@(_ZN2at6native18elementwise_kernelILi128ELi4EZNS0_15gpu_kernel_implINS0_11FillFunctorItEEEEvRNS_18TensorIteratorBaseERKT_EUliE_EEviT1_)
        /*0e78*/ 	.word	0x00000000


	//----- nvinfo : EIATTR_MIN_STACK_SIZE
	.align		4
.L_668:
        /*0e7c*/ 	.byte	0x04, 0x12
        /*0e7e*/ 	.short	(.L_670 - .L_669)
	.align		4
.L_669:
        /*0e80*/ 	.word	index@(_ZN2at6native27unrolled_elementwise_kernelINS0_11FillFunctorItEESt5arrayIPcLm1EELi4E23TrivialOffsetCalculatorILi0EjES7_ILi1EjENS0_6memory12LoadWithCastILi0EEENSA_13StoreWithCastILi1EEEEEviT_T0_T2_T3_T4_T5_)
        /*0e84*/ 	.word	0x00000000


	//----- nvinfo : EIATTR_MIN_STACK_SIZE
	.align		4
.L_670:
        /*0e88*/ 	.byte	0x04, 0x12
        /*0e8a*/ 	.short	(.L_672 - .L_671)
	.align		4
.L_671:
        /*0e8c*/ 	.word	index@(_ZN2at6native18elementwise_kernelILi128ELi4EZNS0_22gpu_kernel_impl_nocastINS0_11FillFunctorItEEEEvRNS_18TensorIteratorBaseERKT_EUliE_EEviT1_)
        /*0e90*/ 	.word	0x00000000


	//----- nvinfo : EIATTR_MIN_STACK_SIZE
	.align		4
.L_672:
        /*0e94*/ 	.byte	0x04, 0x12
        /*0e96*/ 	.short	(.L_674 - .L_673)
	.align		4
.L_673:
        /*0e98*/ 	.word	index@(_ZN2at6native27unrolled_elementwise_kernelINS0_11FillFunctorItEESt5arrayIPcLm1EELi4E23TrivialOffsetCalculatorILi0EjES7_ILi1EjENS0_6memory15LoadWithoutCastENSA_16StoreWithoutCastEEEviT_T0_T2_T3_T4_T5_)
        /*0e9c*/ 	.word	0x00000000


	//----- nvinfo : EIATTR_MIN_STACK_SIZE
	.align		4
.L_674:
        /*0ea0*/ 	.byte	0x04, 0x12
        /*0ea2*/ 	.short	(.L_676 - .L_675)
	.align		4
.L_675:
        /*0ea4*/ 	.word	index@(_ZN2at6native29vectorized_elementwise_kernelILi2ENS0_11FillFunctorItEESt5arrayIPcLm1EEEEviT0_T1_)
        /*0ea8*/ 	.word	0x00000000


	//----- nvinfo : EIATTR_MIN_STACK_SIZE
	.align		4
.L_676:
        /*0eac*/ 	.byte	0x04, 0x12
        /*0eae*/ 	.short	(.L_678 - .L_677)
	.align		4
.L_677:
        /*0eb0*/ 	.word	index@(_ZN2at6native29vectorized_elementwise_kernelILi4ENS0_11FillFunctorItEESt5arrayIPcLm1EEEEviT0_T1_)
        /*0eb4*/ 	.word	0x00000000


	//----- nvinfo : EIATTR_MIN_STACK_SIZE
	.align		4
.L_678:
        /*0eb8*/ 	.byte	0x04, 0x12
        /*0eba*/ 	.short	(.L_680 - .L_679)
	.align		4
.L_679:
        /*0ebc*/ 	.word	index@(_ZN2at6native29vectorized_elementwise_kernelILi8ENS0_11FillFunctorItEESt5arrayIPcLm1EEEEviT0_T1_)
        /*0ec0*/ 	.word	0x00000000


	//----- nvinfo : EIATTR_MIN_STACK_SIZE
	.align		4
.L_680:
        /*0ec4*/ 	.byte	0x04, 0x12
        /*0ec6*/ 	.short	(.L_682 - .L_681)
	.align		4
.L_681:
        /*0ec8*/ 	.word	index@(_ZN2at6native18elementwise_kernelILi128ELi4EZNS0_15gpu_kernel_implINS0_11FillFunctorIN3c1014Float8_e8m0fnuEEEEEvRNS_18TensorIteratorBaseERKT_EUliE_EEviT1_)
        /*0ecc*/ 	.word	0x00000000


	//----- nvinfo : EIATTR_MIN_STACK_SIZE
	.align		4
.L_682:
        /*0ed0*/ 	.byte	0x04, 0x12
        /*0ed2*/ 	.short	(.L_684 - .L_683)
	.align		4
.L_683:
        /*0ed4*/ 	.word	index@(_ZN2at6native27unrolled_elementwise_kernelINS0_11FillFunctorIN3c1014Float8_e8m0fnuEEESt5arrayIPcLm1EELi4E23TrivialOffsetCalculatorILi0EjES9_ILi1EjENS0_6memory12LoadWithCastILi0EEENSC_13StoreWithCastILi1EEEEEviT_T0_T2_T3_T4_T5_)
        /*0ed8*/ 	.word	0x00000000


	//----- nvinfo : EIATTR_MIN_STACK_SIZE
	.align		4
.L_684:
        /*0edc*/ 	.byte	0x04, 0x12
        /*0ede*/ 	.short	(.L_686 - .L_685)
	.align		4
.L_685:
        /*0ee0*/ 	.word	index@(_ZN2at6native18elementwise_kernelILi128ELi4EZNS0_22gpu_kernel_impl_nocastINS0_11FillFunctorIN3c1014Float8_e8m0fnuEEEEEvRNS_18TensorIteratorBaseERKT_EUliE_EEviT1_)
        /*0ee4*/ 	.word	0x00000000


	//----- nvinfo : EIATTR_MIN_STACK_SIZE
	.align		4
.L_686:
        /*0ee8*/ 	.byte	0x04, 0x12
        /*0eea*/ 	.short	(.L_688 - .L_687)
	.align		4
.L_687:
        /*0eec*/ 	.word	index@(_ZN2at6native27unrolled_elementwise_kernelINS0_11FillFunctorIN3c1014Float8_e8m0fnuEEESt5arrayIPcLm1EELi4E23TrivialOffsetCalculatorILi0EjES9_ILi1EjENS0_6memory15LoadWithoutCastENSC_16StoreWithoutCastEEEviT_T0_T2_T3_T4_T5_)
        /*0ef0*/ 	.word	0x00000000


	//----- nvinfo : EIATTR_MIN_STACK_SIZE
	.align		4
.L_688:
        /*0ef4*/ 	.byte	0x04, 0x12
        /*0ef6*/ 	.short	(.L_690 - .L_689)
	.align		4
.L_689:
        /*0ef8*/ 	.word	index@(_ZN2at6native29vectorized_elementwise_kernelILi2ENS0_11FillFunctorIN3c1014Float8_e8m0fnuEEESt5arrayIPcLm1EEEEviT0_T1_)
        /*0efc*/ 	.word	0x00000000


	//----- nvinfo : EIATTR_MIN_STACK_SIZE
	.align		4
.L_690:
        /*0f00*/ 	.byte	0x04, 0x12
        /*0f02*/ 	.short	(.L_692 - .L_691)
	.align		4
.L_691:
        /*0f04*/ 	.word	index@(_ZN2at6native29vectorized_elementwise_kernelILi4ENS0_11FillFunctorIN3c1014Float8_e8m0fnuEEESt5arrayIPcLm1EEEEviT0_T1_)
        /*0f08*/ 	.word	0x00000000


	//----- nvinfo : EIATTR_MIN_STACK_SIZE
	.align		4
.L_692:
        /*0f0c*/ 	.byte	0x04, 0x12
        /*0f0e*/ 	.short	(.L_694 - .L_693)
	.align		4
.L_693:
        /*0f10*/ 	.word	index@(_ZN2at6native29vectorized_elementwise_kernelILi8ENS0_11FillFunctorIN3c1014Float8_e8m0fnuEEESt5arrayIPcLm1EEEEviT0_T1_)
        /*0f14*/ 	.word	0x00000000


	//----- nvinfo : EIATTR_MIN_STACK_SIZE
	.align		4
.L_694:
        /*0f18*/ 	.byte	0x04, 0x12
        /*0f1a*/ 	.short	(.L_696 - .L_695)
	.align		4
.L_695:
        /*0f1c*/ 	.word	index@(_ZN2at6native18elementwise_kernelILi128ELi4EZNS0_15gpu_kernel_implINS0_11FillFunctorIN3c1015Float8_e4m3fnuzEEEEEvRNS_18TensorIteratorBaseERKT_EUliE_EEviT1_)
        /*0f20*/ 	.word	0x00000000


	//----- nvinfo : EIATTR_MIN_STACK_SIZE
	.align		4
.L_696:
        /*0f24*/ 	.byte	0x04, 0x12
        /*0f26*/ 	.short	(.L_698 - .L_697)
	.align		4
.L_697:
        /*0f28*/ 	.word	index@(_ZN2at6native27unrolled_elementwise_kernelINS0_11FillFunctorIN3c1015Float8_e4m3fnuzEEESt5arrayIPcLm1EELi4E23TrivialOffsetCalculatorILi0EjES9_ILi1EjENS0_6memory12LoadWithCastILi0EEENSC_13StoreWithCastILi1EEEEEviT_T0_T2_T3_T4_T5_)
        /*0f2c*/ 	.word	0x00000000


	//----- nvinfo : EIATTR_MIN_STACK_SIZE
	.align		4
.L_698:
        /*0f30*/ 	.byte	0x04, 0x12
        /*0f32*/ 	.short	(.L_700 - .L_699)
	.align		4
.L_699:
        /*0f34*/ 	.word	index@(_ZN2at6native18elementwise_kernelILi128ELi4EZNS0_22gpu_kernel_impl_nocastINS0_11FillFunctorIN3c1015Float8_e4m3fnuzEEEEEvRNS_18TensorIteratorBaseERKT_EUliE_EEviT1_)
        /*0f38*/ 	.word	0x00000000


	//----- nvinfo : EIATTR_MIN_STACK_SIZE
	.align		4
.L_700:
        /*0f3c*/ 	.byte	0x04, 0x12
        /*0f3e*/ 	.short	(.L_702 - .L_701)
	.align		4
.L_701:
        /*0f40*/ 	.word	index@(_ZN2at6native27unrolled_elementwise_kernelINS0_11FillFunctorIN3c1015Float8_e4m3fnuzEEESt5arrayIPcLm1EELi4E23TrivialOffsetCalculatorILi0EjES9_ILi1EjENS0_6memory15LoadWithoutCastENSC_16StoreWithoutCastEEEviT_T0_T2_T3_T4_T5_)
        /*0f44*/ 	.word	0x00000000


	//----- nvinfo : EIATTR_MIN_STACK_SIZE
	.align		4
.L_702:
        /*0f48*/ 	.byte	0x04, 0x12
        /*0f4a*/ 	.short	(.L_704 - .L_703)
	.align		4
.L_703:
        /*0f4c*/ 	.word	index@(_ZN2at6native29vectorized_elementwise_kernelILi2ENS0_11FillFunctorIN3c1015Float8_e4m3fnuzEEESt5arrayIPcLm1EEEEviT0_T1_)
        /*0f50*/ 	.word	0x00000000


	//----- nvinfo : EIATTR_MIN_STACK_SIZE
	.align		4
.L_704:
        /*0f54*/ 	.byte	0x04, 0x12
        /*0f56*/ 	.short	(.L_706 - .L_705)
	.align		4
.L_705:
        /*0f58*/ 	.word	index@(_ZN2at6native29vectorized_elementwise_kernelILi4ENS0_11FillFunctorIN3c1015Float8_e4m3fnuzEEESt5arrayIPcLm1EEEEviT0_T1_)
        /*0f5c*/ 	.word	0x00000000


	//----- nvinfo : EIATTR_MIN_STACK_SIZE
	.align		4
.L_706:
        /*0f60*/ 	.byte	0x04, 0x12
        /*0f62*/ 	.short	(.L_708 - .L_707)
	.align		4
.L_707:
        /*0f64*/ 	.word	index@(_ZN2at6native29vectorized_elementwise_kernelILi8ENS0_11FillFunctorIN3c1015Float8_e4m3fnuzEEESt5arrayIPcLm1EEEEviT0_T1_)
        /*0f68*/ 	.word	0x00000000


	//----- nvinfo : EIATTR_MIN_STACK_SIZE
	.align		4
.L_708:
        /*0f6c*/ 	.byte	0x04, 0x12
        /*0f6e*/ 	.short	(.L_710 - .L_709)
	.align		4
.L_709:
        /*0f70*/ 	.word	index@(_ZN2at6native18elementwise_kernelILi128ELi4EZNS0_15gpu_kernel_implINS0_11FillFunctorIN3c1013Float8_e4m3fnEEEEEvRNS_18TensorIteratorBaseERKT_EUliE_EEviT1_)
        /*0f74*/ 	.word	0x00000000


	//----- nvinfo : EIATTR_MIN_STACK_SIZE
	.align		4
.L_710:
        /*0f78*/ 	.byte	0x04, 0x12
        /*0f7a*/ 	.short	(.L_712 - .L_711)
	.align		4
.L_711:
        /*0f7c*/ 	.word	index@(_ZN2at6native27unrolled_elementwise_kernelINS0_11FillFunctorIN3c1013Float8_e4m3fnEEESt5arrayIPcLm1EELi4E23TrivialOffsetCalculatorILi0EjES9_ILi1EjENS0_6memory12LoadWithCastILi0EEENSC_13StoreWithCastILi1EEEEEviT_T0_T2_T3_T4_T5_)
        /*0f80*/ 	.word	0x00000000


	//----- nvinfo : EIATTR_MIN_STACK_SIZE
	.align		4
.L_712:
        /*0f84*/ 	.byte	0x04, 0x12
        /*0f86*/ 	.short	(.L_714 - .L_713)
	.align		4
.L_713:
        /*0f88*/ 	.word	index@(_ZN2at6native18elementwise_kernelILi128ELi4EZNS0_22gpu_kernel_impl_nocastINS0_11FillFunctorIN3c1013Float8_e4m3fnEEEEEvRNS_18TensorIteratorBaseERKT_EUliE_EEviT1_)
        /*0f8c*/ 	.word	0x00000000


	//----- nvinfo : EIATTR_MIN_STACK_SIZE
	.align		4
.L_714:
        /*0f90*/ 	.byte	0x04, 0x12
        /*0f92*/ 	.short	(.L_716 - .L_715)
	.align		4
.L_715:
        /*0f94*/ 	.word	index@(_ZN2at6native27unrolled_elementwise_kernelINS0_11FillFunctorIN3c1013Float8_e4m3fnEEESt5arrayIPcLm1EELi4E23TrivialOffsetCalculatorILi0EjES9_ILi1EjENS0_6memory15LoadWithoutCastENSC_16StoreWithoutCastEEEviT_T0_T2_T3_T4_T5_)
        /*0f98*/ 	.word	0x00000000


	//----- nvinfo : EIATTR_MIN_STACK_SIZE
	.align		4
.L_716:
        /*0f9c*/ 	.byte	0x04, 0x12
        /*0f9e*/ 	.short	(.L_718 - .L_717)
	.align		4
.L_717:
        /*0fa0*/ 	.word	index@(_ZN2at6native29vectorized_elementwise_kernelILi2ENS0_11FillFunctorIN3c1013Float8_e4m3fnEEESt5arrayIPcLm1EEEEviT0_T1_)
        /*0fa4*/ 	.word	0x00000000


	//----- nvinfo : EIATTR_MIN_STACK_SIZE
	.align		4
.L_718:
        /*0fa8*/ 	.byte	0x04, 0x12
        /*0faa*/ 	.short	(.L_720 - .L_719)
	.align		4
.L_719:
        /*0fac*/ 	.word	index@(_ZN2at6native29vectorized_elementwise_kernelILi4ENS0_11FillFunctorIN3c1013Float8_e4m3fnEEESt5arrayIPcLm1EEEEviT0_T1_)
        /*0fb0*/ 	.word	0x00000000


	//----- nvinfo : EIATTR_MIN_STACK_SIZE
	.align		4
.L_720:
        /*0fb4*/ 	.byte	0x04, 0x12
        /*0fb6*/ 	.short	(.L_722 - .L_721)
	.align		4
.L_721:
        /*0fb8*/ 	.word	index@(_ZN2at6native29vectorized_elementwise_kernelILi8ENS0_11FillFunctorIN3c1013Float8_e4m3fnEEESt5arrayIPcLm1EEEEviT0_T1_)
        /*0fbc*/ 	.word	0x00000000


	//----- nvinfo : EIATTR_MIN_STACK_SIZE
	.align		4
.L_722:
        /*0fc0*/ 	.byte	0x04, 0x12
        /*0fc2*/ 	.short	(.L_724 - .L_723)
	.align		4
.L_723:
        /*0fc4*/ 	.word	index@(_ZN2at6native18elementwise_kernelILi128ELi4EZNS0_15gpu_kernel_implINS0_11FillFunctorIN3c1015Float8_e5m2fnuzEEEEEvRNS_18TensorIteratorBaseERKT_EUliE_EEviT1_)
        /*0fc8*/ 	.word	0x00000000


	//----- nvinfo : EIATTR_MIN_STACK_SIZE
	.align		4
.L_724:
        /*0fcc*/ 	.byte	0x04, 0x12
        /*0fce*/ 	.short	(.L_726 - .L_725)
	.align		4
.L_725:
        /*0fd0*/ 	.word	index@(_ZN2at6native27unrolled_elementwise_kernelINS0_11FillFunctorIN3c1015Float8_e5m2fnuzEEESt5arrayIPcLm1EELi4E23TrivialOffsetCalculatorILi0EjES9_ILi1EjENS0_6memory12LoadWithCastILi0EEENSC_13StoreWithCastILi1EEEEEviT_T0_T2_T3_T4_T5_)
        /*0fd4*/ 	.word	0x00000000


	//----- nvinfo : EIATTR_MIN_STACK_SIZE
	.align		4
.L_726:
        /*0fd8*/ 	.byte	0x04, 0x12
        /*0fda*/ 	.short	(.L_728 - .L_727)
	.align		4
.L_727:
        /*0fdc*/ 	.word	index@(_ZN2at6native18elementwise_kernelILi128ELi4EZNS0_22gpu_kernel_impl_nocastINS0_11FillFunctorIN3c1015Float8_e5m2fnuzEEEEEvRNS_18TensorIteratorBaseERKT_EUliE_EEviT1_)
        /*0fe0*/ 	.word	0x00000000


	//----- nvinfo : EIATTR_MIN_STACK_SIZE
	.align		4
.L_728:
        /*0fe4*/ 	.byte	0x04, 0x12
        /*0fe6*/ 	.short	(.L_730 - .L_729)
	.align		4
.L_729:
        /*0fe8*/ 	.word	index@(_ZN2at6native27unrolled_elementwise_kernelINS0_11FillFunctorIN3c1015Float8_e5m2fnuzEEESt5arrayIPcLm1EELi4E23TrivialOffsetCalculatorILi0EjES9_ILi1EjENS0_6memory15LoadWithoutCastENSC_16StoreWithoutCastEEEviT_T0_T2_T3_T4_T5_)
        /*0fec*/ 	.word	0x00000000


	//----- nvinfo : EIATTR_MIN_STACK_SIZE
	.align		4
.L_730:
        /*0ff0*/ 	.byte	0x04, 0x12
        /*0ff2*/ 	.short	(.L_732 - .L_731)
	.align		4
.L_731:
        /*0ff4*/ 	.word	index@(_ZN2at6native29vectorized_elementwise_kernelILi2ENS0_11FillFunctorIN3c1015Float8_e5m2fnuzEEESt5arrayIPcLm1EEEEviT0_T1_)
        /*0ff8*/ 	.word	0x00000000


	//----- nvinfo : EIATTR_MIN_STACK_SIZE
	.align		4
.L_732:
        /*0ffc*/ 	.byte	0x04, 0x12
        /*0ffe*/ 	.short	(.L_734 - .L_733)
	.align		4
.L_733:
        /*1000*/ 	.word	index@(_ZN2at6native29vectorized_elementwise_kernelILi4ENS0_11FillFunctorIN3c1015Float8_e5m2fnuzEEESt5arrayIPcLm1EEEEviT0_T1_)
        /*1004*/ 	.word	0x00000000


	//----- nvinfo : EIATTR_MIN_STACK_SIZE
	.align		4
.L_734:
        /*1008*/ 	.byte	0x04, 0x12
        /*100a*/ 	.short	(.L_736 - .L_735)
	.align		4
.L_735:
        /*100c*/ 	.word	index@(_ZN2at6native29vectorized_elementwise_kernelILi8ENS0_11FillFunctorIN3c1015Float8_e5m2fnuzEEESt5arrayIPcLm1EEEEviT0_T1_)
        /*1010*/ 	.word	0x00000000


	//----- nvinfo : EIATTR_MIN_STACK_SIZE
	.align		4
.L_736:
        /*1014*/ 	.byte	0x04, 0x12
        /*1016*/ 	.short	(.L_738 - .L_737)
	.align		4
.L_737:
        /*1018*/ 	.word	index@(_ZN2at6native18elementwise_kernelILi128ELi4EZNS0_15gpu_kernel_implINS0_11FillFunctorIN3c1011Float8_e5m2EEEEEvRNS_18TensorIteratorBaseERKT_EUliE_EEviT1_)
        /*101c*/ 	.word	0x00000000


	//----- nvinfo : EIATTR_MIN_STACK_SIZE
	.align		4
.L_738:
        /*1020*/ 	.byte	0x04, 0x12
        /*1022*/ 	.short	(.L_740 - .L_739)
	.align		4
.L_739:
        /*1024*/ 	.word	index@(_ZN2at6native27unrolled_elementwise_kernelINS0_11FillFunctorIN3c1011Float8_e5m2EEESt5arrayIPcLm1EELi4E23TrivialOffsetCalculatorILi0EjES9_ILi1EjENS0_6memory12LoadWithCastILi0EEENSC_13StoreWithCastILi1EEEEEviT_T0_T2_T3_T4_T5_)
        /*1028*/ 	.word	0x00000000


	//----- nvinfo : EIATTR_MIN_STACK_SIZE
	.align		4
.L_740:
        /*102c*/ 	.byte	0x04, 0x12
        /*102e*/ 	.short	(.L_742 - .L_741)
	.align		4
.L_741:
        /*1030*/ 	.word	index@(_ZN2at6native18elementwise_kernelILi128ELi4EZNS0_22gpu_kernel_impl_nocastINS0_11FillFunctorIN3c1011Float8_e5m2EEEEEvRNS_18TensorIteratorBaseERKT_EUliE_EEviT1_)
        /*1034*/ 	.word	0x00000000


	//----- nvinfo : EIATTR_MIN_STACK_SIZE
	.align		4
.L_742:
        /*1038*/ 	.byte	0x04, 0x12
        /*103a*/ 	.short	(.L_744 - .L_743)
	.align		4
.L_743:
        /*103c*/ 	.word	index@(_ZN2at6native27unrolled_elementwise_kernelINS0_11FillFunctorIN3c1011Float8_e5m2EEESt5arrayIPcLm1EELi4E23TrivialOffsetCalculatorILi0EjES9_ILi1EjENS0_6memory15LoadWithoutCastENSC_16StoreWithoutCastEEEviT_T0_T2_T3_T4_T5_)
        /*1040*/ 	.word	0x00000000


	//----- nvinfo : EIATTR_MIN_STACK_SIZE
	.align		4
.L_744:
        /*1044*/ 	.byte	0x04, 0x12
        /*1046*/ 	.short	(.L_746 - .L_745)
	.align		4
.L_745:
        /*1048*/ 	.word	index@(_ZN2at6native29vectorized_elementwise_kernelILi2ENS0_11FillFunctorIN3c1011Float8_e5m2EEESt5arrayIPcLm1EEEEviT0_T1_)
        /*104c*/ 	.word	0x00000000


	//----- nvinfo : EIATTR_MIN_STACK_SIZE
	.align		4
.L_746:
        /*1050*/ 	.byte	0x04, 0x12
        /*1052*/ 	.short	(.L_748 - .L_747)
	.align		4
.L_747:
        /*1054*/ 	.word	index@(_ZN2at6native29vectorized_elementwise_kernelILi4ENS0_11FillFunctorIN3c1011Float8_e5m2EEESt5arrayIPcLm1EEEEviT0_T1_)
        /*1058*/ 	.word	0x00000000


	//----- nvinfo : EIATTR_MIN_STACK_SIZE
	.align		4
.L_748:
        /*105c*/ 	.byte	0x04, 0x12
        /*105e*/ 	.short	(.L_750 - .L_749)
	.align		4
.L_749:
        /*1060*/ 	.word	index@(_ZN2at6native29vectorized_elementwise_kernelILi8ENS0_11FillFunctorIN3c1011Float8_e5m2EEESt5arrayIPcLm1EEEEviT0_T1_)
        /*1064*/ 	.word	0x00000000


	//----- nvinfo : EIATTR_MIN_STACK_SIZE
	.align		4
.L_750:
        /*1068*/ 	.byte	0x04, 0x12
        /*106a*/ 	.short	(.L_752 - .L_751)
	.align		4
.L_751:
        /*106c*/ 	.word	index@(_ZN2at6native18elementwise_kernelILi128ELi4EZNS0_15gpu_kernel_implINS0_11FillFunctorIN3c108BFloat16EEEEEvRNS_18TensorIteratorBaseERKT_EUliE_EEviT1_)
        /*1070*/ 	.word	0x00000000


	//----- nvinfo : EIATTR_MIN_STACK_SIZE
	.align		4
.L_752:
        /*1074*/ 	.byte	0x04, 0x12
        /*1076*/ 	.short	(.L_754 - .L_753)
	.align		4
.L_753:
        /*1078*/ 	.word	index@(_ZN2at6native27unrolled_elementwise_kernelINS0_11FillFunctorIN3c108BFloat16EEESt5arrayIPcLm1EELi4E23TrivialOffsetCalculatorILi0EjES9_ILi1EjENS0_6memory12LoadWithCastILi0EEENSC_13StoreWithCastILi1EEEEEviT_T0_T2_T3_T4_T5_)
        /*107c*/ 	.word	0x00000000


	//----- nvinfo : EIATTR_MIN_STACK_SIZE
	.align		4
.L_754:
        /*1080*/ 	.byte	0x04, 0x12
        /*1082*/ 	.short	(.L_756 - .L_755)
	.align		4
.L_755:
        /*1084*/ 	.word	index@(_ZN2at6native18elementwise_kernelILi128ELi4EZNS0_22gpu_kernel_impl_nocastINS0_11FillFunctorIN3c108BFloat16EEEEEvRNS_18TensorIteratorBaseERKT_EUliE_EEviT1_)
        /*1088*/ 	.word	0x00000000


	//----- nvinfo : EIATTR_MIN_STACK_SIZE
	.align		4
.L_756:
        /*108c*/ 	.byte	0x04, 0x12
        /*108e*/ 	.short	(.L_758 - .L_757)
	.align		4
.L_757:
        /*1090*/ 	.word	index@(_ZN2at6native27unrolled_elementwise_kernelINS0_11FillFunctorIN3c108BFloat16EEESt5arrayIPcLm1EELi4E23TrivialOffsetCalculatorILi0EjES9_ILi1EjENS0_6memory15LoadWithoutCastENSC_16StoreWithoutCastEEEviT_T0_T2_T3_T4_T5_)
        /*1094*/ 	.word	0x00000000


	//----- nvinfo : EIATTR_MIN_STACK_SIZE
	.align		4
.L_758:
        /*1098*/ 	.byte	0x04, 0x12
        /*109a*/ 	.short	(.L_760 - .L_759)
	.align		4
.L_759:
        /*109c*/ 	.word	index@(_ZN2at6native29vectorized_elementwise_kernelILi2ENS0_11FillFunctorIN3c108BFloat16EEESt5arrayIPcLm1EEEEviT0_T1_)
        /*10a0*/ 	.word	0x00000000


	//----- nvinfo : EIATTR_MIN_STACK_SIZE
	.align		4
.L_760:
        /*10a4*/ 	.byte	0x04, 0x12
        /*10a6*/ 	.short	(.L_762 - .L_761)
	.align		4
.L_761:
        /*10a8*/ 	.word	index@(_ZN2at6native29vectorized_elementwise_kernelILi4ENS0_11FillFunctorIN3c108BFloat16EEESt5arrayIPcLm1EEEEviT0_T1_)
        /*10ac*/ 	.word	0x00000000


	//----- nvinfo : EIATTR_MIN_STACK_SIZE
	.align		4
.L_762:
        /*10b0*/ 	.byte	0x04, 0x12
        /*10b2*/ 	.short	(.L_764 - .L_763)
	.align		4
.L_763:
        /*10b4*/ 	.word	index@(_ZN2at6native29vectorized_elementwise_kernelILi8ENS0_11FillFunctorIN3c108BFloat16EEESt5arrayIPcLm1EEEEviT0_T1_)
        /*10b8*/ 	.word	0x00000000


	//----- nvinfo : EIATTR_MIN_STACK_SIZE
	.align		4
.L_764:
        /*10bc*/ 	.byte	0x04, 0x12
        /*10be*/ 	.short	(.L_766 - .L_765)
	.align		4
.L_765:
        /*10c0*/ 	.word	index@(_ZN2at6native18elementwise_kernelILi128ELi4EZNS0_15gpu_kernel_implINS0_11FillFunctorIN3c104HalfEEEEEvRNS_18TensorIteratorBaseERKT_EUliE_EEviT1_)
        /*10c4*/ 	.word	0x00000000


	//----- nvinfo : EIATTR_MIN_STACK_SIZE
	.align		4
.L_766:
        /*10c8*/ 	.byte	0x04, 0x12
        /*10ca*/ 	.short	(.L_768 - .L_767)
	.align		4
.L_767:
        /*10cc*/ 	.word	index@(_ZN2at6native27unrolled_elementwise_kernelINS0_11FillFunctorIN3c104HalfEEESt5arrayIPcLm1EELi4E23TrivialOffsetCalculatorILi0EjES9_ILi1EjENS0_6memory12LoadWithCastILi0EEENSC_13StoreWithCastILi1EEEEEviT_T0_T2_T3_T4_T5_)
        /*10d0*/ 	.word	0x00000000


	//----- nvinfo : EIATTR_MIN_STACK_SIZE
	.align		4
.L_768:
        /*10d4*/ 	.byte	0x04, 0x12
        /*10d6*/ 	.short	(.L_770 - .L_769)
	.align		4
.L_769:
        /*10d8*/ 	.word	index@(_ZN2at6native18elementwise_kernelILi128ELi4EZNS0_22gpu_kernel_impl_nocastINS0_11FillFunctorIN3c104HalfEEEEEvRNS_18TensorIteratorBaseERKT_EUliE_EEviT1_)
        /*10dc*/ 	.word	0x00000000


	//----- nvinfo : EIATTR_MIN_STACK_SIZE
	.align		4
.L_770:
        /*10e0*/ 	.byte	0x04, 0x12
        /*10e2*/ 	.short	(.L_772 - .L_771)
	.align		4
.L_771:
        /*10e4*/ 	.word	index@(_ZN2at6native27unrolled_elementwise_kernelINS0_11FillFunctorIN3c104HalfEEESt5arrayIPcLm1EELi4E23TrivialOffsetCalculatorILi0EjES9_ILi1EjENS0_6memory15LoadWithoutCastENSC_16StoreWithoutCastEEEviT_T0_T2_T3_T4_T5_)
        /*10e8*/ 	.word	0x00000000


	//----- nvinfo : EIATTR_MIN_STACK_SIZE
	.align		4
.L_772:
        /*10ec*/ 	.byte	0x04, 0x12
        /*10ee*/ 	.short	(.L_774 - .L_773)
	.align		4
.L_773:
        /*10f0*/ 	.word	index@(_ZN2at6native29vectorized_elementwise_kernelILi2ENS0_11FillFunctorIN3c104HalfEEESt5arrayIPcLm1EEEEviT0_T1_)
        /*10f4*/ 	.word	0x00000000


	//----- nvinfo : EIATTR_MIN_STACK_SIZE
	.align		4
.L_774:
        /*10f8*/ 	.byte	0x04, 0x12
        /*10fa*/ 	.short	(.L_776 - .L_775)
	.align		4
.L_775:
        /*10fc*/ 	.word	index@(_ZN2at6native29vectorized_elementwise_kernelILi4ENS0_11FillFunctorIN3c104HalfEEESt5arrayIPcLm1EEEEviT0_T1_)
        /*1100*/ 	.word	0x00000000


	//----- nvinfo : EIATTR_MIN_STACK_SIZE
	.align		4
.L_776:
        /*1104*/ 	.byte	0x04, 0x12
        /*1106*/ 	.short	(.L_778 - .L_777)
	.align		4
.L_777:
        /*1108*/ 	.word	index@(_ZN2at6native29vectorized_elementwise_kernelILi8ENS0_11FillFunctorIN3c104HalfEEESt5arrayIPcLm1EEEEviT0_T1_)
        /*110c*/ 	.word	0x00000000


	//----- nvinfo : EIATTR_MIN_STACK_SIZE
	.align		4
.L_778:
        /*1110*/ 	.byte	0x04, 0x12
        /*1112*/ 	.short	(.L_780 - .L_779)
	.align		4
.L_779:
        /*1114*/ 	.word	index@(_ZN2at6native18elementwise_kernelILi128ELi4EZNS0_15gpu_kernel_implINS0_11FillFunctorIbEEEEvRNS_18TensorIteratorBaseERKT_EUliE_EEviT1_)
        /*1118*/ 	.word	0x00000000


	//----- nvinfo : EIATTR_MIN_STACK_SIZE
	.align		4
.L_780:
        /*111c*/ 	.byte	0x04, 0x12
        /*111e*/ 	.short	(.L_782 - .L_781)
	.align		4
.L_781:
        /*1120*/ 	.word	index@(_ZN2at6native27unrolled_elementwise_kernelINS0_11FillFunctorIbEESt5arrayIPcLm1EELi4E23TrivialOffsetCalculatorILi0EjES7_ILi1EjENS0_6memory12LoadWithCastILi0EEENSA_13StoreWithCastILi1EEEEEviT_T0_T2_T3_T4_T5_)
        /*1124*/ 	.word	0x00000000


	//----- nvinfo : EIATTR_MIN_STACK_SIZE
	.align		4
.L_782:
        /*1128*/ 	.byte	0x04, 0x12
        /*112a*/ 	.short	(.L_784 - .L_783)
	.align		4
.L_783:
        /*112c*/ 	.word	index@(_ZN2at6native18elementwise_kernelILi128ELi4EZNS0_22gpu_kernel_impl_nocastINS0_11FillFunctorIbEEEEvRNS_18TensorIteratorBaseERKT_EUliE_EEviT1_)
        /*1130*/ 	.word	0x00000000


	//----- nvinfo : EIATTR_MIN_STACK_SIZE
	.align		4
.L_784:
        /*1134*/ 	.byte	0x04, 0x12
        /*1136*/ 	.short	(.L_786 - .L_785)
	.align		4
.L_785:
        /*1138*/ 	.word	index@(_ZN2at6native27unrolled_elementwise_kernelINS0_11FillFunctorIbEESt5arrayIPcLm1EELi4E23TrivialOffsetCalculatorILi0EjES7_ILi1EjENS0_6memory15LoadWithoutCastENSA_16StoreWithoutCastEEEviT_T0_T2_T3_T4_T5_)
        /*113c*/ 	.word	0x00000000


	//----- nvinfo : EIATTR_MIN_STACK_SIZE
	.align		4
.L_786:
        /*1140*/ 	.byte	0x04, 0x12
        /*1142*/ 	.short	(.L_788 - .L_787)
	.align		4
.L_787:
        /*1144*/ 	.word	index@(_ZN2at6native29vectorized_elementwise_kernelILi2ENS0_11FillFunctorIbEESt5arrayIPcLm1EEEEviT0_T1_)
        /*1148*/ 	.word	0x00000000


	//----- nvinfo : EIATTR_MIN_STACK_SIZE
	.align		4
.L_788:
        /*114c*/ 	.byte	0x04, 0x12
        /*114e*/ 	.short	(.L_790 - .L_789)
	.align		4
.L_789:
        /*1150*/ 	.word	index@(_ZN2at6native29vectorized_elementwise_kernelILi4ENS0_11FillFunctorIbEESt5arrayIPcLm1EEEEviT0_T1_)
        /*1154*/ 	.word	0x00000000


	//----- nvinfo : EIATTR_MIN_STACK_SIZE
	.align		4
.L_790:
        /*1158*/ 	.byte	0x04, 0x12
        /*115a*/ 	.short	(.L_792 - .L_791)
	.align		4
.L_791:
        /*115c*/ 	.word	index@(_ZN2at6native29vectorized_elementwise_kernelILi8ENS0_11FillFunctorIbEESt5arrayIPcLm1EEEEviT0_T1_)
        /*1160*/ 	.word	0x00000000


	//----- nvinfo : EIATTR_MIN_STACK_SIZE
	.align		4
.L_792:
        /*1164*/ 	.byte	0x04, 0x12
        /*1166*/ 	.short	(.L_794 - .L_793)
	.align		4
.L_793:
        /*1168*/ 	.word	index@(_ZN2at6native18elementwise_kernelILi128ELi4EZNS0_15gpu_kernel_implINS0_11FillFunctorIN3c107complexINS4_4HalfEEEEEEEvRNS_18TensorIteratorBaseERKT_EUliE_EEviT1_)
        /*116c*/ 	.word	0x00000000


	//----- nvinfo : EIATTR_MIN_STACK_SIZE
	.align		4
.L_794:
        /*1170*/ 	.byte	0x04, 0x12
        /*1172*/ 	.short	(.L_796 - .L_795)
	.align		4
.L_795:
        /*1174*/ 	.word	index@(_ZN2at6native27unrolled_elementwise_kernelINS0_11FillFunctorIN3c107complexINS3_4HalfEEEEESt5arrayIPcLm1EELi4E23TrivialOffsetCalculatorILi0EjESB_ILi1EjENS0_6memory12LoadWithCastILi0EEENSE_13StoreWithCastILi1EEEEEviT_T0_T2_T3_T4_T5_)
        /*1178*/ 	.word	0x00000000


	//----- nvinfo : EIATTR_MIN_STACK_SIZE
	.align		4
.L_796:
        /*117c*/ 	.byte	0x04, 0x12
        /*117e*/ 	.short	(.L_798 - .L_797)
	.align		4
.L_797:
        /*1180*/ 	.word	index@(_ZN2at6native18elementwise_kernelILi128ELi2EZNS0_22gpu_kernel_impl_nocastINS0_11FillFunctorIN3c107complexINS4_4HalfEEEEEEEvRNS_18TensorIteratorBaseERKT_EUliE_EEviT1_)
        /*1184*/ 	.word	0x00000000


	//----- nvinfo : EIATTR_MIN_STACK_SIZE
	.align		4
.L_798:
        /*1188*/ 	.byte	0x04, 0x12
        /*118a*/ 	.short	(.L_800 - .L_799)
	.align		4
.L_799:
        /*118c*/ 	.word	index@(_ZN2at6native27unrolled_elementwise_kernelINS0_11FillFunctorIN3c107complexINS3_4HalfEEEEESt5arrayIPcLm1EELi4E23TrivialOffsetCalculatorILi0EjESB_ILi1EjENS0_6memory15LoadWithoutCastENSE_16StoreWithoutCastEEEviT_T0_T2_T3_T4_T5_)
        /*1190*/ 	.word	0x00000000


	//----- nvinfo : EIATTR_MIN_STACK_SIZE
	.align		4
.L_800:
        /*1194*/ 	.byte	0x04, 0x12
        /*1196*/ 	.short	(.L_802 - .L_801)
	.align		4
.L_801:
        /*1198*/ 	.word	index@(_ZN2at6native29vectorized_elementwise_kernelILi2ENS0_11FillFunctorIN3c107complexINS3_4HalfEEEEESt5arrayIPcLm1EEEEviT0_T1_)
        /*119c*/ 	.word	0x00000000


	//----- nvinfo : EIATTR_MIN_STACK_SIZE
	.align		4
.L_802:
        /*11a0*/ 	.byte	0x04, 0x12
        /*11a2*/ 	.short	(.L_804 - .L_803)
	.align		4
.L_803:
        /*11a4*/ 	.word	index@(_ZN2at6native29vectorized_elementwise_kernelILi4ENS0_11FillFunctorIN3c107complexINS3_4HalfEEEEESt5arrayIPcLm1EEEEviT0_T1_)
        /*11a8*/ 	.word	0x00000000


	//----- nvinfo : EIATTR_MIN_STACK_SIZE
	.align		4
.L_804:
        /*11ac*/ 	.byte	0x04, 0x12
        /*11ae*/ 	.short	(.L_806 - .L_805)
	.align		4
.L_805:
        /*11b0*/ 	.word	index@(_ZN2at6native29vectorized_elementwise_kernelILi8ENS0_11FillFunctorIN3c107complexINS3_4HalfEEEEESt5arrayIPcLm1EEEEviT0_T1_)
        /*11b4*/ 	.word	0x00000000


	//----- nvinfo : EIATTR_MIN_STACK_SIZE
	.align		4
.L_806:
        /*11b8*/ 	.byte	0x04, 0x12
        /*11ba*/ 	.short	(.L_808 - .L_807)
	.align		4
.L_807:
        /*11bc*/ 	.word	index@(_ZN2at6native18elementwise_kernelILi128ELi4EZNS0_15gpu_kernel_implINS0_11FillFunctorIN3c107complexIfEEEEEEvRNS_18TensorIteratorBaseERKT_EUliE_EEviT1_)
        /*11c0*/ 	.word	0x00000000


	//----- nvinfo : EIATTR_MIN_STACK_SIZE
	.align		4
.L_808:
        /*11c4*/ 	.byte	0x04, 0x12
        /*11c6*/ 	.short	(.L_810 - .L_809)
	.align		4
.L_809:
        /*11c8*/ 	.word	index@(_ZN2at6native27unrolled_elementwise_kernelINS0_11FillFunctorIN3c107complexIfEEEESt5arrayIPcLm1EELi4E23TrivialOffsetCalculatorILi0EjESA_ILi1EjENS0_6memory12LoadWithCastILi0EEENSD_13StoreWithCastILi1EEEEEviT_T0_T2_T3_T4_T5_)
        /*11cc*/ 	.word	0x00000000


	//----- nvinfo : EIATTR_MIN_STACK_SIZE
	.align		4
.L_810:
        /*11d0*/ 	.byte	0x04, 0x12
        /*11d2*/ 	.short	(.L_812 - .L_811)
	.align		4
.L_811:
        /*11d4*/ 	.word	index@(_ZN2at6native18elementwise_kernelILi128ELi2EZNS0_22gpu_kernel_impl_nocastINS0_11FillFunctorIN3c107complexIfEEEEEEvRNS_18TensorIteratorBaseERKT_EUliE_EEviT1_)
        /*11d8*/ 	.word	0x00000000


	//----- nvinfo : EIATTR_MIN_STACK_SIZE
	.align		4
.L_812:
        /*11dc*/ 	.byte	0x04, 0x12
        /*11de*/ 	.short	(.L_814 - .L_813)
	.align		4
.L_813:
        /*11e0*/ 	.word	index@(_ZN2at6native27unrolled_elementwise_kernelINS0_11FillFunctorIN3c107complexIfEEEESt5arrayIPcLm1EELi4E23TrivialOffsetCalculatorILi0EjESA_ILi1EjENS0_6memory15LoadWithoutCastENSD_16StoreWithoutCastEEEviT_T0_T2_T3_T4_T5_)
        /*11e4*/ 	.word	0x00000000


	//----- nvinfo : EIATTR_MIN_STACK_SIZE
	.align		4
.L_814:
        /*11e8*/ 	.byte	0x04, 0x12
        /*11ea*/ 	.short	(.L_816 - .L_815)
	.align		4
.L_815:
        /*11ec*/ 	.word	index@(_ZN2at6native29vectorized_elementwise_kernelILi2ENS0_11FillFunctorIN3c107complexIfEEEESt5arrayIPcLm1EEEEviT0_T1_)
        /*11f0*/ 	.word	0x00000000


	//----- nvinfo : EIATTR_MIN_STACK_SIZE
	.align		4
.L_816:
        /*11f4*/ 	.byte	0x04, 0x12
        /*11f6*/ 	.short	(.L_818 - .L_817)
	.align		4
.L_817:
        /*11f8*/ 	.word	index@(_ZN2at6native29vectorized_elementwise_kernelILi4ENS0_11FillFunctorIN3c107complexIfEEEESt5arrayIPcLm1EEEEviT0_T1_)
        /*11fc*/ 	.word	0x00000000


	//----- nvinfo : EIATTR_MIN_STACK_SIZE
	.align		4
.L_818:
        /*1200*/ 	.byte	0x04, 0x12
        /*1202*/ 	.short	(.L_820 - .L_819)
	.align		4
.L_819:
        /*1204*/ 	.word	index@(_ZN2at6native29vectorized_elementwise_kernelILi8ENS0_11FillFunctorIN3c107complexIfEEEESt5arrayIPcLm1EEEEviT0_T1_)
        /*1208*/ 	.word	0x00000000


	//----- nvinfo : EIATTR_MIN_STACK_SIZE
	.align		4
.L_820:
        /*120c*/ 	.byte	0x04, 0x12
        /*120e*/ 	.short	(.L_822 - .L_821)
	.align		4
.L_821:
        /*1210*/ 	.word	index@(_ZN2at6native18elementwise_kernelILi128ELi4EZNS0_15gpu_kernel_implINS0_11FillFunctorIN3c107complexIdEEEEEEvRNS_18TensorIteratorBaseERKT_EUliE_EEviT1_)
        /*1214*/ 	.word	0x00000000


	//----- nvinfo : EIATTR_MIN_STACK_SIZE
	.align		4
.L_822:
        /*1218*/ 	.byte	0x04, 0x12
        /*121a*/ 	.short	(.L_824 - .L_823)
	.align		4
.L_823:
        /*121c*/ 	.word	index@(_ZN2at6native27unrolled_elementwise_kernelINS0_11FillFunctorIN3c107complexIdEEEESt5arrayIPcLm1EELi4E23TrivialOffsetCalculatorILi0EjESA_ILi1EjENS0_6memory12LoadWithCastILi0EEENSD_13StoreWithCastILi1EEEEEviT_T0_T2_T3_T4_T5_)
        /*1220*/ 	.word	0x00000000


	//----- nvinfo : EIATTR_MIN_STACK_SIZE
	.align		4
.L_824:
        /*1224*/ 	.byte	0x04, 0x12
        /*1226*/ 	.short	(.L_826 - .L_825)
	.align		4
.L_825:
        /*1228*/ 	.word	index@(_ZN2at6native18elementwise_kernelILi128ELi2EZNS0_22gpu_kernel_impl_nocastINS0_11FillFunctorIN3c107complexIdEEEEEEvRNS_18TensorIteratorBaseERKT_EUliE_EEviT1_)
        /*122c*/ 	.word	0x00000000


	//----- nvinfo : EIATTR_MIN_STACK_SIZE
	.align		4
.L_826:
        /*1230*/ 	.byte	0x04, 0x12
        /*1232*/ 	.short	(.L_828 - .L_827)
	.align		4
.L_827:
        /*1234*/ 	.word	index@(_ZN2at6native27unrolled_elementwise_kernelINS0_11FillFunctorIN3c107complexIdEEEESt5arrayIPcLm1EELi4E23TrivialOffsetCalculatorILi0EjESA_ILi1EjENS0_6memory15LoadWithoutCastENSD_16StoreWithoutCastEEEviT_T0_T2_T3_T4_T5_)
        /*1238*/ 	.word	0x00000000


	//----- nvinfo : EIATTR_MIN_STACK_SIZE
	.align		4
.L_828:
        /*123c*/ 	.byte	0x04, 0x12
        /*123e*/ 	.short	(.L_830 - .L_829)
	.align		4
.L_829:
        /*1240*/ 	.word	index@(_ZN2at6native29vectorized_elementwise_kernelILi2ENS0_11FillFunctorIN3c107complexIdEEEESt5arrayIPcLm1EEEEviT0_T1_)
        /*1244*/ 	.word	0x00000000


	//----- nvinfo : EIATTR_MIN_STACK_SIZE
	.align		4
.L_830:
        /*1248*/ 	.byte	0x04, 0x12
        /*124a*/ 	.short	(.L_832 - .L_831)
	.align		4
.L_831:
        /*124c*/ 	.word	index@(_ZN2at6native29vectorized_elementwise_kernelILi4ENS0_11FillFunctorIN3c107complexIdEEEESt5arrayIPcLm1EEEEviT0_T1_)
        /*1250*/ 	.word	0x00000000


	//----- nvinfo : EIATTR_MIN_STACK_SIZE
	.align		4
.L_832:
        /*1254*/ 	.byte	0x04, 0x12
        /*1256*/ 	.short	(.L_834 - .L_833)
	.align		4
.L_833:
        /*1258*/ 	.word	index@(_ZN2at6native29vectorized_elementwise_kernelILi8ENS0_11FillFunctorIN3c107complexIdEEEESt5arrayIPcLm1EEEEviT0_T1_)
        /*125c*/ 	.word	0x00000000


	//----- nvinfo : EIATTR_MIN_STACK_SIZE
	.align		4
.L_834:
        /*1260*/ 	.byte	0x04, 0x12
        /*1262*/ 	.short	(.L_836 - .L_835)
	.align		4
.L_835:
        /*1264*/ 	.word	index@(_ZN2at6native18elementwise_kernelILi128ELi4EZNS0_15gpu_kernel_implINS0_11FillFunctorIfEEEEvRNS_18TensorIteratorBaseERKT_EUliE_EEviT1_)
        /*1268*/ 	.word	0x00000000


	//----- nvinfo : EIATTR_MIN_STACK_SIZE
	.align		4
.L_836:
        /*126c*/ 	.byte	0x04, 0x12
        /*126e*/ 	.short	(.L_838 - .L_837)
	.align		4
.L_837:
        /*1270*/ 	.word	index@(_ZN2at6native27unrolled_elementwise_kernelINS0_11FillFunctorIfEESt5arrayIPcLm1EELi4E23TrivialOffsetCalculatorILi0EjES7_ILi1EjENS0_6memory12LoadWithCastILi0EEENSA_13StoreWithCastILi1EEEEEviT_T0_T2_T3_T4_T5_)
        /*1274*/ 	.word	0x00000000


	//----- nvinfo : EIATTR_MIN_STACK_SIZE
	.align		4
.L_838:
        /*1278*/ 	.byte	0x04, 0x12
        /*127a*/ 	.short	(.L_840 - .L_839)
	.align		4
.L_839:
        /*127c*/ 	.word	index@(_ZN2at6native18elementwise_kernelILi128ELi2EZNS0_22gpu_kernel_impl_nocastINS0_11FillFunctorIfEEEEvRNS_18TensorIteratorBaseERKT_EUliE_EEviT1_)
        /*1280*/ 	.word	0x00000000


	//----- nvinfo : EIATTR_MIN_STACK_SIZE
	.align		4
.L_840:
        /*1284*/ 	.byte	0x04, 0x12
        /*1286*/ 	.short	(.L_842 - .L_841)
	.align		4
.L_841:
        /*1288*/ 	.word	index@(_ZN2at6native27unrolled_elementwise_kernelINS0_11FillFunctorIfEESt5arrayIPcLm1EELi4E23TrivialOffsetCalculatorILi0EjES7_ILi1EjENS0_6memory15LoadWithoutCastENSA_16StoreWithoutCastEEEviT_T0_T2_T3_T4_T5_)
        /*128c*/ 	.word	0x00000000


	//----- nvinfo : EIATTR_MIN_STACK_SIZE
	.align		4
.L_842:
        /*1290*/ 	.byte	0x04, 0x12
        /*1292*/ 	.short	(.L_844 - .L_843)
	.align		4
.L_843:
        /*1294*/ 	.word	index@(_ZN2at6native29vectorized_elementwise_kernelILi2ENS0_11FillFunctorIfEESt5arrayIPcLm1EEEEviT0_T1_)
        /*1298*/ 	.word	0x00000000


	//----- nvinfo : EIATTR_MIN_STACK_SIZE
	.align		4
.L_844:
        /*129c*/ 	.byte	0x04, 0x12
        /*129e*/ 	.short	(.L_846 - .L_845)
	.align		4
.L_845:
        /*12a0*/ 	.word	index@(_ZN2at6native29vectorized_elementwise_kernelILi4ENS0_11FillFunctorIfEESt5arrayIPcLm1EEEEviT0_T1_)
        /*12a4*/ 	.word	0x00000000


	//----- nvinfo : EIATTR_MIN_STACK_SIZE
	.align		4
.L_846:
        /*12a8*/ 	.byte	0x04, 0x12
        /*12aa*/ 	.short	(.L_848 - .L_847)
	.align		4
.L_847:
        /*12ac*/ 	.word	index@(_ZN2at6native29vectorized_elementwise_kernelILi8ENS0_11FillFunctorIfEESt5arrayIPcLm1EEEEviT0_T1_)
        /*12b0*/ 	.word	0x00000000


	//----- nvinfo : EIATTR_MIN_STACK_SIZE
	.align		4
.L_848:
        /*12b4*/ 	.byte	0x04, 0x12
        /*12b6*/ 	.short	(.L_850 - .L_849)
	.align		4
.L_849:
        /*12b8*/ 	.word	index@(_ZN2at6native18elementwise_kernelILi128ELi4EZNS0_15gpu_kernel_implINS0_11FillFunctorIdEEEEvRNS_18TensorIteratorBaseERKT_EUliE_EEviT1_)
        /*12bc*/ 	.word	0x00000000


	//----- nvinfo : EIATTR_MIN_STACK_SIZE
	.align		4
.L_850:
        /*12c0*/ 	.byte	0x04, 0x12
        /*12c2*/ 	.short	(.L_852 - .L_851)
	.align		4
.L_851:
        /*12c4*/ 	.word	index@(_ZN2at6native27unrolled_elementwise_kernelINS0_11FillFunctorIdEESt5arrayIPcLm1EELi4E23TrivialOffsetCalculatorILi0EjES7_ILi1EjENS0_6memory12LoadWithCastILi0EEENSA_13StoreWithCastILi1EEEEEviT_T0_T2_T3_T4_T5_)
        /*12c8*/ 	.word	0x00000000


	//----- nvinfo : EIATTR_MIN_STACK_SIZE
	.align		4
.L_852:
        /*12cc*/ 	.byte	0x04, 0x12
        /*12ce*/ 	.short	(.L_854 - .L_853)
	.align		4
.L_853:
        /*12d0*/ 	.word	index@(_ZN2at6native18elementwise_kernelILi128ELi2EZNS0_22gpu_kernel_impl_nocastINS0_11FillFunctorIdEEEEvRNS_18TensorIteratorBaseERKT_EUliE_EEviT1_)
        /*12d4*/ 	.word	0x00000000


	//----- nvinfo : EIATTR_MIN_STACK_SIZE
	.align		4
.L_854:
        /*12d8*/ 	.byte	0x04, 0x12
        /*12da*/ 	.short	(.L_856 - .L_855)
	.align		4
.L_855:
        /*12dc*/ 	.word	index@(_ZN2at6native27unrolled_elementwise_kernelINS0_11FillFunctorIdEESt5arrayIPcLm1EELi4E23TrivialOffsetCalculatorILi0EjES7_ILi1EjENS0_6memory15LoadWithoutCastENSA_16StoreWithoutCastEEEviT_T0_T2_T3_T4_T5_)
        /*12e0*/ 	.word	0x00000000


	//----- nvinfo : EIATTR_MIN_STACK_SIZE
	.align		4
.L_856:
        /*12e4*/ 	.byte	0x04, 0x12
        /*12e6*/ 	.short	(.L_858 - .L_857)
	.align		4
.L_857:
        /*12e8*/ 	.word	index@(_ZN2at6native29vectorized_elementwise_kernelILi2ENS0_11FillFunctorIdEESt5arrayIPcLm1EEEEviT0_T1_)
        /*12ec*/ 	.word	0x00000000


	//----- nvinfo : EIATTR_MIN_STACK_SIZE
	.align		4
.L_858:
        /*12f0*/ 	.byte	0x04, 0x12
        /*12f2*/ 	.short	(.L_860 - .L_859)
	.align		4
.L_859:
        /*12f4*/ 	.word	index@(_ZN2at6native29vectorized_elementwise_kernelILi4ENS0_11FillFunctorIdEESt5arrayIPcLm1EEEEviT0_T1_)
        /*12f8*/ 	.word	0x00000000


	//----- nvinfo : EIATTR_MIN_STACK_SIZE
	.align		4
.L_860:
        /*12fc*/ 	.byte	0x04, 0x12
        /*12fe*/ 	.short	(.L_862 - .L_861)
	.align		4
.L_861:
        /*1300*/ 	.word	index@(_ZN2at6native29vectorized_elementwise_kernelILi8ENS0_11FillFunctorIdEESt5arrayIPcLm1EEEEviT0_T1_)
        /*1304*/ 	.word	0x00000000


	//----- nvinfo : EIATTR_MIN_STACK_SIZE
	.align		4
.L_862:
        /*1308*/ 	.byte	0x04, 0x12
        /*130a*/ 	.short	(.L_864 - .L_863)
	.align		4
.L_863:
        /*130c*/ 	.word	index@(_ZN2at6native18elementwise_kernelILi128ELi4EZNS0_15gpu_kernel_implINS0_11FillFunctorIsEEEEvRNS_18TensorIteratorBaseERKT_EUliE_EEviT1_)
        /*1310*/ 	.word	0x00000000


	//----- nvinfo : EIATTR_MIN_STACK_SIZE
	.align		4
.L_864:
        /*1314*/ 	.byte	0x04, 0x12
        /*1316*/ 	.short	(.L_866 - .L_865)
	.align		4
.L_865:
        /*1318*/ 	.word	index@(_ZN2at6native27unrolled_elementwise_kernelINS0_11FillFunctorIsEESt5arrayIPcLm1EELi4E23TrivialOffsetCalculatorILi0EjES7_ILi1EjENS0_6memory12LoadWithCastILi0EEENSA_13StoreWithCastILi1EEEEEviT_T0_T2_T3_T4_T5_)
        /*131c*/ 	.word	0x00000000


	//----- nvinfo : EIATTR_MIN_STACK_SIZE
	.align		4
.L_866:
        /*1320*/ 	.byte	0x04, 0x12
        /*1322*/ 	.short	(.L_868 - .L_867)
	.align		4
.L_867:
        /*1324*/ 	.word	index@(_ZN2at6native18elementwise_kernelILi128ELi4EZNS0_22gpu_kernel_impl_nocastINS0_11FillFunctorIsEEEEvRNS_18TensorIteratorBaseERKT_EUliE_EEviT1_)
        /*1328*/ 	.word	0x00000000


	//----- nvinfo : EIATTR_MIN_STACK_SIZE
	.align		4
.L_868:
        /*132c*/ 	.byte	0x04, 0x12
        /*132e*/ 	.short	(.L_870 - .L_869)
	.align		4
.L_869:
        /*1330*/ 	.word	index@(_ZN2at6native27unrolled_elementwise_kernelINS0_11FillFunctorIsEESt5arrayIPcLm1EELi4E23TrivialOffsetCalculatorILi0EjES7_ILi1EjENS0_6memory15LoadWithoutCastENSA_16StoreWithoutCastEEEviT_T0_T2_T3_T4_T5_)
        /*1334*/ 	.word	0x00000000


	//----- nvinfo : EIATTR_MIN_STACK_SIZE
	.align		4
.L_870:
        /*1338*/ 	.byte	0x04, 0x12
        /*133a*/ 	.short	(.L_872 - .L_871)
	.align		4
.L_871:
        /*133c*/ 	.word	index@(_ZN2at6native29vectorized_elementwise_kernelILi2ENS0_11FillFunctorIsEESt5arrayIPcLm1EEEEviT0_T1_)
        /*1340*/ 	.word	0x00000000


	//----- nvinfo : EIATTR_MIN_STACK_SIZE
	.align		4
.L_872:
        /*1344*/ 	.byte	0x04, 0x12
        /*1346*/ 	.short	(.L_874 - .L_873)
	.align		4
.L_873:
        /*1348*/ 	.word	index@(_ZN2at6native29vectorized_elementwise_kernelILi4ENS0_11FillFunctorIsEESt5arrayIPcLm1EEEEviT0_T1_)
        /*134c*/ 	.word	0x00000000


	//----- nvinfo : EIATTR_MIN_STACK_SIZE
	.align		4
.L_874:
        /*1350*/ 	.byte	0x04, 0x12
        /*1352*/ 	.short	(.L_876 - .L_875)
	.align		4
.L_875:
        /*1354*/ 	.word	index@(_ZN2at6native29vectorized_elementwise_kernelILi8ENS0_11FillFunctorIsEESt5arrayIPcLm1EEEEviT0_T1_)
        /*1358*/ 	.word	0x00000000


	//----- nvinfo : EIATTR_MIN_STACK_SIZE
	.align		4
.L_876:
        /*135c*/ 	.byte	0x04, 0x12
        /*135e*/ 	.short	(.L_878 - .L_877)
	.align		4
.L_877:
        /*1360*/ 	.word	index@(_ZN2at6native18elementwise_kernelILi128ELi4EZNS0_15gpu_kernel_implINS0_11FillFunctorIlEEEEvRNS_18TensorIteratorBaseERKT_EUliE_EEviT1_)
        /*1364*/ 	.word	0x00000000


	//----- nvinfo : EIATTR_MIN_STACK_SIZE
	.align		4
.L_878:
        /*1368*/ 	.byte	0x04, 0x12
        /*136a*/ 	.short	(.L_880 - .L_879)
	.align		4
.L_879:
        /*136c*/ 	.word	index@(_ZN2at6native27unrolled_elementwise_kernelINS0_11FillFunctorIlEESt5arrayIPcLm1EELi4E23TrivialOffsetCalculatorILi0EjES7_ILi1EjENS0_6memory12LoadWithCastILi0EEENSA_13StoreWithCastILi1EEEEEviT_T0_T2_T3_T4_T5_)
        /*1370*/ 	.word	0x00000000


	//----- nvinfo : EIATTR_MIN_STACK_SIZE
	.align		4
.L_880:
        /*1374*/ 	.byte	0x04, 0x12
        /*1376*/ 	.short	(.L_882 - .L_881)
	.align		4
.L_881:
        /*1378*/ 	.word	index@(_ZN2at6native18elementwise_kernelILi128ELi2EZNS0_22gpu_kernel_impl_nocastINS0_11FillFunctorIlEEEEvRNS_18TensorIteratorBaseERKT_EUliE_EEviT1_)
        /*137c*/ 	.word	0x00000000


	//----- nvinfo : EIATTR_MIN_STACK_SIZE
	.align		4
.L_882:
        /*1380*/ 	.byte	0x04, 0x12
        /*1382*/ 	.short	(.L_884 - .L_883)
	.align		4
.L_883:
        /*1384*/ 	.word	index@(_ZN2at6native27unrolled_elementwise_kernelINS0_11FillFunctorIlEESt5arrayIPcLm1EELi4E23TrivialOffsetCalculatorILi0EjES7_ILi1EjENS0_6memory15LoadWithoutCastENSA_16StoreWithoutCastEEEviT_T0_T2_T3_T4_T5_)
        /*1388*/ 	.word	0x00000000


	//----- nvinfo : EIATTR_MIN_STACK_SIZE
	.align		4
.L_884:
        /*138c*/ 	.byte	0x04, 0x12
        /*138e*/ 	.short	(.L_886 - .L_885)
	.align		4
.L_885:
        /*1390*/ 	.word	index@(_ZN2at6native29vectorized_elementwise_kernelILi2ENS0_11FillFunctorIlEESt5arrayIPcLm1EEEEviT0_T1_)
        /*1394*/ 	.word	0x00000000


	//----- nvinfo : EIATTR_MIN_STACK_SIZE
	.align		4
.L_886:
        /*1398*/ 	.byte	0x04, 0x12
        /*139a*/ 	.short	(.L_888 - .L_887)
	.align		4
.L_887:
        /*139c*/ 	.word	index@(_ZN2at6native29vectorized_elementwise_kernelILi4ENS0_11FillFunctorIlEESt5arrayIPcLm1EEEEviT0_T1_)
        /*13a0*/ 	.word	0x00000000


	//----- nvinfo : EIATTR_MIN_STACK_SIZE
	.align		4
.L_888:
        /*13a4*/ 	.byte	0x04, 0x12
        /*13a6*/ 	.short	(.L_890 - .L_889)
	.align		4
.L_889:
        /*13a8*/ 	.word	index@(_ZN2at6native29vectorized_elementwise_kernelILi8ENS0_11FillFunctorIlEESt5arrayIPcLm1EEEEviT0_T1_)
        /*13ac*/ 	.word	0x00000000


	//----- nvinfo : EIATTR_MIN_STACK_SIZE
	.align		4
.L_890:
        /*13b0*/ 	.byte	0x04, 0x12
        /*13b2*/ 	.short	(.L_892 - .L_891)
	.align		4
.L_891:
        /*13b4*/ 	.word	index@(_ZN2at6native18elementwise_kernelILi128ELi4EZNS0_15gpu_kernel_implINS0_11FillFunctorIiEEEEvRNS_18TensorIteratorBaseERKT_EUliE_EEviT1_)
        /*13b8*/ 	.word	0x00000000


	//----- nvinfo : EIATTR_MIN_STACK_SIZE
	.align		4
.L_892:
        /*13bc*/ 	.byte	0x04, 0x12
        /*13be*/ 	.short	(.L_894 - .L_893)
	.align		4
.L_893:
        /*13c0*/ 	.word	index@(_ZN2at6native27unrolled_elementwise_kernelINS0_11FillFunctorIiEESt5arrayIPcLm1EELi4E23TrivialOffsetCalculatorILi0EjES7_ILi1EjENS0_6memory12LoadWithCastILi0EEENSA_13StoreWithCastILi1EEEEEviT_T0_T2_T3_T4_T5_)
        /*13c4*/ 	.word	0x00000000


	//----- nvinfo : EIATTR_MIN_STACK_SIZE
	.align		4
.L_894:
        /*13c8*/ 	.byte	0x04, 0x12
        /*13ca*/ 	.short	(.L_896 - .L_895)
	.align		4
.L_895:
        /*13cc*/ 	.word	index@(_ZN2at6native18elementwise_kernelILi128ELi2EZNS0_22gpu_kernel_impl_nocastINS0_11FillFunctorIiEEEEvRNS_18TensorIteratorBaseERKT_EUliE_EEviT1_)
        /*13d0*/ 	.word	0x00000000


	//----- nvinfo : EIATTR_MIN_STACK_SIZE
	.align		4
.L_896:
        /*13d4*/ 	.byte	0x04, 0x12
        /*13d6*/ 	.short	(.L_898 - .L_897)
	.align		4
.L_897:
        /*13d8*/ 	.word	index@(_ZN2at6native27unrolled_elementwise_kernelINS0_11FillFunctorIiEESt5arrayIPcLm1EELi4E23TrivialOffsetCalculatorILi0EjES7_ILi1EjENS0_6memory15LoadWithoutCastENSA_16StoreWithoutCastEEEviT_T0_T2_T3_T4_T5_)
        /*13dc*/ 	.word	0x00000000


	//----- nvinfo : EIATTR_MIN_STACK_SIZE
	.align		4
.L_898:
        /*13e0*/ 	.byte	0x04, 0x12
        /*13e2*/ 	.short	(.L_900 - .L_899)
	.align		4
.L_899:
        /*13e4*/ 	.word	index@(_ZN2at6native29vectorized_elementwise_kernelILi2ENS0_11FillFunctorIiEESt5arrayIPcLm1EEEEviT0_T1_)
        /*13e8*/ 	.word	0x00000000


	//----- nvinfo : EIATTR_MIN_STACK_SIZE
	.align		4
.L_900:
        /*13ec*/ 	.byte	0x04, 0x12
        /*13ee*/ 	.short	(.L_902 - .L_901)
	.align		4
.L_901:
        /*13f0*/ 	.word	index@(_ZN2at6native29vectorized_elementwise_kernelILi4ENS0_11FillFunctorIiEESt5arrayIPcLm1EEEEviT0_T1_)
        /*13f4*/ 	.word	0x00000000


	//----- nvinfo : EIATTR_MIN_STACK_SIZE
	.align		4
.L_902:
        /*13f8*/ 	.byte	0x04, 0x12
        /*13fa*/ 	.short	(.L_904 - .L_903)
	.align		4
.L_903:
        /*13fc*/ 	.word	index@(_ZN2at6native29vectorized_elementwise_kernelILi8ENS0_11FillFunctorIiEESt5arrayIPcLm1EEEEviT0_T1_)
        /*1400*/ 	.word	0x00000000


	//----- nvinfo : EIATTR_MIN_STACK_SIZE
	.align		4
.L_904:
        /*1404*/ 	.byte	0x04, 0x12
        /*1406*/ 	.short	(.L_906 - .L_905)
	.align		4
.L_905:
        /*1408*/ 	.word	index@(_ZN2at6native18elementwise_kernelILi128ELi4EZNS0_15gpu_kernel_implINS0_11FillFunctorIaEEEEvRNS_18TensorIteratorBaseERKT_EUliE_EEviT1_)
        /*140c*/ 	.word	0x00000000


	//----- nvinfo : EIATTR_MIN_STACK_SIZE
	.align		4
.L_906:
        /*1410*/ 	.byte	0x04, 0x12
        /*1412*/ 	.short	(.L_908 - .L_907)
	.align		4
.L_907:
        /*1414*/ 	.word	index@(_ZN2at6native27unrolled_elementwise_kernelINS0_11FillFunctorIaEESt5arrayIPcLm1EELi4E23TrivialOffsetCalculatorILi0EjES7_ILi1EjENS0_6memory12LoadWithCastILi0EEENSA_13StoreWithCastILi1EEEEEviT_T0_T2_T3_T4_T5_)
        /*1418*/ 	.word	0x00000000


	//----- nvinfo : EIATTR_MIN_STACK_SIZE
	.align		4
.L_908:
        /*141c*/ 	.byte	0x04, 0x12
        /*141e*/ 	.short	(.L_910 - .L_909)
	.align		4
.L_909:
        /*1420*/ 	.word	index@(_ZN2at6native18elementwise_kernelILi128ELi4EZNS0_22gpu_kernel_impl_nocastINS0_11FillFunctorIaEEEEvRNS_18TensorIteratorBaseERKT_EUliE_EEviT1_)
        /*1424*/ 	.word	0x00000000


	//----- nvinfo : EIATTR_MIN_STACK_SIZE
	.align		4
.L_910:
        /*1428*/ 	.byte	0x04, 0x12
        /*142a*/ 	.short	(.L_912 - .L_911)
	.align		4
.L_911:
        /*142c*/ 	.word	index@(_ZN2at6native27unrolled_elementwise_kernelINS0_11FillFunctorIaEESt5arrayIPcLm1EELi4E23TrivialOffsetCalculatorILi0EjES7_ILi1EjENS0_6memory15LoadWithoutCastENSA_16StoreWithoutCastEEEviT_T0_T2_T3_T4_T5_)
        /*1430*/ 	.word	0x00000000


	//----- nvinfo : EIATTR_MIN_STACK_SIZE
	.align		4
.L_912:
        /*1434*/ 	.byte	0x04, 0x12
        /*1436*/ 	.short	(.L_914 - .L_913)
	.align		4
.L_913:
        /*1438*/ 	.word	index@(_ZN2at6native29vectorized_elementwise_kernelILi2ENS0_11FillFunctorIaEESt5arrayIPcLm1EEEEviT0_T1_)
        /*143c*/ 	.word	0x00000000


	//----- nvinfo : EIATTR_MIN_STACK_SIZE
	.align		4
.L_914:
        /*1440*/ 	.byte	0x04, 0x12
        /*1442*/ 	.short	(.L_916 - .L_915)
	.align		4
.L_915:
        /*1444*/ 	.word	index@(_ZN2at6native29vectorized_elementwise_kernelILi4ENS0_11FillFunctorIaEESt5arrayIPcLm1EEEEviT0_T1_)
        /*1448*/ 	.word	0x00000000


	//----- nvinfo : EIATTR_MIN_STACK_SIZE
	.align		4
.L_916:
        /*144c*/ 	.byte	0x04, 0x12
        /*144e*/ 	.short	(.L_918 - .L_917)
	.align		4
.L_917:
        /*1450*/ 	.word	index@(_ZN2at6native29vectorized_elementwise_kernelILi8ENS0_11FillFunctorIaEESt5arrayIPcLm1EEEEviT0_T1_)
        /*1454*/ 	.word	0x00000000


	//----- nvinfo : EIATTR_MIN_STACK_SIZE
	.align		4
.L_918:
        /*1458*/ 	.byte	0x04, 0x12
        /*145a*/ 	.short	(.L_920 - .L_919)
	.align		4
.L_919:
        /*145c*/ 	.word	index@(_ZN2at6native18elementwise_kernelILi128ELi4EZNS0_15gpu_kernel_implINS0_11FillFunctorIhEEEEvRNS_18TensorIteratorBaseERKT_EUliE_EEviT1_)
        /*1460*/ 	.word	0x00000000


	//----- nvinfo : EIATTR_MIN_STACK_SIZE
	.align		4
.L_920:
        /*1464*/ 	.byte	0x04, 0x12
        /*1466*/ 	.short	(.L_922 - .L_921)
	.align		4
.L_921:
        /*1468*/ 	.word	index@(_ZN2at6native27unrolled_elementwise_kernelINS0_11FillFunctorIhEESt5arrayIPcLm1EELi4E23TrivialOffsetCalculatorILi0EjES7_ILi1EjENS0_6memory12LoadWithCastILi0EEENSA_13StoreWithCastILi1EEEEEviT_T0_T2_T3_T4_T5_)
        /*146c*/ 	.word	0x00000000


	//----- nvinfo : EIATTR_MIN_STACK_SIZE
	.align		4
.L_922:
        /*1470*/ 	.byte	0x04, 0x12
        /*1472*/ 	.short	(.L_924 - .L_923)
	.align		4
.L_923:
        /*1474*/ 	.word	index@(_ZN2at6native18elementwise_kernelILi128ELi4EZNS0_22gpu_kernel_impl_nocastINS0_11FillFunctorIhEEEEvRNS_18TensorIteratorBaseERKT_EUliE_EEviT1_)
        /*1478*/ 	.word	0x00000000


	//----- nvinfo : EIATTR_MIN_STACK_SIZE
	.align		4
.L_924:
        /*147c*/ 	.byte	0x04, 0x12
        /*147e*/ 	.short	(.L_926 - .L_925)
	.align		4
.L_925:
        /*1480*/ 	.word	index@(_ZN2at6native27unrolled_elementwise_kernelINS0_11FillFunctorIhEESt5arrayIPcLm1EELi4E23TrivialOffsetCalculatorILi0EjES7_ILi1EjENS0_6memory15LoadWithoutCastENSA_16StoreWithoutCastEEEviT_T0_T2_T3_T4_T5_)
        /*1484*/ 	.word	0x00000000


	//----- nvinfo : EIATTR_MIN_STACK_SIZE
	.align		4
.L_926:
        /*1488*/ 	.byte	0x04, 0x12
        /*148a*/ 	.short	(.L_928 - .L_927)
	.align		4
.L_927:
        /*148c*/ 	.word	index@(_ZN2at6native29vectorized_elementwise_kernelILi2ENS0_11FillFunctorIhEESt5arrayIPcLm1EEEEviT0_T1_)
        /*1490*/ 	.word	0x00000000


	//----- nvinfo : EIATTR_MIN_STACK_SIZE
	.align		4
.L_928:
        /*1494*/ 	.byte	0x04, 0x12
        /*1496*/ 	.short	(.L_930 - .L_929)
	.align		4
.L_929:
        /*1498*/ 	.word	index@(_ZN2at6native29vectorized_elementwise_kernelILi4ENS0_11FillFunctorIhEESt5arrayIPcLm1EEEEviT0_T1_)
        /*149c*/ 	.word	0x00000000


	//----- nvinfo : EIATTR_MIN_STACK_SIZE
	.align		4
.L_930:
        /*14a0*/ 	.byte	0x04, 0x12
        /*14a2*/ 	.short	(.L_932 - .L_931)
	.align		4
.L_931:
        /*14a4*/ 	.word	index@(_ZN2at6native29vectorized_elementwise_kernelILi8ENS0_11FillFunctorIhEESt5arrayIPcLm1EEEEviT0_T1_)
        /*14a8*/ 	.word	0x00000000
.L_932:


//--------------------- .nv.compat                --------------------------
	.section	.nv.compat,"",@"SHT_CUDA_COMPAT_INFO"
	.align	4
        /*0000*/ 	.byte	0x02, 0x09, 0x01, 0x00, 0x02, 0x02, 0x01, 0x00, 0x02, 0x05, 0x05, 0x00, 0x03, 0x07, 0x01, 0x01
        /*0010*/ 	.byte	0x02, 0x03, 0x00, 0x00, 0x02, 0x06, 0x01, 0x00, 0x04, 0x0b, 0x08, 0x00, 0x00, 0x00, 0x00, 0x00
        /*0020*/ 	.byte	0x00, 0x00, 0x00, 0x00


//--------------------- .nv.info._ZN2at6native18elementwise_kernelILi128ELi4EZNS0_15gpu_kernel_implINS0_11FillFunctorImEEEEvRNS_18TensorIteratorBaseERKT_EUliE_EEviT1_ --------------------------
	.section	.nv.info._ZN2at6native18elementwise_kernelILi128ELi4EZNS0_15gpu_kernel_implINS0_11FillFunctorImEEEEvRNS_18TensorIteratorBaseERKT_EUliE_EEviT1_,"",@"SHT_CUDA_INFO"
	.sectionflags	@""
	.align	4


	//----- nvinfo : EIATTR_CUDA_API_VERSION
	.align		4
        /*0000*/ 	.byte	0x04, 0x37
        /*0002*/ 	.short	(.L_934 - .L_933)
.L_933:
        /*0004*/ 	.word	0x00000082


	//----- nvinfo : EIATTR_KPARAM_INFO
	.align		4
.L_934:
        /*0008*/ 	.byte	0x04, 0x17
        /*000a*/ 	.short	(.L_936 - .L_935)
.L_935:
        /*000c*/ 	.word	0x00000000
        /*0010*/ 	.short	0x0001
        /*0012*/ 	.short	0x0008
        /*0014*/ 	.byte	0x00, 0xf0, 0xe1, 0x06


	//----- nvinfo : EIATTR_KPARAM_INFO
	.align		4
.L_936:
        /*0018*/ 	.byte	0x04, 0x17
        /*001a*/ 	.short	(.L_938 - .L_937)
.L_937:
        /*001c*/ 	.word	0x00000000
        /*0020*/ 	.short	0x0000
        /*0022*/ 	.short	0x0000
        /*0024*/ 	.byte	0x00, 0xf0, 0x11, 0x00


	//----- nvinfo : EIATTR_SPARSE_MMA_MASK
	.align		4
.L_938:
        /*0028*/ 	.byte	0x03, 0x50
        /*002a*/ 	.short	0x0000


	//----- nvinfo : EIATTR_MAXREG_COUNT
	.align		4
        /*002c*/ 	.byte	0x03, 0x1b
        /*002e*/ 	.short	0x0080


	//----- nvinfo : EIATTR_EXTERNS
	.align		4
        /*0030*/ 	.byte	0x04, 0x0f
        /*0032*/ 	.short	(.L_940 - .L_939)


	//   ....[0]....
	.align		4
.L_939:
        /*0034*/ 	.word	index@(__assertfail)


	//----- nvinfo : EIATTR_MERCURY_ISA_VERSION
	.align		4
.L_940:
        /*0038*/ 	.byte	0x03, 0x5f
        /*003a*/ 	.short	0x0101


	//----- nvinfo : EIATTR_VRC_CTA_INIT_COUNT
	.align		4
        /*003c*/ 	.byte	0x02, 0x4a
	.zero		1
	.zero		1


	//----- nvinfo : EIATTR_SYSCALL_OFFSETS
	.align		4
        /*0040*/ 	.byte	0x04, 0x46
        /*0042*/ 	.short	(.L_942 - .L_941)


	//   ....[0]....
.L_941:
        /*0044*/ 	.word	0x00001df0


	//   ....[1]....
        /*0048*/ 	.word	0x000039e0


	//   ....[2]....
        /*004c*/ 	.word	0x000055b0


	//   ....[3]....
        /*0050*/ 	.word	0x00007160


	//----- nvinfo : EIATTR_EXIT_INSTR_OFFSETS
	.align		4
.L_942:
        /*0054*/ 	.byte	0x04, 0x1c
        /*0056*/ 	.short	(.L_944 - .L_943)


	//   ....[0]....
.L_943:
        /*0058*/ 	.word	0x00005660


	//   ....[1]....
        /*005c*/ 	.word	0x000068f0


	//   ....[2]....
        /*0060*/ 	.word	0x00006920


	//   ....[3]....
        /*0064*/ 	.word	0x000069b0


	//   ....[4]....
        /*0068*/ 	.word	0x000069e0


	//   ....[5]....
        /*006c*/ 	.word	0x00006a10


	//   ....[6]....
        /*0070*/ 	.word	0x00006a90


	//   ....[7]....
        /*0074*/ 	.word	0x00006ac0


	//   ....[8]....
        /*0078*/ 	.word	0x00006b50


	//   ....[9]....
        /*007c*/ 	.word	0x00006b90


	//   ....[10]....
        /*0080*/ 	.word	0x00006bb0


	//   ....[11]....
        /*0084*/ 	.word	0x00006c50


	//   ....[12]....
        /*0088*/ 	.word	0x00006c80


	//   ....[13]....
        /*008c*/ 	.word	0x00006d40


	//   ....[14]....
        /*0090*/ 	.word	0x00006d90


	//   ....[15]....
        /*0094*/ 	.word	0x00006dc0


	//   ....[16]....
        /*0098*/ 	.word	0x00006e70


	//   ....[17]....
        /*009c*/ 	.word	0x00006f20


	//   ....[18]....
        /*00a0*/ 	.word	0x00006fd0


	//   ....[19]....
        /*00a4*/ 	.word	0x00007060


	//   ....[20]....
        /*00a8*/ 	.word	0x00007170


	//   ....[21]....
        /*00ac*/ 	.word	0x000071a0


	//   ....[22]....
        /*00b0*/ 	.word	0x000071d0


	//----- nvinfo : EIATTR_MAX_THREADS
	.align		4
.L_944:
        /*00b4*/ 	.byte	0x04, 0x05
        /*00b6*/ 	.short	(.L_946 - .L_945)
.L_945:
        /*00b8*/ 	.word	0x00000080
        /*00bc*/ 	.word	0x00000001
        /*00c0*/ 	.word	0x00000001


	//----- nvinfo : EIATTR_CRS_STACK_SIZE
	.align		4
.L_946:
        /*00c4*/ 	.byte	0x04, 0x1e
        /*00c6*/ 	.short	(.L_948 - .L_947)
.L_947:
        /*00c8*/ 	.word	0x00000000


	//----- nvinfo : EIATTR_CBANK_PARAM_SIZE
	.align		4
.L_948:
        /*00cc*/ 	.byte	0x03, 0x19
        /*00ce*/ 	.short	0x01c0


	//----- nvinfo : EIATTR_PARAM_CBANK
	.align		4
        /*00d0*/ 	.byte	0x04, 0x0a
        /*00d2*/ 	.short	(.L_950 - .L_949)
	.align		4
.L_949:
        /*00d4*/ 	.word	index@(.nv.constant0._ZN2at6native18elementwise_kernelILi128ELi4EZNS0_15gpu_kernel_implINS0_11FillFunctorImEEEEvRNS_18TensorIteratorBaseERKT_EUliE_EEviT1_)
        /*00d8*/ 	.short	0x0380
        /*00da*/ 	.short	0x01c0


	//----- nvinfo : EIATTR_SW_WAR
	.align		4
.L_950:
        /*00dc*/ 	.byte	0x04, 0x36
        /*00de*/ 	.short	(.L_952 - .L_951)
.L_951:
        /*00e0*/ 	.word	0x00000008
.L_952:


//--------------------- .nv.info._ZN2at6native27unrolled_elementwise_kernelINS0_11FillFunctorImEESt5arrayIPcLm1EELi4E23TrivialOffsetCalculatorILi0EjES7_ILi1EjENS0_6memory12LoadWithCastILi0EEENSA_13StoreWithCastILi1EEEEEviT_T0_T2_T3_T4_T5_ --------------------------
	.section	.nv.info._ZN2at6native27unrolled_elementwise_kernelINS0_11FillFunctorImEESt5arrayIPcLm1EELi4E23TrivialOffsetCalculatorILi0EjES7_ILi1EjENS0_6memory12LoadWithCastILi0EEENSA_13StoreWithCastILi1EEEEEviT_T0_T2_T3_T4_T5_,"",@"SHT_CUDA_INFO"
	.sectionflags	@""
	.align	4


	//----- nvinfo : EIATTR_CUDA_API_VERSION
	.align		4
        /*0000*/ 	.byte	0x04, 0x37
        /*0002*/ 	.short	(.L_954 - .L_953)
.L_953:
        /*0004*/ 	.word	0x00000082


	//----- nvinfo : EIATTR_KPARAM_INFO
	.align		4
.L_954:
        /*0008*/ 	.byte	0x04, 0x17
        /*000a*/ 	.short	(.L_956 - .L_955)
.L_955:
        /*000c*/ 	.word	0x00000000
        /*0010*/ 	.short	0x0006
        /*0012*/ 	.short	0x0024
        /*0014*/ 	.byte	0x00, 0xf0, 0x21, 0x00


	//----- nvinfo : EIATTR_KPARAM_INFO
	.align		4
.L_956:
        /*0018*/ 	.byte	0x04, 0x17
        /*001a*/ 	.short	(.L_958 - .L_957)
.L_957:
        /*001c*/ 	.word	0x00000000
        /*0020*/ 	.short	0x0005
        /*0022*/ 	.short	0x001c
        /*0024*/ 	.byte	0x00, 0xf0, 0x21, 0x00


	//----- nvinfo : EIATTR_KPARAM_INFO
	.align		4
.L_958:
        /*0028*/ 	.byte	0x04, 0x17
        /*002a*/ 	.short	(.L_960 - .L_959)
.L_959:
        /*002c*/ 	.word	0x00000000
        /*0030*/ 	.short	0x0004
        /*0032*/ 	.short	0x0019
        /*0034*/ 	.byte	0x00, 0xf0, 0x05, 0x00


	//----- nvinfo : EIATTR_KPARAM_INFO
	.align		4
.L_960:
        /*0038*/ 	.byte	0x04, 0x17
        /*003a*/ 	.short	(.L_962 - .L_961)
.L_961:
        /*003c*/ 	.word	0x00000000
        /*0040*/ 	.short	0x0003
        /*0042*/ 	.short	0x0018
        /*0044*/ 	.byte	0x00, 0xf0, 0x05, 0x00


	//----- nvinfo : EIATTR_KPARAM_INFO
	.align		4
.L_962:
        /*0048*/ 	.byte	0x04, 0x17
        /*004a*/ 	.short	(.L_964 - .L_963)
.L_963:
        /*004c*/ 	.word	0x00000000
        /*0050*/ 	.short	0x0002
        /*0052*/ 	.short	0x0010
        /*0054*/ 	.byte	0x00, 0xf0, 0x21, 0x00


	//----- nvinfo : EIATTR_KPARAM_INFO
	.align		4
.L_964:
        /*0058*/ 	.byte	0x04, 0x17
        /*005a*/ 	.short	(.L_966 - .L_965)
.L_965:
        /*005c*/ 	.word	0x00000000
        /*0060*/ 	.short	0x0001
        /*0062*/ 	.short	0x0008
        /*0064*/ 	.byte	0x00, 0xf0, 0x21, 0x00


	//----- nvinfo : EIATTR_KPARAM_INFO
	.align		4
.L_966:
        /*0068*/ 	.byte	0x04, 0x17
        /*006a*/ 	.short	(.L_968 - .L_967)
.L_967:
        /*006c*/ 	.word	0x00000000
        /*0070*/ 	.short	0x0000
        /*0072*/ 	.short	0x0000
        /*0074*/ 	.byte	0x00, 0xf0, 0x11, 0x00


	//----- nvinfo : EIATTR_SPARSE_MMA_MASK
	.align		4
.L_968:
        /*0078*/ 	.byte	0x03, 0x50
        /*007a*/ 	.short	0x0000


	//----- nvinfo : EIATTR_MAXREG_COUNT
	.align		4
        /*007c*/ 	.byte	0x03, 0x1b
        /*007e*/ 	.short	0x00ff


	//----- nvinfo : EIATTR_EXTERNS
	.align		4
        /*0080*/ 	.byte	0x04, 0x0f
        /*0082*/ 	.short	(.L_970 - .L_969)


	//   ....[0]....
	.align		4
.L_969:
        /*0084*/ 	.word	index@(__assertfail)


	//----- nvinfo : EIATTR_MERCURY_ISA_VERSION
	.align		4
.L_970:
        /*0088*/ 	.byte	0x03, 0x5f
        /*008a*/ 	.short	0x0101


	//----- nvinfo : EIATTR_VRC_CTA_INIT_COUNT
	.align		4
        /*008c*/ 	.byte	0x02, 0x4a
	.zero		1
	.zero		1


	//----- nvinfo : EIATTR_SYSCALL_OFFSETS
	.align		4
        /*0090*/ 	.byte	0x04, 0x46
        /*0092*/ 	.short	(.L_972 - .L_971)


	//   ....[0]....
.L_971:
        /*0094*/ 	.word	0x00000d90


	//   ....[1]....
        /*0098*/ 	.word	0x00001af0


	//   ....[2]....
        /*009c*/ 	.word	0x00002940


	//   ....[3]....
        /*00a0*/ 	.word	0x000037a0


	//----- nvinfo : EIATTR_EXIT_INSTR_OFFSETS
	.align		4
.L_972:
        /*00a4*/ 	.byte	0x04, 0x1c
        /*00a6*/ 	.short	(.L_974 - .L_973)


	//   ....[0]....
.L_973:
        /*00a8*/ 	.word	0x00002bc0


	//   ....[1]....
        /*00ac*/ 	.word	0x00002d00


	//   ....[2]....
        /*00b0*/ 	.word	0x00002d30


	//   ....[3]....
        /*00b4*/ 	.word	0x00002dc0


	//   ....[4]....
        /*00b8*/ 	.word	0x00002df0


	//   ....[5]....
        /*00bc*/ 	.word	0x00002e20


	//   ....[6]....
        /*00c0*/ 	.word	0x00002ec0


	//   ....[7]....
        /*00c4*/ 	.word	0x00002f10


	//   ....[8]....
        /*00c8*/ 	.word	0x00002fc0


	//   ....[9]....
        /*00cc*/ 	.word	0x00003020


	//   ....[10]....
        /*00d0*/ 	.word	0x00003060


	//   ....[11]....
        /*00d4*/ 	.word	0x00003130


	//   ....[12]....
        /*00d8*/ 	.word	0x00003260


	//   ....[13]....
        /*00dc*/ 	.word	0x00003390


	//   ....[14]....
        /*00e0*/ 	.word	0x000034d0


	//   ....[15]....
        /*00e4*/ 	.word	0x00003500


	//   ....[16]....
        /*00e8*/ 	.word	0x00003530


	//   ....[17]....
        /*00ec*/ 	.word	0x000035f0


	//   ....[18]....
        /*00f0*/ 	.word	0x00003640


	//   ....[19]....
        /*00f4*/ 	.word	0x000037b0


	//   ....[20]....
        /*00f8*/ 	.word	0x00003880


	//   ....[21]....
        /*00fc*/ 	.word	0x00003930


	//   ....[22]....
        /*0100*/ 	.word	0x00003960


	//   ....[23]....
        /*0104*/ 	.word	0x000039b0


	//   ....[24]....
        /*0108*/ 	.word	0x00003a00


	//----- nvinfo : EIATTR_MAX_THREADS
	.align		4
.L_974:
        /*010c*/ 	.byte	0x04, 0x05
        /*010e*/ 	.short	(.L_976 - .L_975)
.L_975:
        /*0110*/ 	.word	0x00000080
        /*0114*/ 	.word	0x00000001
        /*0118*/ 	.word	0x00000001


	//----- nvinfo : EIATTR_CRS_STACK_SIZE
	.align		4
.L_976:
        /*011c*/ 	.byte	0x04, 0x1e
        /*011e*/ 	.short	(.L_978 - .L_977)
.L_977:
        /*0120*/ 	.word	0x00000000


	//----- nvinfo : EIATTR_CBANK_PARAM_SIZE
	.align		4
.L_978:
        /*0124*/ 	.byte	0x03, 0x19
        /*0126*/ 	.short	0x002c


	//----- nvinfo : EIATTR_PARAM_CBANK
	.align		4
        /*0128*/ 	.byte	0x04, 0x0a
        /*012a*/ 	.short	(.L_980 - .L_979)
	.align		4
.L_979:
        /*012c*/ 	.word	index@(.nv.constant0._ZN2at6native27unrolled_elementwise_kernelINS0_11FillFunctorImEESt5arrayIPcLm1EELi4E23TrivialOffsetCalculatorILi0EjES7_ILi1EjENS0_6memory12LoadWithCastILi0EEENSA_13StoreWithCastILi1EEEEEviT_T0_T2_T3_T4_T5_)
        /*0130*/ 	.short	0x0380
        /*0132*/ 	.short	0x002c


	//----- nvinfo : EIATTR_SW_WAR
	.align		4
.L_980:
        /*0134*/ 	.byte	0x04, 0x36
        /*0136*/ 	.short	(.L_982 - .L_981)
.L_981:
        /*0138*/ 	.word	0x00000008
.L_982:


//--------------------- .nv.info._ZN2at6native18elementwise_kernelILi128ELi2EZNS0_22gpu_kernel_impl_nocastINS0_11FillFunctorImEEEEvRNS_18TensorIteratorBaseERKT_EUliE_EEviT1_ --------------------------
	.section	.nv.info._ZN2at6native18elementwise_kernelILi128ELi2EZNS0_22gpu_kernel_impl_nocastINS0_11FillFunctorImEEEEvRNS_18TensorIteratorBaseERKT_EUliE_EEviT1_,"",@"SHT_CUDA_INFO"
	.sectionflags	@""
	.align	4


	//----- nvinfo : EIATTR_CUDA_API_VERSION
	.align		4
        /*0000*/ 	.byte	0x04, 0x37
        /*0002*/ 	.short	(.L_984 - .L_983)
.L_983:
        /*0004*/ 	.word	0x00000082


	//----- nvinfo : EIATTR_KPARAM_INFO
	.align		4
.L_984:
        /*0008*/ 	.byte	0x04, 0x17
        /*000a*/ 	.short	(.L_986 - .L_985)
.L_985:
        /*000c*/ 	.word	0x00000000
        /*0010*/ 	.short	0x0001
        /*0012*/ 	.short	0x0008
        /*0014*/ 	.byte	0x00, 0xf0, 0xc1, 0x06


	//----- nvinfo : EIATTR_KPARAM_INFO
	.align		4
.L_986:
        /*0018*/ 	.byte	0x04, 0x17
        /*001a*/ 	.short	(.L_988 - .L_987)
.L_987:
        /*001c*/ 	.word	0x00000000
        /*0020*/ 	.short	0x0000
        /*0022*/ 	.short	0x0000
        /*0024*/ 	.byte	0x00, 0xf0, 0x11, 0x00


	//----- nvinfo : EIATTR_SPARSE_MMA_MASK
	.align		4
.L_988:
        /*0028*/ 	.byte	0x03, 0x50
        /*002a*/ 	.short	0x0000


	//----- nvinfo : EIATTR_MAXREG_COUNT
	.align		4
        /*002c*/ 	.byte	0x03, 0x1b
        /*002e*/ 	.short	0x0080


	//----- nvinfo : EIATTR_MERCURY_ISA_VERSION
	.align		4
        /*0030*/ 	.byte	0x03, 0x5f
        /*0032*/ 	.short	0x0101


	//----- nvinfo : EIATTR_VRC_CTA_INIT_COUNT
	.align		4
        /*0034*/ 	.byte	0x02, 0x4a
	.zero		1
	.zero		1


	//----- nvinfo : EIATTR_EXIT_INSTR_OFFSETS
	.align		4
        /*0038*/ 	.byte	0x04, 0x1c
        /*003a*/ 	.short	(.L_990 - .L_989)


	//   ....[0]....
.L_989:
        /*003c*/ 	.word	0x000000b0


	//   ....[1]....
        /*0040*/ 	.word	0x000000f0


	//   ....[2]....
        /*0044*/ 	.word	0x00001310


	//   ....[3]....
        /*0048*/ 	.word	0x00002480


	//----- nvinfo : EIATTR_MAX_THREADS
	.align		4
.L_990:
        /*004c*/ 	.byte	0x04, 0x05
        /*004e*/ 	.short	(.L_992 - .L_991)
.L_991:
        /*0050*/ 	.word	0x00000080
        /*0054*/ 	.word	0x00000001
        /*0058*/ 	.word	0x00000001


	//----- nvinfo : EIATTR_CRS_STACK_SIZE
	.align		4
.L_992:
        /*005c*/ 	.byte	0x04, 0x1e
        /*005e*/ 	.short	(.L_994 - .L_993)
.L_993:
        /*0060*/ 	.word	0x00000000


	//----- nvinfo : EIATTR_CBANK_PARAM_SIZE
	.align		4
.L_994:
        /*0064*/ 	.byte	0x03, 0x19
        /*0066*/ 	.short	0x01b8


	//----- nvinfo : EIATTR_PARAM_CBANK
	.align		4
        /*0068*/ 	.byte	0x04, 0x0a
        /*006a*/ 	.short	(.L_996 - .L_995)
	.align		4
.L_995:
        /*006c*/ 	.word	index@(.nv.constant0._ZN2at6native18elementwise_kernelILi128ELi2EZNS0_22gpu_kernel_impl_nocastINS0_11FillFunctorImEEEEvRNS_18TensorIteratorBaseERKT_EUliE_EEviT1_)
        /*0070*/ 	.short	0x0380
        /*0072*/ 	.short	0x01b8


	//----- nvinfo : EIATTR_SW_WAR
	.align		4
.L_996:
        /*0074*/ 	.byte	0x04, 0x36
        /*0076*/ 	.short	(.L_998 - .L_997)
.L_997:
        /*0078*/ 	.word	0x00000008
.L_998:


//--------------------- .nv.info._ZN2at6native27unrolled_elementwise_kernelINS0_11FillFunctorImEESt5arrayIPcLm1EELi4E23TrivialOffsetCalculatorILi0EjES7_ILi1EjENS0_6memory15LoadWithoutCastENSA_16StoreWithoutCastEEEviT_T0_T2_T3_T4_T5_ --------------------------
	.section	.nv.info._ZN2at6native27unrolled_elementwise_kernelINS0_11FillFunctorImEESt5arrayIPcLm1EELi4E23TrivialOffsetCalculatorILi0EjES7_ILi1EjENS0_6memory15LoadWithoutCastENSA_16StoreWithoutCastEEEviT_T0_T2_T3_T4_T5_,"",@"SHT_CUDA_INFO"
	.sectionflags	@""
	.align	4


	//----- nvinfo : EIATTR_CUDA_API_VERSION
	.align		4
        /*0000*/ 	.byte	0x04, 0x37
        /*0002*/ 	.short	(.L_1000 - .L_999)
.L_999:
        /*0004*/ 	.word	0x00000082


	//----- nvinfo : EIATTR_KPARAM_INFO
	.align		4
.L_1000:
        /*0008*/ 	.byte	0x04, 0x17
        /*000a*/ 	.short	(.L_1002 - .L_1001)
.L_1001:
        /*000c*/ 	.word	0x00000000
        /*0010*/ 	.short	0x0006
        /*0012*/ 	.short	0x001b
        /*0014*/ 	.byte	0x00, 0xf0, 0x05, 0x00


	//----- nvinfo : EIATTR_KPARAM_INFO
	.align		4
.L_1002:
        /*0018*/ 	.byte	0x04, 0x17
        /*001a*/ 	.short	(.L_1004 - .L_1003)
.L_1003:
        /*001c*/ 	.word	0x00000000
        /*0020*/ 	.short	0x0005
        /*0022*/ 	.short	0x001a
        /*0024*/ 	.byte	0x00, 0xf0, 0x05, 0x00


	//----- nvinfo : EIATTR_KPARAM_INFO
	.align		4
.L_1004:
        /*0028*/ 	.byte	0x04, 0x17
        /*002a*/ 	.short	(.L_1006 - .L_1005)
.L_1005:
        /*002c*/ 	.word	0x00000000
        /*0030*/ 	.short	0x0004
        /*0032*/ 	.short	0x0019
        /*0034*/ 	.byte	0x00, 0xf0, 0x05, 0x00


	//----- nvinfo : EIATTR_KPARAM_INFO
	.align		4
.L_1006:
        /*0038*/ 	.byte	0x04, 0x17
        /*003a*/ 	.short	(.L_1008 - .L_1007)
.L_1007:
        /*003c*/ 	.word	0x00000000
        /*0040*/ 	.short	0x0003
        /*0042*/ 	.short	0x0018
        /*0044*/ 	.byte	0x00, 0xf0, 0x05, 0x00


	//----- nvinfo : EIATTR_KPARAM_INFO
	.align		4
.L_1008:
        /*0048*/ 	.byte	0x04, 0x17
        /*004a*/ 	.short	(.L_1010 - .L_1009)
.L_1009:
        /*004c*/ 	.word	0x00000000
        /*0050*/ 	.short	0x0002
        /*0052*/ 	.short	0x0010
        /*0054*/ 	.byte	0x00, 0xf0, 0x21, 0x00


	//----- nvinfo : EIATTR_KPARAM_INFO
	.align		4
.L_1010:
        /*0058*/ 	.byte	0x04, 0x17
        /*005a*/ 	.short	(.L_1012 - .L_1011)
.L_1011:
        /*005c*/ 	.word	0x00000000
        /*0060*/ 	.short	0x0001
        /*0062*/ 	.short	0x0008
        /*0064*/ 	.byte	0x00, 0xf0, 0x21, 0x00


	//----- nvinfo : EIATTR_KPARAM_INFO
	.align		4
.L_1012:
        /*0068*/ 	.byte	0x04, 0x17
        /*006a*/ 	.short	(.L_1014 - .L_1013)
.L_1013:
        /*006c*/ 	.word	0x00000000
        /*0070*/ 	.short	0x0000
        /*0072*/ 	.short	0x0000
        /*0074*/ 	.byte	0x00, 0xf0, 0x11, 0x00


	//----- nvinfo : EIATTR_SPARSE_MMA_MASK
	.align		4
.L_1014:
        /*0078*/ 	.byte	0x03, 0x50
        /*007a*/ 	.short	0x0000


	//----- nvinfo : EIATTR_MAXREG_COUNT
	.align		4
        /*007c*/ 	.byte	0x03, 0x1b
        /*007e*/ 	.short	0x00ff


	//----- nvinfo : EIATTR_MERCURY_ISA_VERSION
	.align		4
        /*0080*/ 	.byte	0x03, 0x5f
        /*0082*/ 	.short	0x0101


	//----- nvinfo : EIATTR_VRC_CTA_INIT_COUNT
	.align		4
        /*0084*/ 	.byte	0x02, 0x4a
	.zero		1
	.zero		1


	//----- nvinfo : EIATTR_EXIT_INSTR_OFFSETS
	.align		4
        /*0088*/ 	.byte	0x04, 0x1c
        /*008a*/ 	.short	(.L_1016 - .L_1015)


	//   ....[0]....
.L_1015:
        /*008c*/ 	.word	0x000001e0


	//   ....[1]....
        /*0090*/ 	.word	0x00000240


	//----- nvinfo : EIATTR_MAX_THREADS
	.align		4
.L_1016:
        /*0094*/ 	.byte	0x04, 0x05
        /*0096*/ 	.short	(.L_1018 - .L_1017)
.L_1017:
        /*0098*/ 	.word	0x00000080
        /*009c*/ 	.word	0x00000001
        /*00a0*/ 	.word	0x00000001


	//----- nvinfo : EIATTR_CRS_STACK_SIZE
	.align		4
.L_1018:
        /*00a4*/ 	.byte	0x04, 0x1e
        /*00a6*/ 	.short	(.L_1020 - .L_1019)
.L_1019:
        /*00a8*/ 	.word	0x00000000


	//----- nvinfo : EIATTR_CBANK_PARAM_SIZE
	.align		4
.L_1020:
        /*00ac*/ 	.byte	0x03, 0x19
        /*00ae*/ 	.short	0x001c


	//----- nvinfo : EIATTR_PARAM_CBANK
	.align		4
        /*00b0*/ 	.byte	0x04, 0x0a
        /*00b2*/ 	.short	(.L_1022 - .L_1021)
	.align		4
.L_1021:
        /*00b4*/ 	.word	index@(.nv.constant0._ZN2at6native27unrolled_elementwise_kernelINS0_11FillFunctorImEESt5arrayIPcLm1EELi4E23TrivialOffsetCalculatorILi0EjES7_ILi1EjENS0_6memory15LoadWithoutCastENSA_16StoreWithoutCastEEEviT_T0_T2_T3_T4_T5_)
        /*00b8*/ 	.short	0x0380
        /*00ba*/ 	.short	0x001c


	//----- nvinfo : EIATTR_SW_WAR
	.align		4
.L_1022:
        /*00bc*/ 	.byte	0x04, 0x36
        /*00be*/ 	.short	(.L_1024 - .L_1023)
.L_1023:
        /*00c0*/ 	.word	0x00000008
.L_1024:


//--------------------- .nv.info._ZN2at6native29vectorized_elementwise_kernelILi2ENS0_11FillFunctorImEESt5arrayIPcLm1EEEEviT0_T1_ --------------------------
	.section	.nv.info._ZN2at6native29vectorized_elementwise_kernelILi2ENS0_11FillFunctorImEESt5arrayIPcLm1EEEEviT0_T1_,"",@"SHT_CUDA_INFO"
	.sectionflags	@""
	.align	4


	//----- nvinfo : EIATTR_CUDA_API_VERSION
	.align		4
        /*0000*/ 	.byte	0x04, 0x37
        /*0002*/ 	.short	(.L_1026 - .L_1025)
.L_1025:
        /*0004*/ 	.word	0x00000082


	//----- nvinfo : EIATTR_KPARAM_INFO
	.align		4
.L_1026:
        /*0008*/ 	.byte	0x04, 0x17
        /*000a*/ 	.short	(.L_1028 - .L_1027)
.L_1027:
        /*000c*/ 	.word	0x00000000
        /*0010*/ 	.short	0x0002
        /*0012*/ 	.short	0x0010
        /*0014*/ 	.byte	0x00, 0xf0, 0x21, 0x00


	//----- nvinfo : EIATTR_KPARAM_INFO
	.align		4
.L_1028:
        /*0018*/ 	.byte	0x04, 0x17
        /*001a*/ 	.short	(.L_1030 - .L_1029)
.L_1029:
        /*001c*/ 	.word	0x00000000
        /*0020*/ 	.short	0x0001
        /*0022*/ 	.short	0x0008
        /*0024*/ 	.byte	0x00, 0xf0, 0x21, 0x00


	//----- nvinfo : EIATTR_KPARAM_INFO
	.align		4
.L_1030:
        /*0028*/ 	.byte	0x04, 0x17
        /*002a*/ 	.short	(.L_1032 - .L_1031)
.L_1031:
        /*002c*/ 	.word	0x00000000
        /*0030*/ 	.short	0x0000
        /*0032*/ 	.short	0x0000
        /*0034*/ 	.byte	0x00, 0xf0, 0x11, 0x00


	//----- nvinfo : EIATTR_SPARSE_MMA_MASK
	.align		4
.L_1032:
        /*0038*/ 	.byte	0x03, 0x50
        /*003a*/ 	.short	0x0000


	//----- nvinfo : EIATTR_MAXREG_COUNT
	.align		4
        /*003c*/ 	.byte	0x03, 0x1b
        /*003e*/ 	.short	0x00ff


	//----- nvinfo : EIATTR_MERCURY_ISA_VERSION
	.align		4
        /*0040*/ 	.byte	0x03, 0x5f
        /*0042*/ 	.short	0x0101


	//----- nvinfo : EIATTR_VRC_CTA_INIT_COUNT
	.align		4
        /*0044*/ 	.byte	0x02, 0x4a
	.zero		1
	.zero		1


	//----- nvinfo : EIATTR_EXIT_INSTR_OFFSETS
	.align		4
        /*0048*/ 	.byte	0x04, 0x1c
        /*004a*/ 	.short	(.L_1034 - .L_1033)


	//   ....[0]....
.L_1033:
        /*004c*/ 	.word	0x00000470


	//   ....[1]....
        /*0050*/ 	.word	0x000004d0


	//   ....[2]....
        /*0054*/ 	.word	0x00000650


	//----- nvinfo : EIATTR_MAX_THREADS
	.align		4
.L_1034:
        /*0058*/ 	.byte	0x04, 0x05
        /*005a*/ 	.short	(.L_1036 - .L_1035)
.L_1035:
        /*005c*/ 	.word	0x00000080
        /*0060*/ 	.word	0x00000001
        /*0064*/ 	.word	0x00000001


	//----- nvinfo : EIATTR_CRS_STACK_SIZE
	.align		4
.L_1036:
        /*0068*/ 	.byte	0x04, 0x1e
        /*006a*/ 	.short	(.L_1038 - .L_1037)
.L_1037:
        /*006c*/ 	.word	0x00000000


	//----- nvinfo : EIATTR_CBANK_PARAM_SIZE
	.align		4
.L_1038:
        /*0070*/ 	.byte	0x03, 0x19
        /*0072*/ 	.short	0x0018


	//----- nvinfo : EIATTR_PARAM_CBANK
	.align		4
        /*0074*/ 	.byte	0x04, 0x0a
        /*0076*/ 	.short	(.L_1040 - .L_1039)
	.align		4
.L_1039:
        /*0078*/ 	.word	index@(.nv.constant0._ZN2at6native29vectorized_elementwise_kernelILi2ENS0_11FillFunctorImEESt5arrayIPcLm1EEEEviT0_T1_)
        /*007c*/ 	.short	0x0380
        /*007e*/ 	.short	0x0018


	//----- nvinfo : EIATTR_SW_WAR
	.align		4
.L_1040:
        /*0080*/ 	.byte	0x04, 0x36
        /*0082*/ 	.short	(.L_1042 - .L_1041)
.L_1041:
        /*0084*/ 	.word	0x00000008
.L_1042:


//--------------------- .nv.info._ZN2at6native29vectorized_elementwise_kernelILi4ENS0_11FillFunctorImEESt5arrayIPcLm1EEEEviT0_T1_ --------------------------
	.section	.nv.info._ZN2at6native29vectorized_elementwise_kernelILi4ENS0_11FillFunctorImEESt5arrayIPcLm1EEEEviT0_T1_,"",@"SHT_CUDA_INFO"
	.sectionflags	@""
	.align	4


	//----- nvinfo : EIATTR_CUDA_API_VERSION
	.align		4
        /*0000*/ 	.byte	0x04, 0x37
        /*0002*/ 	.short	(.L_1044 - .L_1043)
.L_1043:
        /*0004*/ 	.word	0x00000082


	//----- nvinfo : EIATTR_KPARAM_INFO
	.align		4
.L_1044:
        /*0008*/ 	.byte	0x04, 0x17
        /*000a*/ 	.short	(.L_1046 - .L_1045)
.L_1045:
        /*000c*/ 	.word	0x00000000
        /*0010*/ 	.short	0x0002
        /*0012*/ 	.short	0x0010
        /*0014*/ 	.byte	0x00, 0xf0, 0x21, 0x00


	//----- nvinfo : EIATTR_KPARAM_INFO
	.align		4
.L_1046:
        /*0018*/ 	.byte	0x04, 0x17
        /*001a*/ 	.short	(.L_1048 - .L_1047)
.L_1047:
        /*001c*/ 	.word	0x00000000
        /*0020*/ 	.short	0x0001
        /*0022*/ 	.short	0x0008
        /*0024*/ 	.byte	0x00, 0xf0, 0x21, 0x00


	//----- nvinfo : EIATTR_KPARAM_INFO
	.align		4
.L_1048:
        /*0028*/ 	.byte	0x04, 0x17
        /*002a*/ 	.short	(.L_1050 - .L_1049)
.L_1049:
        /*002c*/ 	.word	0x00000000
        /*0030*/ 	.short	0x0000
        /*0032*/ 	.short	0x0000
        /*0034*/ 	.byte	0x00, 0xf0, 0x11, 0x00


	//----- nvinfo : EIATTR_SPARSE_MMA_MASK
	.align		4
.L_1050:
        /*0038*/ 	.byte	0x03, 0x50
        /*003a*/ 	.short	0x0000


	//----- nvinfo : EIATTR_MAXREG_COUNT
	.align		4
        /*003c*/ 	.byte	0x03, 0x1b
        /*003e*/ 	.short	0x00ff


	//----- nvinfo : EIATTR_MERCURY_ISA_VERSION
	.align		4
        /*0040*/ 	.byte	0x03, 0x5f
        /*0042*/ 	.short	0x0101


	//----- nvinfo : EIATTR_VRC_CTA_INIT_COUNT
	.align		4
        /*0044*/ 	.byte	0x02, 0x4a
	.zero		1
	.zero		1


	//----- nvinfo : EIATTR_EXIT_INSTR_OFFSETS
	.align		4
        /*0048*/ 	.byte	0x04, 0x1c
        /*004a*/ 	.short	(.L_1052 - .L_1051)


	//   ....[0]....
.L_1051:
        /*004c*/ 	.word	0x00000470


	//   ....[1]....
        /*0050*/ 	.word	0x000004d0


	//   ....[2]....
        /*0054*/ 	.word	0x00000630


	//----- nvinfo : EIATTR_MAX_THREADS
	.align		4
.L_1052:
        /*0058*/ 	.byte	0x04, 0x05
        /*005a*/ 	.short	(.L_1054 - .L_1053)
.L_1053:
        /*005c*/ 	.word	0x00000080
        /*0060*/ 	.word	0x00000001
        /*0064*/ 	.word	0x00000001


	//----- nvinfo : EIATTR_CRS_STACK_SIZE
	.align		4
.L_1054:
        /*0068*/ 	.byte	0x04, 0x1e
        /*006a*/ 	.short	(.L_1056 - .L_1055)
.L_1055:
        /*006c*/ 	.word	0x00000000


	//----- nvinfo : EIATTR_CBANK_PARAM_SIZE
	.align		4
.L_1056:
        /*0070*/ 	.byte	0x03, 0x19
        /*0072*/ 	.short	0x0018


	//----- nvinfo : EIATTR_PARAM_CBANK
	.align		4
        /*0074*/ 	.byte	0x04, 0x0a
        /*0076*/ 	.short	(.L_1058 - .L_1057)
	.align		4
.L_1057:
        /*0078*/ 	.word	index@(.nv.constant0._ZN2at6native29vectorized_elementwise_kernelILi4ENS0_11FillFunctorImEESt5arrayIPcLm1EEEEviT0_T1_)
        /*007c*/ 	.short	0x0380
        /*007e*/ 	.short	0x0018


	//----- nvinfo : EIATTR_SW_WAR
	.align		4
.L_1058:
        /*0080*/ 	.byte	0x04, 0x36
        /*0082*/ 	.short	(.L_1060 - .L_1059)
.L_1059:
        /*0084*/ 	.word	0x00000008
.L_1060:


//--------------------- .nv.info._ZN2at6native29vectorized_elementwise_kernelILi8ENS0_11FillFunctorImEESt5arrayIPcLm1EEEEviT0_T1_ --------------------------
	.section	.nv.info._ZN2at6native29vectorized_elementwise_kernelILi8ENS0_11FillFunctorImEESt5arrayIPcLm1EEEEviT0_T1_,"",@"SHT_CUDA_INFO"
	.sectionflags	@""
	.align	4


	//----- nvinfo : EIATTR_CUDA_API_VERSION
	.align		4
        /*0000*/ 	.byte	0x04, 0x37
        /*0002*/ 	.short	(.L_1062 - .L_1061)
.L_1061:
        /*0004*/ 	.word	0x00000082


	//----- nvinfo : EIATTR_KPARAM_INFO
	.align		4
.L_1062:
        /*0008*/ 	.byte	0x04, 0x17
        /*000a*/ 	.short	(.L_1064 - .L_1063)
.L_1063:
        /*000c*/ 	.word	0x00000000
        /*0010*/ 	.short	0x0002
        /*0012*/ 	.short	0x0010
        /*0014*/ 	.byte	0x00, 0xf0, 0x21, 0x00


	//----- nvinfo : EIATTR_KPARAM_INFO
	.align		4
.L_1064:
        /*0018*/ 	.byte	0x04, 0x17
        /*001a*/ 	.short	(.L_1066 - .L_1065)
.L_1065:
        /*001c*/ 	.word	0x00000000
        /*0020*/ 	.short	0x0001
        /*0022*/ 	.short	0x0008
        /*0024*/ 	.byte	0x00, 0xf0, 0x21, 0x00


	//----- nvinfo : EIATTR_KPARAM_INFO
	.align		4
.L_1066:
        /*0028*/ 	.byte	0x04, 0x17
        /*002a*/ 	.short	(.L_1068 - .L_1067)
.L_1067:
        /*002c*/ 	.word	0x00000000
        /*0030*/ 	.short	0x0000
        /*0032*/ 	.short	0x0000
        /*0034*/ 	.byte	0x00, 0xf0, 0x11, 0x00


	//----- nvinfo : EIATTR_SPARSE_MMA_MASK
	.align		4
.L_1068:
        /*0038*/ 	.byte	0x03, 0x50
        /*003a*/ 	.short	0x0000


	//----- nvinfo : EIATTR_MAXREG_COUNT
	.align		4
        /*003c*/ 	.byte	0x03, 0x1b
        /*003e*/ 	.short	0x00ff


	//----- nvinfo : EIATTR_MERCURY_ISA_VERSION
	.align		4
        /*0040*/ 	.byte	0x03, 0x5f
        /*0042*/ 	.short	0x0101


	//----- nvinfo : EIATTR_VRC_CTA_INIT_COUNT
	.align		4
        /*0044*/ 	.byte	0x02, 0x4a
	.zero		1
	.zero		1


	//----- nvinfo : EIATTR_EXIT_INSTR_OFFSETS
	.align		4
        /*0048*/ 	.byte	0x04, 0x1c
        /*004a*/ 	.short	(.L_1070 - .L_1069)


	//   ....[0]....
.L_1069:
        /*004c*/ 	.word	0x00000010


	//----- nvinfo : EIATTR_MAX_THREADS
	.align		4
.L_1070:
        /*0050*/ 	.byte	0x04, 0x05
        /*0052*/ 	.short	(.L_1072 - .L_1071)
.L_1071:
        /*0054*/ 	.word	0x00000080
        /*0058*/ 	.word	0x00000001
        /*005c*/ 	.word	0x00000001


	//----- nvinfo : EIATTR_CBANK_PARAM_SIZE
	.align		4
.L_1072:
        /*0060*/ 	.byte	0x03, 0x19
        /*0062*/ 	.short	0x0018


	//----- nvinfo : EIATTR_PARAM_CBANK
	.align		4
        /*0064*/ 	.byte	0x04, 0x0a
        /*0066*/ 	.short	(.L_1074 - .L_1073)
	.align		4
.L_1073:
        /*0068*/ 	.word	index@(.nv.constant0._ZN2at6native29vectorized_elementwise_kernelILi8ENS0_11FillFunctorImEESt5arrayIPcLm1EEEEviT0_T1_)
        /*006c*/ 	.short	0x0380
        /*006e*/ 	.short	0x0018


	//----- nvinfo : EIATTR_SW_WAR
	.align		4
.L_1074:
        /*0070*/ 	.byte	0x04, 0x36
        /*0072*/ 	.short	(.L_1076 - .L_1075)
.L_1075:
        /*0074*/ 	.word	0x00000008
.L_1076:


//--------------------- .nv.info._ZN2at6native18elementwise_kernelILi128ELi4EZNS0_15gpu_kernel_implINS0_11FillFunctorIjEEEEvRNS_18TensorIteratorBaseERKT_EUliE_EEviT1_ --------------------------
	.section	.nv.info._ZN2at6native18elementwise_kernelILi128ELi4EZNS0_15gpu_kernel_implINS0_11FillFunctorIjEEEEvRNS_18TensorIteratorBaseERKT_EUliE_EEviT1_,"",@"SHT_CUDA_INFO"
	.sectionflags	@""
	.align	4


	//----- nvinfo : EIATTR_CUDA_API_VERSION
	.align		4
        /*0000*/ 	.byte	0x04, 0x37
        /*0002*/ 	.short	(.L_1078 - .L_1077)
.L_1077:
        /*0004*/ 	.word	0x00000082


	//----- nvinfo : EIATTR_KPARAM_INFO
	.align		4
.L_1078:
        /*0008*/ 	.byte	0x04, 0x17
        /*000a*/ 	.short	(.L_1080 - .L_1079)
.L_1079:
        /*000c*/ 	.word	0x00000000
        /*0010*/ 	.short	0x0001
        /*0012*/ 	.short	0x0008
        /*0014*/ 	.byte	0x00, 0xf0, 0xc1, 0x06


	//----- nvinfo : EIATTR_KPARAM_INFO
	.align		4
.L_1080:
        /*0018*/ 	.byte	0x04, 0x17
        /*001a*/ 	.short	(.L_1082 - .L_1081)
.L_1081:
        /*001c*/ 	.word	0x00000000
        /*0020*/ 	.short	0x0000
        /*0022*/ 	.short	0x0000
        /*0024*/ 	.byte	0x00, 0xf0, 0x11, 0x00


	//----- nvinfo : EIATTR_SPARSE_MMA_MASK
	.align		4
.L_1082:
        /*0028*/ 	.byte	0x03, 0x50
        /*002a*/ 	.short	0x0000


	//----- nvinfo : EIATTR_MAXREG_COUNT
	.align		4
        /*002c*/ 	.byte	0x03, 0x1b
        /*002e*/ 	.short	0x0080


	//----- nvinfo : EIATTR_EXTERNS
	.align		4
        /*0030*/ 	.byte	0x04, 0x0f
        /*0032*/ 	.short	(.L_1084 - .L_1083)


	//   ....[0]....
	.align		4
.L_1083:
        /*0034*/ 	.word	index@(__assertfail)


	//----- nvinfo : EIATTR_MERCURY_ISA_VERSION
	.align		4
.L_1084:
        /*0038*/ 	.byte	0x03, 0x5f
        /*003a*/ 	.short	0x0101


	//----- nvinfo : EIATTR_VRC_CTA_INIT_COUNT
	.align		4
        /*003c*/ 	.byte	0x02, 0x4a
	.zero		1
	.zero		1


	//----- nvinfo : EIATTR_SYSCALL_OFFSETS
	.align		4
        /*0040*/ 	.byte	0x04, 0x46
        /*0042*/ 	.short	(.L_1086 - .L_1085)


	//   ....[0]....
.L_1085:
        /*0044*/ 	.word	0x00001de0


	//   ....[1]....
        /*0048*/ 	.word	0x000039c0


	//   ....[2]....
        /*004c*/ 	.word	0x00005570


	//   ....[3]....
        /*0050*/ 	.word	0x00007100


	//----- nvinfo : EIATTR_EXIT_INSTR_OFFSETS
	.align		4
.L_1086:
        /*0054*/ 	.byte	0x04, 0x1c
        /*0056*/ 	.short	(.L_1088 - .L_1087)


	//   ....[0]....
.L_1087:
        /*0058*/ 	.word	0x00005610


	//   ....[1]....
        /*005c*/ 	.word	0x000068a0


	//   ....[2]....
        /*0060*/ 	.word	0x000068d0


	//   ....[3]....
        /*0064*/ 	.word	0x00006950


	//   ....[4]....
        /*0068*/ 	.word	0x00006980


	//   ....[5]....
        /*006c*/ 	.word	0x000069b0


	//   ....[6]....
        /*0070*/ 	.word	0x00006a30


	//   ....[7]....
        /*0074*/ 	.word	0x00006a60


	//   ....[8]....
        /*0078*/ 	.word	0x00006af0


	//   ....[9]....
        /*007c*/ 	.word	0x00006b30


	//   ....[10]....
        /*0080*/ 	.word	0x00006b50


	//   ....[11]....
        /*0084*/ 	.word	0x00006bf0


	//   ....[12]....
        /*0088*/ 	.word	0x00006c20


	//   ....[13]....
        /*008c*/ 	.word	0x00006ce0


	//   ....[14]....
        /*0090*/ 	.word	0x00006d30


	//   ....[15]....
        /*0094*/ 	.word	0x00006d60


	//   ....[16]....
        /*0098*/ 	.word	0x00006e10


	//   ....[17]....
        /*009c*/ 	.word	0x00006ec0


	//   ....[18]....
        /*00a0*/ 	.word	0x00006f70


	//   ....[19]....
        /*00a4*/ 	.word	0x00007000


	//   ....[20]....
        /*00a8*/ 	.word	0x00007110


	//   ....[21]....
        /*00ac*/ 	.word	0x00007130


	//   ....[22]....
        /*00b0*/ 	.word	0x00007160


	//----- nvinfo : EIATTR_MAX_THREADS
	.align		4
.L_1088:
        /*00b4*/ 	.byte	0x04, 0x05
        /*00b6*/ 	.short	(.L_1090 - .L_1089)
.L_1089:
        /*00b8*/ 	.word	0x00000080
        /*00bc*/ 	.word	0x00000001
        /*00c0*/ 	.word	0x00000001


	//----- nvinfo : EIATTR_CRS_STACK_SIZE
	.align		4
.L_1090:
        /*00c4*/ 	.byte	0x04, 0x1e
        /*00c6*/ 	.short	(.L_1092 - .L_1091)
.L_1091:
        /*00c8*/ 	.word	0x00000000


	//----- nvinfo : EIATTR_CBANK_PARAM_SIZE
	.align		4
.L_1092:
        /*00cc*/ 	.byte	0x03, 0x19
        /*00ce*/ 	.short	0x01b8


	//----- nvinfo : EIATTR_PARAM_CBANK
	.align		4
        /*00d0*/ 	.byte	0x04, 0x0a
        /*00d2*/ 	.short	(.L_1094 - .L_1093)
	.align		4
.L_1093:
        /*00d4*/ 	.word	index@(.nv.constant0._ZN2at6native18elementwise_kernelILi128ELi4EZNS0_15gpu_kernel_implINS0_11FillFunctorIjEEEEvRNS_18TensorIteratorBaseERKT_EUliE_EEviT1_)
        /*00d8*/ 	.short	0x0380
        /*00da*/ 	.short	0x01b8


	//----- nvinfo : EIATTR_SW_WAR
	.align		4
.L_1094:
        /*00dc*/ 	.byte	0x04, 0x36
        /*00de*/ 	.short	(.L_1096 - .L_1095)
.L_1095:
        /*00e0*/ 	.word	0x00000008
.L_1096:


//--------------------- .nv.info._ZN2at6native27unrolled_elementwise_kernelINS0_11FillFunctorIjEESt5arrayIPcLm1EELi4E23TrivialOffsetCalculatorILi0EjES7_ILi1EjENS0_6memory12LoadWithCastILi0EEENSA_13StoreWithCastILi1EEEEEviT_T0_T2_T3_T4_T5_ --------------------------
	.section	.nv.info._ZN2at6native27unrolled_elementwise_kernelINS0_11FillFunctorIjEESt5arrayIPcLm1EELi4E23TrivialOffsetCalculatorILi0EjES7_ILi1EjENS0_6memory12LoadWithCastILi0EEENSA_13StoreWithCastILi1EEEEEviT_T0_T2_T3_T4_T5_,"",@"SHT_CUDA_INFO"
	.sectionflags	@""
	.align	4


	//----- nvinfo : EIATTR_CUDA_API_VERSION
	.align		4
        /*0000*/ 	.byte	0x04, 0x37
        /*0002*/ 	.short	(.L_1098 - .L_1097)
.L_1097:
        /*0004*/ 	.word	0x00000082


	//----- nvinfo : EIATTR_KPARAM_INFO
	.align		4
.L_1098:
        /*0008*/ 	.byte	0x04, 0x17
        /*000a*/ 	.short	(.L_1100 - .L_1099)
.L_1099:
        /*000c*/ 	.word	0x00000000
        /*0010*/ 	.short	0x0006
        /*0012*/ 	.short	0x001c
        /*0014*/ 	.byte	0x00, 0xf0, 0x21, 0x00


	//----- nvinfo : EIATTR_KPARAM_INFO
	.align		4
.L_1100:
        /*0018*/ 	.byte	0x04, 0x17
        /*001a*/ 	.short	(.L_1102 - .L_1101)
.L_1101:
        /*001c*/ 	.word	0x00000000
        /*0020*/ 	.short	0x0005
        /*0022*/ 	.short	0x0014
        /*0024*/ 	.byte	0x00, 0xf0, 0x21, 0x00


	//----- nvinfo : EIATTR_KPARAM_INFO
	.align		4
.L_1102:
        /*0028*/ 	.byte	0x04, 0x17
        /*002a*/ 	.short	(.L_1104 - .L_1103)
.L_1103:
        /*002c*/ 	.word	0x00000000
        /*0030*/ 	.short	0x0004
        /*0032*/ 	.short	0x0011
        /*0034*/ 	.byte	0x00, 0xf0, 0x05, 0x00


	//----- nvinfo : EIATTR_KPARAM_INFO
	.align		4
.L_1104:
        /*0038*/ 	.byte	0x04, 0x17
        /*003a*/ 	.short	(.L_1106 - .L_1105)
.L_1105:
        /*003c*/ 	.word	0x00000000
        /*0040*/ 	.short	0x0003
        /*0042*/ 	.short	0x0010
        /*0044*/ 	.byte	0x00, 0xf0, 0x05, 0x00


	//----- nvinfo : EIATTR_KPARAM_INFO
	.align		4
.L_1106:
        /*0048*/ 	.byte	0x04, 0x17
        /*004a*/ 	.short	(.L_1108 - .L_1107)
.L_1107:
        /*004c*/ 	.word	0x00000000
        /*0050*/ 	.short	0x0002
        /*0052*/ 	.short	0x0008
        /*0054*/ 	.byte	0x00, 0xf0, 0x21, 0x00


	//----- nvinfo : EIATTR_KPARAM_INFO
	.align		4
.L_1108:
        /*0058*/ 	.byte	0x04, 0x17
        /*005a*/ 	.short	(.L_1110 - .L_1109)
.L_1109:
        /*005c*/ 	.word	0x00000000
        /*0060*/ 	.short	0x0001
        /*0062*/ 	.short	0x0004
        /*0064*/ 	.byte	0x00, 0xf0, 0x11, 0x00


	//----- nvinfo : EIATTR_KPARAM_INFO
	.align		4
.L_1110:
        /*0068*/ 	.byte	0x04, 0x17
        /*006a*/ 	.short	(.L_1112 - .L_1111)
.L_1111:
        /*006c*/ 	.word	0x00000000
        /*0070*/ 	.short	0x0000
        /*0072*/ 	.short	0x0000
        /*0074*/ 	.byte	0x00, 0xf0, 0x11, 0x00


	//----- nvinfo : EIATTR_SPARSE_MMA_MASK
	.align		4
.L_1112:
        /*0078*/ 	.byte	0x03, 0x50
        /*007a*/ 	.short	0x0000


	//----- nvinfo : EIATTR_MAXREG_COUNT
	.align		4
        /*007c*/ 	.byte	0x03, 0x1b
        /*007e*/ 	.short	0x00ff


	//----- nvinfo : EIATTR_EXTERNS
	.align		4
        /*0080*/ 	.byte	0x04, 0x0f
        /*0082*/ 	.short	(.L_1114 - .L_1113)


	//   ....[0]....
	.align		4
.L_1113:
        /*0084*/ 	.word	index@(__assertfail)


	//----- nvinfo : EIATTR_MERCURY_ISA_VERSION
	.align		4
.L_1114:
        /*0088*/ 	.byte	0x03, 0x5f
        /*008a*/ 	.short	0x0101


	//----- nvinfo : EIATTR_VRC_CTA_INIT_COUNT
	.align		4
        /*008c*/ 	.byte	0x02, 0x4a
	.zero		1
	.zero		1


	//----- nvinfo : EIATTR_SYSCALL_OFFSETS
	.align		4
        /*0090*/ 	.byte	0x04, 0x46
        /*0092*/ 	.short	(.L_1116 - .L_1115)


	//   ....[0]....
.L_1115:
        /*0094*/ 	.word	0x00000da0


	//   ....[1]....
        /*0098*/ 	.word	0x00001b50


	//   ....[2]....
        /*009c*/ 	.word	0x000029d0


	//   ....[3]....
        /*00a0*/ 	.word	0x00003860


	//----- nvinfo : EIATTR_EXIT_INSTR_OFFSETS
	.align		4
.L_1116:
        /*00a4*/ 	.byte	0x04, 0x1c
        /*00a6*/ 	.short	(.L_1118 - .L_1117)


	//   ....[0]....
.L_1117:
        /*00a8*/ 	.word	0x00002c50


	//   ....[1]....
        /*00ac*/ 	.word	0x00002d90


	//   ....[2]....
        /*00b0*/ 	.word	0x00002dc0


	//   ....[3]....
        /*00b4*/ 	.word	0x00002e70


	//   ....[4]....
        /*00b8*/ 	.word	0x00002ea0


	//   ....[5]....
        /*00bc*/ 	.word	0x00002ed0


	//   ....[6]....
        /*00c0*/ 	.word	0x00002f70


	//   ....[7]....
        /*00c4*/ 	.word	0x00002fc0


	//   ....[8]....
        /*00c8*/ 	.word	0x00003070


	//   ....[9]....
        /*00cc*/ 	.word	0x000030d0


	//   ....[10]....
        /*00d0*/ 	.word	0x00003110


	//   ....[11]....
        /*00d4*/ 	.word	0x000031e0


	//   ....[12]....
        /*00d8*/ 	.word	0x00003310


	//   ....[13]....
        /*00dc*/ 	.word	0x00003440


	//   ....[14]....
        /*00e0*/ 	.word	0x00003580


	//   ....[15]....
        /*00e4*/ 	.word	0x000035d0


	//   ....[16]....
        /*00e8*/ 	.word	0x00003600


	//   ....[17]....
        /*00ec*/ 	.word	0x000036b0


	//   ....[18]....
        /*00f0*/ 	.word	0x00003700


	//   ....[19]....
        /*00f4*/ 	.word	0x00003870


	//   ....[20]....
        /*00f8*/ 	.word	0x00003940


	//   ....[21]....
        /*00fc*/ 	.word	0x000039f0


	//   ....[22]....
        /*0100*/ 	.word	0x00003a20


	//   ....[23]....
        /*0104*/ 	.word	0x00003a70


	//   ....[24]....
        /*0108*/ 	.word	0x00003ac0


	//----- nvinfo : EIATTR_MAX_THREADS
	.align		4
.L_1118:
        /*010c*/ 	.byte	0x04, 0x05
        /*010e*/ 	.short	(.L_1120 - .L_1119)
.L_1119:
        /*0110*/ 	.word	0x00000080
        /*0114*/ 	.word	0x00000001
        /*0118*/ 	.word	0x00000001


	//----- nvinfo : EIATTR_CRS_STACK_SIZE
	.align		4
.L_1120:
        /*011c*/ 	.byte	0x04, 0x1e
        /*011e*/ 	.short	(.L_1122 - .L_1121)
.L_1121:
        /*0120*/ 	.word	0x00000000


	//----- nvinfo : EIATTR_CBANK_PARAM_SIZE
	.align		4
.L_1122:
        /*0124*/ 	.byte	0x03, 0x19
        /*0126*/ 	.short	0x0024


	//----- nvinfo : EIATTR_PARAM_CBANK
	.align		4
        /*0128*/ 	.byte	0x04, 0x0a
        /*012a*/ 	.short	(.L_1124 - .L_1123)
	.align		4
.L_1123:
        /*012c*/ 	.word	index@(.nv.constant0._ZN2at6native27unrolled_elementwise_kernelINS0_11FillFunctorIjEESt5arrayIPcLm1EELi4E23TrivialOffsetCalculatorILi0EjES7_ILi1EjENS0_6memory12LoadWithCastILi0EEENSA_13StoreWithCastILi1EEEEEviT_T0_T2_T3_T4_T5_)
        /*0130*/ 	.short	0x0380
        /*0132*/ 	.short	0x0024


	//----- nvinfo : EIATTR_SW_WAR
	.align		4
.L_1124:
        /*0134*/ 	.byte	0x04, 0x36
        /*0136*/ 	.short	(.L_1126 - .L_1125)
.L_1125:
        /*0138*/ 	.word	0x00000008
.L_1126:


//--------------------- .nv.info._ZN2at6native18elementwise_kernelILi128ELi2EZNS0_22gpu_kernel_impl_nocastINS0_11FillFunctorIjEEEEvRNS_18TensorIteratorBaseERKT_EUliE_EEviT1_ --------------------------
	.section	.nv.info._ZN2at6native18elementwise_kernelILi128ELi2EZNS0_22gpu_kernel_impl_nocastINS0_11FillFunctorIjEEEEvRNS_18TensorIteratorBaseERKT_EUliE_EEviT1_,"",@"SHT_CUDA_INFO"
	.sectionflags	@""
	.align	4


	//----- nvinfo : EIATTR_CUDA_API_VERSION
	.align		4
        /*0000*/ 	.byte	0x04, 0x37
        /*0002*/ 	.short	(.L_1128 - .L_1127)
.L_1127:
        /*0004*/ 	.word	0x00000082


	//----- nvinfo : EIATTR_KPARAM_INFO
	.align		4
.L_1128:
        /*0008*/ 	.byte	0x04, 0x17
        /*000a*/ 	.short	(.L_1130 - .L_1129)
.L_1129:
        /*000c*/ 	.word	0x00000000
        /*0010*/ 	.short	0x0001
        /*0012*/ 	.short	0x0008
        /*0014*/ 	.byte	0x00, 0xf0, 0xc1, 0x06


	//----- nvinfo : EIATTR_KPARAM_INFO
	.align		4
.L_1130:
        /*0018*/ 	.byte	0x04, 0x17
        /*001a*/ 	.short	(.L_1132 - .L_1131)
.L_1131:
        /*001c*/ 	.word	0x00000000
        /*0020*/ 	.short	0x0000
        /*0022*/ 	.short	0x0000
        /*0024*/ 	.byte	0x00, 0xf0, 0x11, 0x00


	//----- nvinfo : EIATTR_SPARSE_MMA_MASK
	.align		4
.L_1132:
        /*0028*/ 	.byte	0x03, 0x50
        /*002a*/ 	.short	0x0000


	//----- nvinfo : EIATTR_MAXREG_COUNT
	.align		4
        /*002c*/ 	.byte	0x03, 0x1b
        /*002e*/ 	.short	0x0080


	//----- nvinfo : EIATTR_MERCURY_ISA_VERSION
	.align		4
        /*0030*/ 	.byte	0x03, 0x5f
        /*0032*/ 	.short	0x0101


	//----- nvinfo : EIATTR_VRC_CTA_INIT_COUNT
	.align		4
        /*0034*/ 	.byte	0x02, 0x4a
	.zero		1
	.zero		1


	//----- nvinfo : EIATTR_EXIT_INSTR_OFFSETS
	.align		4
        /*0038*/ 	.byte	0x04, 0x1c
        /*003a*/ 	.short	(.L_1134 - .L_1133)


	//   ....[0]....
.L_1133:
        /*003c*/ 	.word	0x000000b0


	//   ....[1]....
        /*0040*/ 	.word	0x000000f0


	//   ....[2]....
        /*0044*/ 	.word	0x00001310


	//   ....[3]....
        /*0048*/ 	.word	0x00002480


	//----- nvinfo : EIATTR_MAX_THREADS
	.align		4
.L_1134:
        /*004c*/ 	.byte	0x04, 0x05
        /*004e*/ 	.short	(.L_1136 - .L_1135)
.L_1135:
        /*0050*/ 	.word	0x00000080
        /*0054*/ 	.word	0x00000001
        /*0058*/ 	.word	0x00000001


	//----- nvinfo : EIATTR_CRS_STACK_SIZE
	.align		4
.L_1136:
        /*005c*/ 	.byte	0x04, 0x1e
        /*005e*/ 	.short	(.L_1138 - .L_1137)
.L_1137:
        /*0060*/ 	.word	0x00000000


	//----- nvinfo : EIATTR_CBANK_PARAM_SIZE
	.align		4
.L_1138:
        /*0064*/ 	.byte	0x03, 0x19
        /*0066*/ 	.short	0x01b8


	//----- nvinfo : EIATTR_PARAM_CBANK
	.align		4
        /*0068*/ 	.byte	0x04, 0x0a
        /*006a*/ 	.short	(.L_1140 - .L_1139)
	.align		4
.L_1139:
        /*006c*/ 	.word	index@(.nv.constant0._ZN2at6native18elementwise_kernelILi128ELi2EZNS0_22gpu_kernel_impl_nocastINS0_11FillFunctorIjEEEEvRNS_18TensorIteratorBaseERKT_EUliE_EEviT1_)
        /*0070*/ 	.short	0x0380
        /*0072*/ 	.short	0x01b8


	//----- nvinfo : EIATTR_SW_WAR
	.align		4
.L_1140:
        /*0074*/ 	.byte	0x04, 0x36
        /*0076*/ 	.short	(.L_1142 - .L_1141)
.L_1141:
        /*0078*/ 	.word	0x00000008
.L_1142:


//--------------------- .nv.info._ZN2at6native27unrolled_elementwise_kernelINS0_11FillFunctorIjEESt5arrayIPcLm1EELi4E23TrivialOffsetCalculatorILi0EjES7_ILi1EjENS0_6memory15LoadWithoutCastENSA_16StoreWithoutCastEEEviT_T0_T2_T3_T4_T5_ --------------------------
	.section	.nv.info._ZN2at6native27unrolled_elementwise_kernelINS0_11FillFunctorIjEESt5arrayIPcLm1EELi4E23TrivialOffsetCalculatorILi0EjES7_ILi1EjENS0_6memory15LoadWithoutCastENSA_16StoreWithoutCastEEEviT_T0_T2_T3_T4_T5_,"",@"SHT_CUDA_INFO"
	.sectionflags	@""
	.align	4


	//----- nvinfo : EIATTR_CUDA_API_VERSION
	.align		4
        /*0000*/ 	.byte	0x04, 0x37
        /*0002*/ 	.short	(.L_1144 - .L_1143)
.L_1143:
        /*0004*/ 	.word	0x00000082


	//----- nvinfo : EIATTR_KPARAM_INFO
	.align		4
.L_1144:
        /*0008*/ 	.byte	0x04, 0x17
        /*000a*/ 	.short	(.L_1146 - .L_1145)
.L_1145:
        /*000c*/ 	.word	0x00000000
        /*0010*/ 	.short	0x0006
        /*0012*/ 	.short	0x0013
        /*0014*/ 	.byte	0x00, 0xf0, 0x05, 0x00


	//----- nvinfo : EIATTR_KPARAM_INFO
	.align		4
.L_1146:
        /*0018*/ 	.byte	0x04, 0x17
        /*001a*/ 	.short	(.L_1148 - .L_1147)
.L_1147:
        /*001c*/ 	.word	0x00000000
        /*0020*/ 	.short	0x0005
        /*0022*/ 	.short	0x0012
        /*0024*/ 	.byte	0x00, 0xf0, 0x05, 0x00


	//----- nvinfo : EIATTR_KPARAM_INFO
	.align		4
.L_1148:
        /*0028*/ 	.byte	0x04, 0x17
        /*002a*/ 	.short	(.L_1150 - .L_1149)
.L_1149:
        /*002c*/ 	.word	0x00000000
        /*0030*/ 	.short	0x0004
        /*0032*/ 	.short	0x0011
        /*0034*/ 	.byte	0x00, 0xf0, 0x05, 0x00


	//----- nvinfo : EIATTR_KPARAM_INFO
	.align		4
.L_1150:
        /*0038*/ 	.byte	0x04, 0x17
        /*003a*/ 	.short	(.L_1152 - .L_1151)
.L_1151:
        /*003c*/ 	.word	0x00000000
        /*0040*/ 	.short	0x0003
        /*0042*/ 	.short	0x0010
        /*0044*/ 	.byte	0x00, 0xf0, 0x05, 0x00


	//----- nvinfo : EIATTR_KPARAM_INFO
	.align		4
.L_1152:
        /*0048*/ 	.byte	0x04, 0x17
        /*004a*/ 	.short	(.L_1154 - .L_1153)
.L_1153:
        /*004c*/ 	.word	0x00000000
        /*0050*/ 	.short	0x0002
        /*0052*/ 	.short	0x0008
        /*0054*/ 	.byte	0x00, 0xf0, 0x21, 0x00


	//----- nvinfo : EIATTR_KPARAM_INFO
	.align		4
.L_1154:
        /*0058*/ 	.byte	0x04, 0x17
        /*005a*/ 	.short	(.L_1156 - .L_1155)
.L_1155:
        /*005c*/ 	.word	0x00000000
        /*0060*/ 	.short	0x0001
        /*0062*/ 	.short	0x0004
        /*0064*/ 	.byte	0x00, 0xf0, 0x11, 0x00


	//----- nvinfo : EIATTR_KPARAM_INFO
	.align		4
.L_1156:
        /*0068*/ 	.byte	0x04, 0x17
        /*006a*/ 	.short	(.L_1158 - .L_1157)
.L_1157:
        /*006c*/ 	.word	0x00000000
        /*0070*/ 	.short	0x0000
        /*0072*/ 	.short	0x0000
        /*0074*/ 	.byte	0x00, 0xf0, 0x11, 0x00


	//----- nvinfo : EIATTR_SPARSE_MMA_MASK
	.align		4
.L_1158:
        /*0078*/ 	.byte	0x03, 0x50
        /*007a*/ 	.short	0x0000


	//----- nvinfo : EIATTR_MAXREG_COUNT
	.align		4
        /*007c*/ 	.byte	0x03, 0x1b
        /*007e*/ 	.short	0x00ff


	//----- nvinfo : EIATTR_MERCURY_ISA_VERSION
	.align		4
        /*0080*/ 	.byte	0x03, 0x5f
        /*0082*/ 	.short	0x0101


	//----- nvinfo : EIATTR_VRC_CTA_INIT_COUNT
	.align		4
        /*0084*/ 	.byte	0x02, 0x4a
	.zero		1
	.zero		1


	//----- nvinfo : EIATTR_EXIT_INSTR_OFFSETS
	.align		4
        /*0088*/ 	.byte	0x04, 0x1c
        /*008a*/ 	.short	(.L_1160 - .L_1159)


	//   ....[0]....
.L_1159:
        /*008c*/ 	.word	0x000001e0


	//   ....[1]....
        /*0090*/ 	.word	0x00000240


	//----- nvinfo : EIATTR_MAX_THREADS
	.align		4
.L_1160:
        /*0094*/ 	.byte	0x04, 0x05
        /*0096*/ 	.short	(.L_1162 - .L_1161)
.L_1161:
        /*0098*/ 	.word	0x00000080
        /*009c*/ 	.word	0x00000001
        /*00a0*/ 	.word	0x00000001


	//----- nvinfo : EIATTR_CRS_STACK_SIZE
	.align		4
.L_1162:
        /*00a4*/ 	.byte	0x04, 0x1e
        /*00a6*/ 	.short	(.L_1164 - .L_1163)
.L_1163:
        /*00a8*/ 	.word	0x00000000


	//----- nvinfo : EIATTR_CBANK_PARAM_SIZE
	.align		4
.L_1164:
        /*00ac*/ 	.byte	0x03, 0x19
        /*00ae*/ 	.short	0x0014


	//----- nvinfo : EIATTR_PARAM_CBANK
	.align		4
        /*00b0*/ 	.byte	0x04, 0x0a
        /*00b2*/ 	.short	(.L_1166 - .L_1165)
	.align		4
.L_1165:
        /*00b4*/ 	.word	index@(.nv.constant0._ZN2at6native27unrolled_elementwise_kernelINS0_11FillFunctorIjEESt5arrayIPcLm1EELi4E23TrivialOffsetCalculatorILi0EjES7_ILi1EjENS0_6memory15LoadWithoutCastENSA_16StoreWithoutCastEEEviT_T0_T2_T3_T4_T5_)
        /*00b8*/ 	.short	0x0380
        /*00ba*/ 	.short	0x0014


	//----- nvinfo : EIATTR_SW_WAR
	.align		4
.L_1166:
        /*00bc*/ 	.byte	0x04, 0x36
        /*00be*/ 	.short	(.L_1168 - .L_1167)
.L_1167:
        /*00c0*/ 	.word	0x00000008
.L_1168:


//--------------------- .nv.info._ZN2at6native29vectorized_elementwise_kernelILi2ENS0_11FillFunctorIjEESt5arrayIPcLm1EEEEviT0_T1_ --------------------------
	.section	.nv.info._ZN2at6native29vectorized_elementwise_kernelILi2ENS0_11FillFunctorIjEESt5arrayIPcLm1EEEEviT0_T1_,"",@"SHT_CUDA_INFO"
	.sectionflags	@""
	.align	4


	//----- nvinfo : EIATTR_CUDA_API_VERSION
	.align		4
        /*0000*/ 	.byte	0x04, 0x37
        /*0002*/ 	.short	(.L_1170 - .L_1169)
.L_1169:
        /*0004*/ 	.word	0x00000082


	//----- nvinfo : EIATTR_KPARAM_INFO
	.align		4
.L_1170:
        /*0008*/ 	.byte	0x04, 0x17
        /*000a*/ 	.short	(.L_1172 - .L_1171)
.L_1171:
        /*000c*/ 	.word	0x00000000
        /*0010*/ 	.short	0x0002
        /*0012*/ 	.short	0x0008
        /*0014*/ 	.byte	0x00, 0xf0, 0x21, 0x00


	//----- nvinfo : EIATTR_KPARAM_INFO
	.align		4
.L_1172:
        /*0018*/ 	.byte	0x04, 0x17
        /*001a*/ 	.short	(.L_1174 - .L_1173)
.L_1173:
        /*001c*/ 	.word	0x00000000
        /*0020*/ 	.short	0x0001
        /*0022*/ 	.short	0x0004
        /*0024*/ 	.byte	0x00, 0xf0, 0x11, 0x00


	//----- nvinfo : EIATTR_KPARAM_INFO
	.align		4
.L_1174:
        /*0028*/ 	.byte	0x04, 0x17
        /*002a*/ 	.short	(.L_1176 - .L_1175)
.L_1175:
        /*002c*/ 	.word	0x00000000
        /*0030*/ 	.short	0x0000
        /*0032*/ 	.short	0x0000
        /*0034*/ 	.byte	0x00, 0xf0, 0x11, 0x00


	//----- nvinfo : EIATTR_SPARSE_MMA_MASK
	.align		4
.L_1176:
        /*0038*/ 	.byte	0x03, 0x50
        /*003a*/ 	.short	0x0000


	//----- nvinfo : EIATTR_MAXREG_COUNT
	.align		4
        /*003c*/ 	.byte	0x03, 0x1b
        /*003e*/ 	.short	0x00ff


	//----- nvinfo : EIATTR_MERCURY_ISA_VERSION
	.align		4
        /*0040*/ 	.byte	0x03, 0x5f
        /*0042*/ 	.short	0x0101


	//----- nvinfo : EIATTR_VRC_CTA_INIT_COUNT
	.align		4
        /*0044*/ 	.byte	0x02, 0x4a
	.zero		1
	.zero		1


	//----- nvinfo : EIATTR_EXIT_INSTR_OFFSETS
	.align		4
        /*0048*/ 	.byte	0x04, 0x1c
        /*004a*/ 	.short	(.L_1178 - .L_1177)


	//   ....[0]....
.L_1177:
        /*004c*/ 	.word	0x00000470


	//   ....[1]....
        /*0050*/ 	.word	0x000004d0


	//   ....[2]....
        /*0054*/ 	.word	0x000005e0


	//----- nvinfo : EIATTR_MAX_THREADS
	.align		4
.L_1178:
        /*0058*/ 	.byte	0x04, 0x05
        /*005a*/ 	.short	(.L_1180 - .L_1179)
.L_1179:
        /*005c*/ 	.word	0x00000080
        /*0060*/ 	.word	0x00000001
        /*0064*/ 	.word	0x00000001


	//----- nvinfo : EIATTR_CRS_STACK_SIZE
	.align		4
.L_1180:
        /*0068*/ 	.byte	0x04, 0x1e
        /*006a*/ 	.short	(.L_1182 - .L_1181)
.L_1181:
        /*006c*/ 	.word	0x00000000


	//----- nvinfo : EIATTR_CBANK_PARAM_SIZE
	.align		4
.L_1182:
        /*0070*/ 	.byte	0x03, 0x19
        /*0072*/ 	.short	0x0010


	//----- nvinfo : EIATTR_PARAM_CBANK
	.align		4
        /*0074*/ 	.byte	0x04, 0x0a
        /*0076*/ 	.short	(.L_1184 - .L_1183)
	.align		4
.L_1183:
        /*0078*/ 	.word	index@(.nv.constant0._ZN2at6native29vectorized_elementwise_kernelILi2ENS0_11FillFunctorIjEESt5arrayIPcLm1EEEEviT0_T1_)
        /*007c*/ 	.short	0x0380
        /*007e*/ 	.short	0x0010


	//----- nvinfo : EIATTR_SW_WAR
	.align		4
.L_1184:
        /*0080*/ 	.byte	0x04, 0x36
        /*0082*/ 	.short	(.L_1186 - .L_1185)
.L_1185:
        /*0084*/ 	.word	0x00000008
.L_1186:


//--------------------- .nv.info._ZN2at6native29vectorized_elementwise_kernelILi4ENS0_11FillFunctorIjEESt5arrayIPcLm1EEEEviT0_T1_ --------------------------
	.section	.nv.info._ZN2at6native29vectorized_elementwise_kernelILi4ENS0_11FillFunctorIjEESt5arrayIPcLm1EEEEviT0_T1_,"",@"SHT_CUDA_INFO"
	.sectionflags	@""
	.align	4


	//----- nvinfo : EIATTR_CUDA_API_VERSION
	.align		4
        /*0000*/ 	.byte	0x04, 0x37
        /*0002*/ 	.short	(.L_1188 - .L_1187)
.L_1187:
        /*0004*/ 	.word	0x00000082


	//----- nvinfo : EIATTR_KPARAM_INFO
	.align		4
.L_1188:
        /*0008*/ 	.byte	0x04, 0x17
        /*000a*/ 	.short	(.L_1190 - .L_1189)
.L_1189:
        /*000c*/ 	.word	0x00000000
        /*0010*/ 	.short	0x0002
        /*0012*/ 	.short	0x0008
        /*0014*/ 	.byte	0x00, 0xf0, 0x21, 0x00


	//----- nvinfo : EIATTR_KPARAM_INFO
	.align		4
.L_1190:
        /*0018*/ 	.byte	0x04, 0x17
        /*001a*/ 	.short	(.L_1192 - .L_1191)
.L_1191:
        /*001c*/ 	.word	0x00000000
        /*0020*/ 	.short	0x0001
        /*0022*/ 	.short	0x0004
        /*0024*/ 	.byte	0x00, 0xf0, 0x11, 0x00


	//----- nvinfo : EIATTR_KPARAM_INFO
	.align		4
.L_1192:
        /*0028*/ 	.byte	0x04, 0x17
        /*002a*/ 	.short	(.L_1194 - .L_1193)
.L_1193:
        /*002c*/ 	.word	0x00000000
        /*0030*/ 	.short	0x0000
        /*0032*/ 	.short	0x0000
        /*0034*/ 	.byte	0x00, 0xf0, 0x11, 0x00


	//----- nvinfo : EIATTR_SPARSE_MMA_MASK
	.align		4
.L_1194:
        /*0038*/ 	.byte	0x03, 0x50
        /*003a*/ 	.short	0x0000


	//----- nvinfo : EIATTR_MAXREG_COUNT
	.align		4
        /*003c*/ 	.byte	0x03, 0x1b
        /*003e*/ 	.short	0x00ff


	//----- nvinfo : EIATTR_MERCURY_ISA_VERSION
	.align		4
        /*0040*/ 	.byte	0x03, 0x5f
        /*0042*/ 	.short	0x0101


	//----- nvinfo : EIATTR_VRC_CTA_INIT_COUNT
	.align		4
        /*0044*/ 	.byte	0x02, 0x4a
	.zero		1
	.zero		1


	//----- nvinfo : EIATTR_EXIT_INSTR_OFFSETS
	.align		4
        /*0048*/ 	.byte	0x04, 0x1c
        /*004a*/ 	.short	(.L_1196 - .L_1195)


	//   ....[0]....
.L_1195:
        /*004c*/ 	.word	0x00000470


	//   ....[1]....
        /*0050*/ 	.word	0x000004d0


	//   ....[2]....
        /*0054*/ 	.word	0x000005c0


	//----- nvinfo : EIATTR_MAX_THREADS
	.align		4
.L_1196:
        /*0058*/ 	.byte	0x04, 0x05
        /*005a*/ 	.short	(.L_1198 - .L_1197)
.L_1197:
        /*005c*/ 	.word	0x00000080
        /*0060*/ 	.word	0x00000001
        /*0064*/ 	.word	0x00000001


	//----- nvinfo : EIATTR_CRS_STACK_SIZE
	.align		4
.L_1198:
        /*0068*/ 	.byte	0x04, 0x1e
        /*006a*/ 	.short	(.L_1200 - .L_1199)
.L_1199:
        /*006c*/ 	.word	0x00000000


	//----- nvinfo : EIATTR_CBANK_PARAM_SIZE
	.align		4
.L_1200:
        /*0070*/ 	.byte	0x03, 0x19
        /*0072*/ 	.short	0x0010


	//----- nvinfo : EIATTR_PARAM_CBANK
	.align		4
        /*0074*/ 	.byte	0x04, 0x0a
        /*0076*/ 	.short	(.L_1202 - .L_1201)
	.align		4
.L_1201:
        /*0078*/ 	.word	index@(.nv.constant0._ZN2at6native29vectorized_elementwise_kernelILi4ENS0_11FillFunctorIjEESt5arrayIPcLm1EEEEviT0_T1_)
        /*007c*/ 	.short	0x0380
        /*007e*/ 	.short	0x0010


	//----- nvinfo : EIATTR_SW_WAR
	.align		4
.L_1202:
        /*0080*/ 	.byte	0x04, 0x36
        /*0082*/ 	.short	(.L_1204 - .L_1203)
.L_1203:
        /*0084*/ 	.word	0x00000008
.L_1204:


//--------------------- .nv.info._ZN2at6native29vectorized_elementwise_kernelILi8ENS0_11FillFunctorIjEESt5arrayIPcLm1EEEEviT0_T1_ --------------------------
	.section	.nv.info._ZN2at6native29vectorized_elementwise_kernelILi8ENS0_11FillFunctorIjEESt5arrayIPcLm1EEEEviT0_T1_,"",@"SHT_CUDA_INFO"
	.sectionflags	@""
	.align	4


	//----- nvinfo : EIATTR_CUDA_API_VERSION
	.align		4
        /*0000*/ 	.byte	0x04, 0x37
        /*0002*/ 	.short	(.L_1206 - .L_1205)
.L_1205:
        /*0004*/ 	.word	0x00000082


	//----- nvinfo : EIATTR_KPARAM_INFO
	.align		4
.L_1206:
        /*0008*/ 	.byte	0x04, 0x17
        /*000a*/ 	.short	(.L_1208 - .L_1207)
.L_1207:
        /*000c*/ 	.word	0x00000000
        /*0010*/ 	.short	0x0002
        /*0012*/ 	.short	0x0008
        /*0014*/ 	.byte	0x00, 0xf0, 0x21, 0x00


	//----- nvinfo : EIATTR_KPARAM_INFO
	.align		4
.L_1208:
        /*0018*/ 	.byte	0x04, 0x17
        /*001a*/ 	.short	(.L_1210 - .L_1209)
.L_1209:
        /*001c*/ 	.word	0x00000000
        /*0020*/ 	.short	0x0001
        /*0022*/ 	.short	0x0004
        /*0024*/ 	.byte	0x00, 0xf0, 0x11, 0x00


	//----- nvinfo : EIATTR_KPARAM_INFO
	.align		4
.L_1210:
        /*0028*/ 	.byte	0x04, 0x17
        /*002a*/ 	.short	(.L_1212 - .L_1211)
.L_1211:
        /*002c*/ 	.word	0x00000000
        /*0030*/ 	.short	0x0000
        /*0032*/ 	.short	0x0000
        /*0034*/ 	.byte	0x00, 0xf0, 0x11, 0x00


	//----- nvinfo : EIATTR_SPARSE_MMA_MASK
	.align		4
.L_1212:
        /*0038*/ 	.byte	0x03, 0x50
        /*003a*/ 	.short	0x0000


	//----- nvinfo : EIATTR_MAXREG_COUNT
	.align		4
        /*003c*/ 	.byte	0x03, 0x1b
        /*003e*/ 	.short	0x00ff


	//----- nvinfo : EIATTR_MERCURY_ISA_VERSION
	.align		4
        /*0040*/ 	.byte	0x03, 0x5f
        /*0042*/ 	.short	0x0101


	//----- nvinfo : EIATTR_VRC_CTA_INIT_COUNT
	.align		4
        /*0044*/ 	.byte	0x02, 0x4a
	.zero		1
	.zero		1


	//----- nvinfo : EIATTR_EXIT_INSTR_OFFSETS
	.align		4
        /*0048*/ 	.byte	0x04, 0x1c
        /*004a*/ 	.short	(.L_1214 - .L_1213)


	//   ....[0]....
.L_1213:
        /*004c*/ 	.word	0x00000010


	//----- nvinfo : EIATTR_MAX_THREADS
	.align		4
.L_1214:
        /*0050*/ 	.byte	0x04, 0x05
        /*0052*/ 	.short	(.L_1216 - .L_1215)
.L_1215:
        /*0054*/ 	.word	0x00000080
        /*0058*/ 	.word	0x00000001
        /*005c*/ 	.word	0x00000001


	//----- nvinfo : EIATTR_CBANK_PARAM_SIZE
	.align		4
.L_1216:
        /*0060*/ 	.byte	0x03, 0x19
        /*0062*/ 	.short	0x0010


	//----- nvinfo : EIATTR_PARAM_CBANK
	.align		4
        /*0064*/ 	.byte	0x04, 0x0a
        /*0066*/ 	.short	(.L_1218 - .L_1217)
	.align		4
.L_1217:
        /*0068*/ 	.word	index@(.nv.constant0._ZN2at6native29vectorized_elementwise_kernelILi8ENS0_11FillFunctorIjEESt5arrayIPcLm1EEEEviT0_T1_)
        /*006c*/ 	.short	0x0380
        /*006e*/ 	.short	0x0010


	//----- nvinfo : EIATTR_SW_WAR
	.align		4
.L_1218:
        /*0070*/ 	.byte	0x04, 0x36
        /*0072*/ 	.short	(.L_1220 - .L_1219)
.L_1219:
        /*0074*/ 	.word	0x00000008
.L_1220:


//--------------------- .nv.info._ZN2at6native18elementwise_kernelILi128ELi4EZNS0_15gpu_kernel_implINS0_11FillFunctorItEEEEvRNS_18TensorIteratorBaseERKT_EUliE_EEviT1_ --------------------------
	.section	.nv.info._ZN2at6native18elementwise_kernelILi128ELi4EZNS0_15gpu_kernel_implINS0_11FillFunctorItEEEEvRNS_18TensorIteratorBaseERKT_EUliE_EEviT1_,"",@"SHT_CUDA_INFO"
	.sectionflags	@""
	.align	4


	//----- nvinfo : EIATTR_CUDA_API_VERSION
	.align		4
        /*0000*/ 	.byte	0x04, 0x37
        /*0002*/ 	.short	(.L_1222 - .L_1221)
.L_1221:
        /*0004*/ 	.word	0x00000082


	//----- nvinfo : EIATTR_KPARAM_INFO
	.align		4
.L_1222:
        /*0008*/ 	.byte	0x04, 0x17
        /*000a*/ 	.short	(.L_1224 - .L_1223)
.L_1223:
        /*000c*/ 	.word	0x00000000
        /*0010*/ 	.short	0x0001
        /*0012*/ 	.short	0x0008
        /*0014*/ 	.byte	0x00, 0xf0, 0xc1, 0x06


	//----- nvinfo : EIATTR_KPARAM_INFO
	.align		4
.L_1224:
        /*0018*/ 	.byte	0x04, 0x17
        /*001a*/ 	.short	(.L_1226 - .L_1225)
.L_1225:
        /*001c*/ 	.word	0x00000000
        /*0020*/ 	.short	0x0000
        /*0022*/ 	.short	0x0000
        /*0024*/ 	.byte	0x00, 0xf0, 0x11, 0x00


	//----- nvinfo : EIATTR_SPARSE_MMA_MASK
	.align		4
.L_1226:
        /*0028*/ 	.byte	0x03, 0x50
        /*002a*/ 	.short	0x0000


	//----- nvinfo : EIATTR_MAXREG_COUNT
	.align		4
        /*002c*/ 	.byte	0x03, 0x1b
        /*002e*/ 	.short	0x0080


	//----- nvinfo : EIATTR_EXTERNS
	.align		4
        /*0030*/ 	.byte	0x04, 0x0f
        /*0032*/ 	.short	(.L_1228 - .L_1227)


	//   ....[0]....
	.align		4
.L_1227:
        /*0034*/ 	.word	index@(__assertfail)


	//----- nvinfo : EIATTR_MERCURY_ISA_VERSION
	.align		4
.L_1228:
        /*0038*/ 	.byte	0x03, 0x5f
        /*003a*/ 	.short	0x0101


	//----- nvinfo : EIATTR_VRC_CTA_INIT_COUNT
	.align		4
        /*003c*/ 	.byte	0x02, 0x4a
	.zero		1
	.zero		1


	//----- nvinfo : EIATTR_SYSCALL_OFFSETS
	.align		4
        /*0040*/ 	.byte	0x04, 0x46
        /*0042*/ 	.short	(.L_1230 - .L_1229)


	//   ....[0]....
.L_1229:
        /*0044*/ 	.word	0x00001e20


	//   ....[1]....
        /*0048*/ 	.word	0x000039f0


	//   ....[2]....
        /*004c*/ 	.word	0x00005580


	//   ....[3]....
        /*0050*/ 	.word	0x000070f0


	//----- nvinfo : EIATTR_EXIT_INSTR_OFFSETS
	.align		4
.L_1230:
        /*0054*/ 	.byte	0x04, 0x1c
        /*0056*/ 	.short	(.L_1232 - .L_1231)


	//   ....[0]....
.L_1231:
        /*0058*/ 	.word	0x00005610


	//   ....[1]....
        /*005c*/ 	.word	0x000068a0


	//   ....[2]....
        /*0060*/ 	.word	0x000068d0


	//   ....[3]....
        /*0064*/ 	.word	0x00006950


	//   ....[4]....
        /*0068*/ 	.word	0x00006970


	//   ....[5]....
        /*006c*/ 	.word	0x000069a0


	//   ....[6]....
        /*0070*/ 	.word	0x00006a20


	//   ....[7]....
        /*0074*/ 	.word	0x00006a50


	//   ....[8]....
        /*0078*/ 	.word	0x00006ae0


	//   ....[9]....
        /*007c*/ 	.word	0x00006b20


	//   ....[10]....
        /*0080*/ 	.word	0x00006b40


	//   ....[11]....
        /*0084*/ 	.word	0x00006be0


	//   ....[12]....
        /*0088*/ 	.word	0x00006c10


	//   ....[13]....
        /*008c*/ 	.word	0x00006cd0


	//   ....[14]....
        /*0090*/ 	.word	0x00006d20


	//   ....[15]....
        /*0094*/ 	.word	0x00006d50


	//   ....[16]....
        /*0098*/ 	.word	0x00006e00


	//   ....[17]....
        /*009c*/ 	.word	0x00006eb0


	//   ....[18]....
        /*00a0*/ 	.word	0x00006f60


	//   ....[19]....
        /*00a4*/ 	.word	0x00006ff0


	//   ....[20]....
        /*00a8*/ 	.word	0x00007100


	//   ....[21]....
        /*00ac*/ 	.word	0x00007120


	//   ....[22]....
        /*00b0*/ 	.word	0x00007140


	//----- nvinfo : EIATTR_MAX_THREADS
	.align		4
.L_1232:
        /*00b4*/ 	.byte	0x04, 0x05
        /*00b6*/ 	.short	(.L_1234 - .L_1233)
.L_1233:
        /*00b8*/ 	.word	0x00000080
        /*00bc*/ 	.word	0x00000001
        /*00c0*/ 	.word	0x00000001


	//----- nvinfo : EIATTR_CRS_STACK_SIZE
	.align		4
.L_1234:
        /*00c4*/ 	.byte	0x04, 0x1e
        /*00c6*/ 	.short	(.L_1236 - .L_1235)
.L_1235:
        /*00c8*/ 	.word	0x00000000


	//----- nvinfo : EIATTR_CBANK_PARAM_SIZE
	.align		4
.L_1236:
        /*00cc*/ 	.byte	0x03, 0x19
        /*00ce*/ 	.short	0x01b8


	//----- nvinfo : EIATTR_PARAM_CBANK
	.align		4
        /*00d0*/ 	.byte	0x04, 0x0a
        /*00d2*/ 	.short	(.L_1238 - .L_1237)
	.align		4
.L_1237:
        /*00d4*/ 	.word	index@(.nv.constant0._ZN2at6native18elementwise_kernelILi128ELi4EZNS0_15gpu_kernel_implINS0_11FillFunctorItEEEEvRNS_18TensorIteratorBaseERKT_EUliE_EEviT1_)
        /*00d8*/ 	.short	0x0380
        /*00da*/ 	.short	0x01b8


	//----- nvinfo : EIATTR_SW_WAR
	.align		4
.L_1238:
        /*00dc*/ 	.byte	0x04, 0x36
        /*00de*/ 	.short	(.L_1240 - .L_1239)
.L_1239:
        /*00e0*/ 	.word	0x00000008
.L_1240:


//--------------------- .nv.info._ZN2at6native27unrolled_elementwise_kernelINS0_11FillFunctorItEESt5arrayIPcLm1EELi4E23TrivialOffsetCalculatorILi0EjES7_ILi1EjENS0_6memory12LoadWithCastILi0EEENSA_13StoreWithCastILi1EEEEEviT_T0_T2_T3_T4_T5_ --------------------------
	.section	.nv.info._ZN2at6native27unrolled_elementwise_kernelINS0_11FillFunctorItEESt5arrayIPcLm1EELi4E23TrivialOffsetCalculatorILi0EjES7_ILi1EjENS0_6memory12LoadWithCastILi0EEENSA_13StoreWithCastILi1EEEEEviT_T0_T2_T3_T4_T5_,"",@"SHT_CUDA_INFO"
	.sectionflags	@""
	.align	4


	//----- nvinfo : EIATTR_CUDA_API_VERSION
	.align		4
        /*0000*/ 	.byte	0x04, 0x37
        /*0002*/ 	.short	(.L_1242 - .L_1241)
.L_1241:
        /*0004*/ 	.word	0x00000082


	//----- nvinfo : EIATTR_KPARAM_INFO
	.align		4
.L_1242:
        /*0008*/ 	.byte	0x04, 0x17
        /*000a*/ 	.short	(.L_1244 - .L_1243)
.L_1243:
        /*000c*/ 	.word	0x00000000
        /*0010*/ 	.short	0x0006
        /*0012*/ 	.short	0x001c
        /*0014*/ 	.byte	0x00, 0xf0, 0x21, 0x00


	//----- nvinfo : EIATTR_KPARAM_INFO
	.align		4
.L_1244:
        /*0018*/ 	.byte	0x04, 0x17
        /*001a*/ 	.short	(.L_1246 - .L_1245)
.L_1245:
        /*001c*/ 	.word	0x00000000
        /*0020*/ 	.short	0x0005
        /*0022*/ 	.short	0x0014
        /*0024*/ 	.byte	0x00, 0xf0, 0x21, 0x00


	//----- nvinfo : EIATTR_KPARAM_INFO
	.align		4
.L_1246:
        /*0028*/ 	.byte	0x04, 0x17
        /*002a*/ 	.short	(.L_1248 - .L_1247)
.L_1247:
        /*002c*/ 	.word	0x00000000
        /*0030*/ 	.short	0x0004
        /*0032*/ 	.short	0x0011
        /*0034*/ 	.byte	0x00, 0xf0, 0x05, 0x00


	//----- nvinfo : EIATTR_KPARAM_INFO
	.align		4
.L_1248:
        /*0038*/ 	.byte	0x04, 0x17
        /*003a*/ 	.short	(.L_1250 - .L_1249)
.L_1249:
        /*003c*/ 	.word	0x00000000
        /*0040*/ 	.short	0x0003
        /*0042*/ 	.short	0x0010
        /*0044*/ 	.byte	0x00, 0xf0, 0x05, 0x00


	//----- nvinfo : EIATTR_KPARAM_INFO
	.align		4
.L_1250:
        /*0048*/ 	.byte	0x04, 0x17
        /*004a*/ 	.short	(.L_1252 - .L_1251)
.L_1251:
        /*004c*/ 	.word	0x00000000
        /*0050*/ 	.short	0x0002
        /*0052*/ 	.short	0x0008
        /*0054*/ 	.byte	0x00, 0xf0, 0x21, 0x00


	//----- nvinfo : EIATTR_KPARAM_INFO
	.align		4
.L_1252:
        /*0058*/ 	.byte	0x04, 0x17
        /*005a*/ 	.short	(.L_1254 - .L_1253)
.L_1253:
        /*005c*/ 	.word	0x00000000
        /*0060*/ 	.short	0x0001
        /*0062*/ 	.short	0x0004
        /*0064*/ 	.byte	0x00, 0xf0, 0x09, 0x00


	//----- nvinfo : EIATTR_KPARAM_INFO
	.align		4
.L_1254:
        /*0068*/ 	.byte	0x04, 0x17
        /*006a*/ 	.short	(.L_1256 - .L_1255)
.L_1255:
        /*006c*/ 	.word	0x00000000
        /*0070*/ 	.short	0x0000
        /*0072*/ 	.short	0x0000
        /*0074*/ 	.byte	0x00, 0xf0, 0x11, 0x00


	//----- nvinfo : EIATTR_SPARSE_MMA_MASK
	.align		4
.L_1256:
        /*0078*/ 	.byte	0x03, 0x50
        /*007a*/ 	.short	0x0000


	//----- nvinfo : EIATTR_MAXREG_COUNT
	.align		4
        /*007c*/ 	.byte	0x03, 0x1b
        /*007e*/ 	.short	0x00ff


	//----- nvinfo : EIATTR_EXTERNS
	.align		4
        /*0080*/ 	.byte	0x04, 0x0f
        /*0082*/ 	.short	(.L_1258 - .L_1257)


	//   ....[0]....
	.align		4
.L_1257:
        /*0084*/ 	.word	index@(__assertfail)


	//----- nvinfo : EIATTR_MERCURY_ISA_VERSION
	.align		4
.L_1258:
        /*0088*/ 	.byte	0x03, 0x5f
        /*008a*/ 	.short	0x0101


	//----- nvinfo : EIATTR_VRC_CTA_INIT_COUNT
	.align		4
        /*008c*/ 	.byte	0x02, 0x4a
	.zero		1
	.zero		1


	//----- nvinfo : EIATTR_SYSCALL_OFFSETS
	.align		4
        /*0090*/ 	.byte	0x04, 0x46
        /*0092*/ 	.short	(.L_1260 - .L_1259)


	//   ....[0]....
.L_1259:
        /*0094*/ 	.word	0x00000dc0


	//   ....[1]....
        /*0098*/ 	.word	0x00001bb0


	//   ....[2]....
        /*009c*/ 	.word	0x00002a60


	//   ....[3]....
        /*00a0*/ 	.word	0x00003920


	//----- nvinfo : EIATTR_EXIT_INSTR_OFFSETS
	.align		4
.L_1260:
        /*00a4*/ 	.byte	0x04, 0x1c
        /*00a6*/ 	.short	(.L_1262 - .L_1261)


	//   ....[0]....
.L_1261:
        /*00a8*/ 	.word	0x00002ce0


	//   ....[1]....
        /*00ac*/ 	.word	0x00002e20


	//   ....[2]....
        /*00b0*/ 	.word	0x00002e50


	//   ....[3]....
        /*00b4*/ 	.word	0x00002f00


	//   ....[4]....
        /*00b8*/ 	.word	0x00002f40


	//   ....[5]....
        /*00bc*/ 	.word	0x00002f70


	//   ....[6]....
        /*00c0*/ 	.word	0x00003010


	//   ....[7]....
        /*00c4*/ 	.word	0x00003060


	//   ....[8]....
        /*00c8*/ 	.word	0x00003110


	//   ....[9]....
        /*00cc*/ 	.word	0x00003170


	//   ....[10]....
        /*00d0*/ 	.word	0x000031b0


	//   ....[11]....
        /*00d4*/ 	.word	0x00003280


	//   ....[12]....
        /*00d8*/ 	.word	0x000033b0


	//   ....[13]....
        /*00dc*/ 	.word	0x000034e0


	//   ....[14]....
        /*00e0*/ 	.word	0x00003620


	//   ....[15]....
        /*00e4*/ 	.word	0x00003670


	//   ....[16]....
        /*00e8*/ 	.word	0x000036b0


	//   ....[17]....
        /*00ec*/ 	.word	0x00003770


	//   ....[18]....
        /*00f0*/ 	.word	0x000037c0


	//   ....[19]....
        /*00f4*/ 	.word	0x00003930


	//   ....[20]....
        /*00f8*/ 	.word	0x00003a00


	//   ....[21]....
        /*00fc*/ 	.word	0x00003ab0


	//   ....[22]....
        /*0100*/ 	.word	0x00003ae0


	//   ....[23]....
        /*0104*/ 	.word	0x00003b30


	//   ....[24]....
        /*0108*/ 	.word	0x00003b80


	//----- nvinfo : EIATTR_MAX_THREADS
	.align		4
.L_1262:
        /*010c*/ 	.byte	0x04, 0x05
        /*010e*/ 	.short	(.L_1264 - .L_1263)
.L_1263:
        /*0110*/ 	.word	0x00000080
        /*0114*/ 	.word	0x00000001
        /*0118*/ 	.word	0x00000001


	//----- nvinfo : EIATTR_CRS_STACK_SIZE
	.align		4
.L_1264:
        /*011c*/ 	.byte	0x04, 0x1e
        /*011e*/ 	.short	(.L_1266 - .L_1265)
.L_1265:
        /*0120*/ 	.word	0x00000000


	//----- nvinfo : EIATTR_CBANK_PARAM_SIZE
	.align		4
.L_1266:
        /*0124*/ 	.byte	0x03, 0x19
        /*0126*/ 	.short	0x0024


	//----- nvinfo : EIATTR_PARAM_CBANK
	.align		4
        /*0128*/ 	.byte	0x04, 0x0a
        /*012a*/ 	.short	(.L_1268 - .L_1267)
	.align		4
.L_1267:
        /*012c*/ 	.word	index@(.nv.constant0._ZN2at6native27unrolled_elementwise_kernelINS0_11FillFunctorItEESt5arrayIPcLm1EELi4E23TrivialOffsetCalculatorILi0EjES7_ILi1EjENS0_6memory12LoadWithCastILi0EEENSA_13StoreWithCastILi1EEEEEviT_T0_T2_T3_T4_T5_)
        /*0130*/ 	.short	0x0380
        /*0132*/ 	.short	0x0024


	//----- nvinfo : EIATTR_SW_WAR
	.align		4
.L_1268:
        /*0134*/ 	.byte	0x04, 0x36
        /*0136*/ 	.short	(.L_1270 - .L_1269)
.L_1269:
        /*0138*/ 	.word	0x00000008
.L_1270:


//--------------------- .nv.info._ZN2at6native18elementwise_kernelILi128ELi4EZNS0_22gpu_kernel_impl_nocastINS0_11FillFunctorItEEEEvRNS_18TensorIteratorBaseERKT_EUliE_EEviT1_ --------------------------
	.section	.nv.info._ZN2at6native18elementwise_kernelILi128ELi4EZNS0_22gpu_kernel_impl_nocastINS0_11FillFunctorItEEEEvRNS_18TensorIteratorBaseERKT_EUliE_EEviT1_,"",@"SHT_CUDA_INFO"
	.sectionflags	@""
	.align	4


	//----- nvinfo : EIATTR_CUDA_API_VERSION
	.align		4
        /*0000*/ 	.byte	0x04, 0x37
        /*0002*/ 	.short	(.L_1272 - .L_1271)
.L_1271:
        /*0004*/ 	.word	0x00000082


	//----- nvinfo : EIATTR_KPARAM_INFO
	.align		4
.L_1272:
        /*0008*/ 	.byte	0x04, 0x17
        /*000a*/ 	.short	(.L_1274 - .L_1273)
.L_1273:
        /*000c*/ 	.word	0x00000000
        /*0010*/ 	.short	0x0001
        /*0012*/ 	.short	0x0008
        /*0014*/ 	.byte	0x00, 0xf0, 0xc1, 0x06


	//----- nvinfo : EIATTR_KPARAM_INFO
	.align		4
.L_1274:
        /*0018*/ 	.byte	0x04, 0x17
        /*001a*/ 	.short	(.L_1276 - .L_1275)
.L_1275:
        /*001c*/ 	.word	0x00000000
        /*0020*/ 	.short	0x0000
        /*0022*/ 	.short	0x0000
        /*0024*/ 	.byte	0x00, 0xf0, 0x11, 0x00


	//----- nvinfo : EIATTR_SPARSE_MMA_MASK
	.align		4
.L_1276:
        /*0028*/ 	.byte	0x03, 0x50
        /*002a*/ 	.short	0x0000


	//----- nvinfo : EIATTR_MAXREG_COUNT
	.align		4
        /*002c*/ 	.byte	0x03, 0x1b
        /*002e*/ 	.short	0x0080


	//----- nvinfo : EIATTR_MERCURY_ISA_VERSION
	.align		4
        /*0030*/ 	.byte	0x03, 0x5f
        /*0032*/ 	.short	0x0101


	//----- nvinfo : EIATTR_VRC_CTA_INIT_COUNT
	.align		4
        /*0034*/ 	.byte	0x02, 0x4a
	.zero		1
	.zero		1


	//----- nvinfo : EIATTR_EXIT_INSTR_OFFSETS
	.align		4
        /*0038*/ 	.byte	0x04, 0x1c
        /*003a*/ 	.short	(.L_1278 - .L_1277)


	//   ....[0]....
.L_1277:
        /*003c*/ 	.word	0x000000b0


	//   ....[1]....
        /*0040*/ 	.word	0x000000f0


	//   ....[2]....
        /*0044*/ 	.word	0x00003680


	//   ....[3]....
        /*0048*/ 	.word	0x000047f0


	//----- nvinfo : EIATTR_MAX_THREADS
	.align		4
.L_1278:
        /*004c*/ 	.byte	0x04, 0x05
        /*004e*/ 	.short	(.L_1280 - .L_1279)
.L_1279:
        /*0050*/ 	.word	0x00000080
        /*0054*/ 	.word	0x00000001
        /*0058*/ 	.word	0x00000001


	//----- nvinfo : EIATTR_CRS_STACK_SIZE
	.align		4
.L_1280:
        /*005c*/ 	.byte	0x04, 0x1e
        /*005e*/ 	.short	(.L_1282 - .L_1281)
.L_1281:
        /*0060*/ 	.word	0x00000000


	//----- nvinfo : EIATTR_CBANK_PARAM_SIZE
	.align		4
.L_1282:
        /*0064*/ 	.byte	0x03, 0x19
        /*0066*/ 	.short	0x01b8


	//----- nvinfo : EIATTR_PARAM_CBANK
	.align		4
        /*0068*/ 	.byte	0x04, 0x0a
        /*006a*/ 	.short	(.L_1284 - .L_1283)
	.align		4
.L_1283:
        /*006c*/ 	.word	index@(.nv.constant0._ZN2at6native18elementwise_kernelILi128ELi4EZNS0_22gpu_kernel_impl_nocastINS0_11FillFunctorItEEEEvRNS_18TensorIteratorBaseERKT_EUliE_EEviT1_)
        /*0070*/ 	.short	0x0380
        /*0072*/ 	.short	0x01b8


	//----- nvinfo : EIATTR_SW_WAR
	.align		4
.L_1284:
        /*0074*/ 	.byte	0x04, 0x36
        /*0076*/ 	.short	(.L_1286 - .L_1285)
.L_1285:
        /*0078*/ 	.word	0x00000008
.L_1286:


//--------------------- .nv.info._ZN2at6native27unrolled_elementwise_kernelINS0_11FillFunctorItEESt5arrayIPcLm1EELi4E23TrivialOffsetCalculatorILi0EjES7_ILi1EjENS0_6memory15LoadWithoutCastENSA_16StoreWithoutCastEEEviT_T0_T2_T3_T4_T5_ --------------------------
	.section	.nv.info._ZN2at6native27unrolled_elementwise_kernelINS0_11FillFunctorItEESt5arrayIPcLm1EELi4E23TrivialOffsetCalculatorILi0EjES7_ILi1EjENS0_6memory15LoadWithoutCastENSA_16StoreWithoutCastEEEviT_T0_T2_T3_T4_T5_,"",@"SHT_CUDA_INFO"
	.sectionflags	@""
	.align	4


	//----- nvinfo : EIATTR_CUDA_API_VERSION
	.align		4
        /*0000*/ 	.byte	0x04, 0x37
        /*0002*/ 	.short	(.L_1288 - .L_1287)
.L_1287:
        /*0004*/ 	.word	0x00000082


	//----- nvinfo : EIATTR_KPARAM_INFO
	.align		4
.L_1288:
        /*0008*/ 	.byte	0x04, 0x17
        /*000a*/ 	.short	(.L_1290 - .L_1289)
.L_1289:
        /*000c*/ 	.word	0x00000000
        /*0010*/ 	.short	0x0006
        /*0012*/ 	.short	0x0013
        /*0014*/ 	.byte	0x00, 0xf0, 0x05, 0x00


	//----- nvinfo : EIATTR_KPARAM_INFO
	.align		4
.L_1290:
        /*0018*/ 	.byte	0x04, 0x17
        /*001a*/ 	.short	(.L_1292 - .L_1291)
.L_1291:
        /*001c*/ 	.word	0x00000000
        /*0020*/ 	.short	0x0005
        /*0022*/ 	.short	0x0012
        /*0024*/ 	.byte	0x00, 0xf0, 0x05, 0x00


	//----- nvinfo : EIATTR_KPARAM_INFO
	.align		4
.L_1292:
        /*0028*/ 	.byte	0x04, 0x17
        /*002a*/ 	.short	(.L_1294 - .L_1293)
.L_1293:
        /*002c*/ 	.word	0x00000000
        /*0030*/ 	.short	0x0004
        /*0032*/ 	.short	0x0011
        /*0034*/ 	.byte	0x00, 0xf0, 0x05, 0x00


	//----- nvinfo : EIATTR_KPARAM_INFO
	.align		4
.L_1294:
        /*0038*/ 	.byte	0x04, 0x17
        /*003a*/ 	.short	(.L_1296 - .L_1295)
.L_1295:
        /*003c*/ 	.word	0x00000000
        /*0040*/ 	.short	0x0003
        /*0042*/ 	.short	0x0010
        /*0044*/ 	.byte	0x00, 0xf0, 0x05, 0x00


	//----- nvinfo : EIATTR_KPARAM_INFO
	.align		4
.L_1296:
        /*0048*/ 	.byte	0x04, 0x17
        /*004a*/ 	.short	(.L_1298 - .L_1297)
.L_1297:
        /*004c*/ 	.word	0x00000000
        /*0050*/ 	.short	0x0002
        /*0052*/ 	.short	0x0008
        /*0054*/ 	.byte	0x00, 0xf0, 0x21, 0x00


	//----- nvinfo : EIATTR_KPARAM_INFO
	.align		4
.L_1298:
        /*0058*/ 	.byte	0x04, 0x17
        /*005a*/ 	.short	(.L_1300 - .L_1299)
.L_1299:
        /*005c*/ 	.word	0x00000000
        /*0060*/ 	.short	0x0001
        /*0062*/ 	.short	0x0004
        /*0064*/ 	.byte	0x00, 0xf0, 0x09, 0x00


	//----- nvinfo : EIATTR_KPARAM_INFO
	.align		4
.L_1300:
        /*0068*/ 	.byte	0x04, 0x17
        /*006a*/ 	.short	(.L_1302 - .L_1301)
.L_1301:
        /*006c*/ 	.word	0x00000000
        /*0070*/ 	.short	0x0000
        /*0072*/ 	.short	0x0000
        /*0074*/ 	.byte	0x00, 0xf0, 0x11, 0x00


	//----- nvinfo : EIATTR_SPARSE_MMA_MASK
	.align		4
.L_1302:
        /*0078*/ 	.byte	0x03, 0x50
        /*007a*/ 	.short	0x0000


	//----- nvinfo : EIATTR_MAXREG_COUNT
	.align		4
        /*007c*/ 	.byte	0x03, 0x1b
        /*007e*/ 	.short	0x00ff


	//----- nvinfo : EIATTR_MERCURY_ISA_VERSION
	.align		4
        /*0080*/ 	.byte	0x03, 0x5f
        /*0082*/ 	.short	0x0101


	//----- nvinfo : EIATTR_VRC_CTA_INIT_COUNT
	.align		4
        /*0084*/ 	.byte	0x02, 0x4a
	.zero		1
	.zero		1


	//----- nvinfo : EIATTR_EXIT_INSTR_OFFSETS
	.align		4
        /*0088*/ 	.byte	0x04, 0x1c
        /*008a*/ 	.short	(.L_1304 - .L_1303)


	//   ....[0]....
.L_1303:
        /*008c*/ 	.word	0x000001e0


	//   ....[1]....
        /*0090*/ 	.word	0x00000240


	//----- nvinfo : EIATTR_MAX_THREADS
	.align		4
.L_1304:
        /*0094*/ 	.byte	0x04, 0x05
        /*0096*/ 	.short	(.L_1306 - .L_1305)
.L_1305:
        /*0098*/ 	.word	0x00000080
        /*009c*/ 	.word	0x00000001
        /*00a0*/ 	.word	0x00000001


	//----- nvinfo : EIATTR_CRS_STACK_SIZE
	.align		4
.L_1306:
        /*00a4*/ 	.byte	0x04, 0x1e
        /*00a6*/ 	.short	(.L_1308 - .L_1307)
.L_1307:
        /*00a8*/ 	.word	0x00000000


	//----- nvinfo : EIATTR_CBANK_PARAM_SIZE
	.align		4
.L_1308:
        /*00ac*/ 	.byte	0x03, 0x19
        /*00ae*/ 	.short	0x0014


	//----- nvinfo : EIATTR_PARAM_CBANK
	.align		4
        /*00b0*/ 	.byte	0x04, 0x0a
        /*00b2*/ 	.short	(.L_1310 - .L_1309)
	.align		4
.L_1309:
        /*00b4*/ 	.word	index@(.nv.constant0._ZN2at6native27unrolled_elementwise_kernelINS0_11FillFunctorItEESt5arrayIPcLm1EELi4E23TrivialOffsetCalculatorILi0EjES7_ILi1EjENS0_6memory15LoadWithoutCastENSA_16StoreWithoutCastEEEviT_T0_T2_T3_T4_T5_)
        /*00b8*/ 	.short	0x0380
        /*00ba*/ 	.short	0x0014


	//----- nvinfo : EIATTR_SW_WAR
	.align		4
.L_1310:
        /*00bc*/ 	.byte	0x04, 0x36
        /*00be*/ 	.short	(.L_1312 - .L_1311)
.L_1311:
        /*00c0*/ 	.word	0x00000008
.L_1312:


//--------------------- .nv.info._ZN2at6native29vectorized_elementwise_kernelILi2ENS0_11FillFunctorItEESt5arrayIPcLm1EEEEviT0_T1_ --------------------------
	.section	.nv.info._ZN2at6native29vectorized_elementwise_kernelILi2ENS0_11FillFunctorItEESt5arrayIPcLm1EEEEviT0_T1_,"",@"SHT_CUDA_INFO"
	.sectionflags	@""
	.align	4


	//----- nvinfo : EIATTR_CUDA_API_VERSION
	.align		4
        /*0000*/ 	.byte	0x04, 0x37
        /*0002*/ 	.short	(.L_1314 - .L_1313)
.L_1313:
        /*0004*/ 	.word	0x00000082


	//----- nvinfo : EIATTR_KPARAM_INFO
	.align		4
.L_1314:
        /*0008*/ 	.byte	0x04, 0x17
        /*000a*/ 	.short	(.L_1316 - .L_1315)
.L_1315:
        /*000c*/ 	.word	0x00000000
        /*0010*/ 	.short	0x0002
        /*0012*/ 	.short	0x0008
        /*0014*/ 	.byte	0x00, 0xf0, 0x21, 0x00


	//----- nvinfo : EIATTR_KPARAM_INFO
	.align		4
.L_1316:
        /*0018*/ 	.byte	0x04, 0x17
        /*001a*/ 	.short	(.L_1318 - .L_1317)
.L_1317:
        /*001c*/ 	.word	0x00000000
        /*0020*/ 	.short	0x0001
        /*0022*/ 	.short	0x0004
        /*0024*/ 	.byte	0x00, 0xf0, 0x09, 0x00


	//----- nvinfo : EIATTR_KPARAM_INFO
	.align		4
.L_1318:
        /*0028*/ 	.byte	0x04, 0x17
        /*002a*/ 	.short	(.L_1320 - .L_1319)
.L_1319:
        /*002c*/ 	.word	0x00000000
        /*0030*/ 	.short	0x0000
        /*0032*/ 	.short	0x0000
        /*0034*/ 	.byte	0x00, 0xf0, 0x11, 0x00


	//----- nvinfo : EIATTR_SPARSE_MMA_MASK
	.align		4
.L_1320:
        /*0038*/ 	.byte	0x03, 0x50
        /*003a*/ 	.short	0x0000


	//----- nvinfo : EIATTR_MAXREG_COUNT
	.align		4
        /*003c*/ 	.byte	0x03, 0x1b
        /*003e*/ 	.short	0x00ff


	//----- nvinfo : EIATTR_MERCURY_ISA_VERSION
	.align		4
        /*0040*/ 	.byte	0x03, 0x5f
        /*0042*/ 	.short	0x0101


	//----- nvinfo : EIATTR_VRC_CTA_INIT_COUNT
	.align		4
        /*0044*/ 	.byte	0x02, 0x4a
	.zero		1
	.zero		1


	//----- nvinfo : EIATTR_EXIT_INSTR_OFFSETS
	.align		4
        /*0048*/ 	.byte	0x04, 0x1c
        /*004a*/ 	.short	(.L_1322 - .L_1321)


	//   ....[0]....
.L_1321:
        /*004c*/ 	.word	0x00000470


	//   ....[1]....
        /*0050*/ 	.word	0x000004d0


	//   ....[2]....
        /*0054*/ 	.word	0x000005a0


	//----- nvinfo : EIATTR_MAX_THREADS
	.align		4
.L_1322:
        /*0058*/ 	.byte	0x04, 0x05
        /*005a*/ 	.short	(.L_1324 - .L_1323)
.L_1323:
        /*005c*/ 	.word	0x00000080
        /*0060*/ 	.word	0x00000001
        /*0064*/ 	.word	0x00000001


	//----- nvinfo : EIATTR_CRS_STACK_SIZE
	.align		4
.L_1324:
        /*0068*/ 	.byte	0x04, 0x1e
        /*006a*/ 	.short	(.L_1326 - .L_1325)
.L_1325:
        /*006c*/ 	.word	0x00000000


	//----- nvinfo : EIATTR_CBANK_PARAM_SIZE
	.align		4
.L_1326:
        /*0070*/ 	.byte	0x03, 0x19
        /*0072*/ 	.short	0x0010


	//----- nvinfo : EIATTR_PARAM_CBANK
	.align		4
        /*0074*/ 	.byte	0x04, 0x0a
        /*0076*/ 	.short	(.L_1328 - .L_1327)
	.align		4
.L_1327:
        /*0078*/ 	.word	index@(.nv.constant0._ZN2at6native29vectorized_elementwise_kernelILi2ENS0_11FillFunctorItEESt5arrayIPcLm1EEEEviT0_T1_)
        /*007c*/ 	.short	0x0380
        /*007e*/ 	.short	0x0010


	//----- nvinfo : EIATTR_SW_WAR
	.align		4
.L_1328:
        /*0080*/ 	.byte	0x04, 0x36
        /*0082*/ 	.short	(.L_1330 - .L_1329)
.L_1329:
        /*0084*/ 	.word	0x00000008
.L_1330:


//--------------------- .nv.info._ZN2at6native29vectorized_elementwise_kernelILi4ENS0_11FillFunctorItEESt5arrayIPcLm1EEEEviT0_T1_ --------------------------
	.section	.nv.info._ZN2at6native29vectorized_elementwise_kernelILi4ENS0_11FillFunctorItEESt5arrayIPcLm1EEEEviT0_T1_,"",@"SHT_CUDA_INFO"
	.sectionflags	@""
	.align	4


	//----- nvinfo : EIATTR_CUDA_API_VERSION
	.align		4
        /*0000*/ 	.byte	0x04, 0x37
        /*0002*/ 	.short	(.L_1332 - .L_1331)
.L_1331:
        /*0004*/ 	.word	0x00000082


	//----- nvinfo : EIATTR_KPARAM_INFO
	.align		4
.L_1332:
        /*0008*/ 	.byte	0x04, 0x17
        /*000a*/ 	.short	(.L_1334 - .L_1333)
.L_1333:
        /*000c*/ 	.word	0x00000000
        /*0010*/ 	.short	0x0002
        /*0012*/ 	.short	0x0008
        /*0014*/ 	.byte	0x00, 0xf0, 0x21, 0x00


	//----- nvinfo : EIATTR_KPARAM_INFO
	.align		4
.L_1334:
        /*0018*/ 	.byte	0x04, 0x17
        /*001a*/ 	.short	(.L_1336 - .L_1335)
.L_1335:
        /*001c*/ 	.word	0x00000000
        /*0020*/ 	.short	0x0001
        /*0022*/ 	.short	0x0004
        /*0024*/ 	.byte	0x00, 0xf0, 0x09, 0x00


	//----- nvinfo : EIATTR_KPARAM_INFO
	.align		4
.L_1336:
        /*0028*/ 	.byte	0x04, 0x17
        /*002a*/ 	.short	(.L_1338 - .L_1337)
.L_1337:
        /*002c*/ 	.word	0x00000000
        /*0030*/ 	.short	0x0000
        /*0032*/ 	.short	0x0000
        /*0034*/ 	.byte	0x00, 0xf0, 0x11, 0x00


	//----- nvinfo : EIATTR_SPARSE_MMA_MASK
	.align		4
.L_1338:
        /*0038*/ 	.byte	0x03, 0x50
        /*003a*/ 	.short	0x0000


	//----- nvinfo : EIATTR_MAXREG_COUNT
	.align		4
        /*003c*/ 	.byte	0x03, 0x1b
        /*003e*/ 	.short	0x00ff


	//----- nvinfo : EIATTR_MERCURY_ISA_VERSION
	.align		4
        /*0040*/ 	.byte	0x03, 0x5f
        /*0042*/ 	.short	0x0101


	//----- nvinfo : EIATTR_VRC_CTA_INIT_COUNT
	.align		4
        /*0044*/ 	.byte	0x02, 0x4a
	.zero		1
	.zero		1


	//----- nvinfo : EIATTR_EXIT_INSTR_OFFSETS
	.align		4
        /*0048*/ 	.byte	0x04, 0x1c
        /*004a*/ 	.short	(.L_1340 - .L_1339)


	//   ....[0]....
.L_1339:
        /*004c*/ 	.word	0x00000470


	//   ....[1]....
        /*0050*/ 	.word	0x000004d0


	//   ....[2]....
        /*0054*/ 	.word	0x000005b0


	//----- nvinfo : EIATTR_MAX_THREADS
	.align		4
.L_1340:
        /*0058*/ 	.byte	0x04, 0x05
        /*005a*/ 	.short	(.L_1342 - .L_1341)
.L_1341:
        /*005c*/ 	.word	0x00000080
        /*0060*/ 	.word	0x00000001
        /*0064*/ 	.word	0x00000001


	//----- nvinfo : EIATTR_CRS_STACK_SIZE
	.align		4
.L_1342:
        /*0068*/ 	.byte	0x04, 0x1e
        /*006a*/ 	.short	(.L_1344 - .L_1343)
.L_1343:
        /*006c*/ 	.word	0x00000000


	//----- nvinfo : EIATTR_CBANK_PARAM_SIZE
	.align		4
.L_1344:
        /*0070*/ 	.byte	0x03, 0x19
        /*0072*/ 	.short	0x0010


	//----- nvinfo : EIATTR_PARAM_CBANK
	.align		4
        /*0074*/ 	.byte	0x04, 0x0a
        /*0076*/ 	.short	(.L_1346 - .L_1345)
	.align		4
.L_1345:
        /*0078*/ 	.word	index@(.nv.constant0._ZN2at6native29vectorized_elementwise_kernelILi4ENS0_11FillFunctorItEESt5arrayIPcLm1EEEEviT0_T1_)
        /*007c*/ 	.short	0x0380
        /*007e*/ 	.short	0x0010


	//----- nvinfo : EIATTR_SW_WAR
	.align		4
.L_1346:
        /*0080*/ 	.byte	0x04, 0x36
        /*0082*/ 	.short	(.L_1348 - .L_1347)
.L_1347:
        /*0084*/ 	.word	0x00000008
.L_1348:


//--------------------- .nv.info._ZN2at6native29vectorized_elementwise_kernelILi8ENS0_11FillFunctorItEESt5arrayIPcLm1EEEEviT0_T1_ --------------------------
	.section	.nv.info._ZN2at6native29vectorized_elementwise_kernelILi8ENS0_11FillFunctorItEESt5arrayIPcLm1EEEEviT0_T1_,"",@"SHT_CUDA_INFO"
	.sectionflags	@""
	.align	4


	//----- nvinfo : EIATTR_CUDA_API_VERSION
	.align		4
        /*0000*/ 	.byte	0x04, 0x37
        /*0002*/ 	.short	(.L_1350 - .L_1349)
.L_1349:
        /*0004*/ 	.word	0x00000082


	//----- nvinfo : EIATTR_KPARAM_INFO
	.align		4
.L_1350:
        /*0008*/ 	.byte	0x04, 0x17
        /*000a*/ 	.short	(.L_1352 - .L_1351)
.L_1351:
        /*000c*/ 	.word	0x00000000
        /*0010*/ 	.short	0x0002
        /*0012*/ 	.short	0x0008
        /*0014*/ 	.byte	0x00, 0xf0, 0x21, 0x00


	//----- nvinfo : EIATTR_KPARAM_INFO
	.align		4
.L_1352:
        /*0018*/ 	.byte	0x04, 0x17
        /*001a*/ 	.short	(.L_1354 - .L_1353)
.L_1353:
        /*001c*/ 	.word	0x00000000
        /*0020*/ 	.short	0x0001
        /*0022*/ 	.short	0x0004
        /*0024*/ 	.byte	0x00, 0xf0, 0x09, 0x00


	//----- nvinfo : EIATTR_KPARAM_INFO
	.align		4
.L_1354:
        /*0028*/ 	.byte	0x04, 0x17
        /*002a*/ 	.short	(.L_1356 - .L_1355)
.L_1355:
        /*002c*/ 	.word	0x00000000
        /*0030*/ 	.short	0x0000
        /*0032*/ 	.short	0x0000
        /*0034*/ 	.byte	0x00, 0xf0, 0x11, 0x00


	//----- nvinfo : EIATTR_SPARSE_MMA_MASK
	.align		4
.L_1356:
        /*0038*/ 	.byte	0x03, 0x50
        /*003a*/ 	.short	0x0000


	//----- nvinfo : EIATTR_MAXREG_COUNT
	.align		4
        /*003c*/ 	.byte	0x03, 0x1b
        /*003e*/ 	.short	0x00ff


	//----- nvinfo : EIATTR_MERCURY_ISA_VERSION
	.align		4
        /*0040*/ 	.byte	0x03, 0x5f
        /*0042*/ 	.short	0x0101


	//----- nvinfo : EIATTR_VRC_CTA_INIT_COUNT
	.align		4
        /*0044*/ 	.byte	0x02, 0x4a
	.zero		1
	.zero		1


	//----- nvinfo : EIATTR_EXIT_INSTR_OFFSETS
	.align		4
        /*0048*/ 	.byte	0x04, 0x1c
        /*004a*/ 	.short	(.L_1358 - .L_1357)


	//   ....[0]....
.L_1357:
        /*004c*/ 	.word	0x00000010


	//----- nvinfo : EIATTR_MAX_THREADS
	.align		4
.L_1358:
        /*0050*/ 	.byte	0x04, 0x05
        /*0052*/ 	.short	(.L_1360 - .L_1359)
.L_1359:
        /*0054*/ 	.word	0x00000080
        /*0058*/ 	.word	0x00000001
        /*005c*/ 	.word	0x00000001


	//----- nvinfo : EIATTR_CBANK_PARAM_SIZE
	.align		4
.L_1360:
        /*0060*/ 	.byte	0x03, 0x19
        /*0062*/ 	.short	0x0010


	//----- nvinfo : EIATTR_PARAM_CBANK
	.align		4
        /*0064*/ 	.byte	0x04, 0x0a
        /*0066*/ 	.short	(.L_1362 - .L_1361)
	.align		4
.L_1361:
        /*0068*/ 	.word	index@(.nv.constant0._ZN2at6native29vectorized_elementwise_kernelILi8ENS0_11FillFunctorItEESt5arrayIPcLm1EEEEviT0_T1_)
        /*006c*/ 	.short	0x0380
        /*006e*/ 	.short	0x0010


	//----- nvinfo : EIATTR_SW_WAR
	.align		4
.L_1362:
        /*0070*/ 	.byte	0x04, 0x36
        /*0072*/ 	.short	(.L_1364 - .L_1363)
.L_1363:
        /*0074*/ 	.word	0x00000008
.L_1364:


//--------------------- .nv.info._ZN2at6native18elementwise_kernelILi128ELi4EZNS0_15gpu_kernel_implINS0_11FillFunctorIN3c1014Float8_e8m0fnuEEEEEvRNS_18TensorIteratorBaseERKT_EUliE_EEviT1_ --------------------------
	.section	.nv.info._ZN2at6native18elementwise_kernelILi128ELi4EZNS0_15gpu_kernel_implINS0_11FillFunctorIN3c1014Float8_e8m0fnuEEEEEvRNS_18TensorIteratorBaseERKT_EUliE_EEviT1_,"",@"SHT_CUDA_INFO"
	.sectionflags	@""
	.align	4


	//----- nvinfo : EIATTR_CUDA_API_VERSION
	.align		4
        /*0000*/ 	.byte	0x04, 0x37
        /*0002*/ 	.short	(.L_1366 - .L_1365)
.L_1365:
        /*0004*/ 	.word	0x00000082


	//----- nvinfo : EIATTR_KPARAM_INFO
	.align		4
.L_1366:
        /*0008*/ 	.byte	0x04, 0x17
        /*000a*/ 	.short	(.L_1368 - .L_1367)
.L_1367:
        /*000c*/ 	.word	0x00000000
        /*0010*/ 	.short	0x0001
        /*0012*/ 	.short	0x0008
        /*0014*/ 	.byte	0x00, 0xf0, 0xc1, 0x06


	//----- nvinfo : EIATTR_KPARAM_INFO
	.align		4
.L_1368:
        /*0018*/ 	.byte	0x04, 0x17
        /*001a*/ 	.short	(.L_1370 - .L_1369)
.L_1369:
        /*001c*/ 	.word	0x00000000
        /*0020*/ 	.short	0x0000
        /*0022*/ 	.short	0x0000
        /*0024*/ 	.byte	0x00, 0xf0, 0x11, 0x00


	//----- nvinfo : EIATTR_SPARSE_MMA_MASK
	.align		4
.L_1370:
        /*0028*/ 	.byte	0x03, 0x50
        /*002a*/ 	.short	0x0000


	//----- nvinfo : EIATTR_MAXREG_COUNT
	.align		4
        /*002c*/ 	.byte	0x03, 0x1b
        /*002e*/ 	.short	0x0080


	//----- nvinfo : EIATTR_EXTERNS
	.align		4
        /*0030*/ 	.byte	0x04, 0x0f
        /*0032*/ 	.short	(.L_1372 - .L_1371)


	//   ....[0]....
	.align		4
.L_1371:
        /*0034*/ 	.word	index@(__assertfail)


	//----- nvinfo : EIATTR_MERCURY_ISA_VERSION
	.align		4
.L_1372:
        /*0038*/ 	.byte	0x03, 0x5f
        /*003a*/ 	.short	0x0101


	//----- nvinfo : EIATTR_VRC_CTA_INIT_COUNT
	.align		4
        /*003c*/ 	.byte	0x02, 0x4a
	.zero		1
	.zero		1


	//----- nvinfo : EIATTR_SYSCALL_OFFSETS
	.align		4
        /*0040*/ 	.byte	0x04, 0x46
        /*0042*/ 	.short	(.L_1374 - .L_1373)


	//   ....[0]....
.L_1373:
        /*0044*/ 	.word	0x00002320


	//   ....[1]....
        /*0048*/ 	.word	0x00004b00


	//   ....[2]....
        /*004c*/ 	.word	0x000070a0


	//   ....[3]....
        /*0050*/ 	.word	0x00009640


	//----- nvinfo : EIATTR_EXIT_INSTR_OFFSETS
	.align		4
.L_1374:
        /*0054*/ 	.byte	0x04, 0x1c
        /*0056*/ 	.short	(.L_1376 - .L_1375)


	//   ....[0]....
.L_1375:
        /*0058*/ 	.word	0x00007230


	//   ....[1]....
        /*005c*/ 	.word	0x00008530


	//   ....[2]....
        /*0060*/ 	.word	0x000085e0


	//   ....[3]....
        /*0064*/ 	.word	0x000086e0


	//   ....[4]....
        /*0068*/ 	.word	0x00008780


	//   ....[5]....
        /*006c*/ 	.word	0x00008820


	//   ....[6]....
        /*0070*/ 	.word	0x00008910


	//   ....[7]....
        /*0074*/ 	.word	0x000089b0


	//   ....[8]....
        /*0078*/ 	.word	0x00008ab0


	//   ....[9]....
        /*007c*/ 	.word	0x00008b60


	//   ....[10]....
        /*0080*/ 	.word	0x00008c20


	//   ....[11]....
        /*0084*/ 	.word	0x00008cc0


	//   ....[12]....
        /*0088*/ 	.word	0x00008d90


	//   ....[13]....
        /*008c*/ 	.word	0x00008ef0


	//   ....[14]....
        /*0090*/ 	.word	0x00008fd0


	//   ....[15]....
        /*0094*/ 	.word	0x00009000


	//   ....[16]....
        /*0098*/ 	.word	0x00009050


	//   ....[17]....
        /*009c*/ 	.word	0x000090f0


	//   ....[18]....
        /*00a0*/ 	.word	0x00009210


	//   ....[19]....
        /*00a4*/ 	.word	0x00009370


	//   ....[20]....
        /*00a8*/ 	.word	0x000094d0


	//   ....[21]....
        /*00ac*/ 	.word	0x00009540


	//   ....[22]....
        /*00b0*/ 	.word	0x00009650


	//   ....[23]....
        /*00b4*/ 	.word	0x000096f0


	//   ....[24]....
        /*00b8*/ 	.word	0x00009790


	//----- nvinfo : EIATTR_MAX_THREADS
	.align		4
.L_1376:
        /*00bc*/ 	.byte	0x04, 0x05
        /*00be*/ 	.short	(.L_1378 - .L_1377)
.L_1377:
        /*00c0*/ 	.word	0x00000080
        /*00c4*/ 	.word	0x00000001
        /*00c8*/ 	.word	0x00000001


	//----- nvinfo : EIATTR_CRS_STACK_SIZE
	.align		4
.L_1378:
        /*00cc*/ 	.byte	0x04, 0x1e
        /*00ce*/ 	.short	(.L_1380 - .L_1379)
.L_1379:
        /*00d0*/ 	.word	0x00000000


	//----- nvinfo : EIATTR_CBANK_PARAM_SIZE
	.align		4
.L_1380:
        /*00d4*/ 	.byte	0x03, 0x19
        /*00d6*/ 	.short	0x01b8


	//----- nvinfo : EIATTR_PARAM_CBANK
	.align		4
        /*00d8*/ 	.byte	0x04, 0x0a
        /*00da*/ 	.short	(.L_1382 - .L_1381)
	.align		4
.L_1381:
        /*00dc*/ 	.word	index@(.nv.constant0._ZN2at6native18elementwise_kernelILi128ELi4EZNS0_15gpu_kernel_implINS0_11FillFunctorIN3c1014Float8_e8m0fnuEEEEEvRNS_18TensorIteratorBaseERKT_EUliE_EEviT1_)
        /*00e0*/ 	.short	0x0380
        /*00e2*/ 	.short	0x01b8


	//----- nvinfo : EIATTR_SW_WAR
	.align		4
.L_1382:
        /*00e4*/ 	.byte	0x04, 0x36
        /*00e6*/ 	.short	(.L_1384 - .L_1383)
.L_1383:
        /*00e8*/ 	.word	0x00000008
.L_1384:


//--------------------- .nv.info._ZN2at6native27unrolled_elementwise_kernelINS0_11FillFunctorIN3c1014Float8_e8m0fnuEEESt5arrayIPcLm1EELi4E23TrivialOffsetCalculatorILi0EjES9_ILi1EjENS0_6memory12LoadWithCastILi0EEENSC_13StoreWithCastILi1EEEEEviT_T0_T2_T3_T4_T5_ --------------------------
	.section	.nv.info._ZN2at6native27unrolled_elementwise_kernelINS0_11FillFunctorIN3c1014Float8_e8m0fnuEEESt5arrayIPcLm1EELi4E23TrivialOffsetCalculatorILi0EjES9_ILi1EjENS0_6memory12LoadWithCastILi0EEENSC_13StoreWithCastILi1EEEEEviT_T0_T2_T3_T4_T5_,"",@"SHT_CUDA_INFO"
	.sectionflags	@""
	.align	4


	//----- nvinfo : EIATTR_CUDA_API_VERSION
	.align		4
        /*0000*/ 	.byte	0x04, 0x37
        /*0002*/ 	.short	(.L_1386 - .L_1385)
.L_1385:
        /*0004*/ 	.word	0x00000082


	//----- nvinfo : EIATTR_KPARAM_INFO
	.align		4
.L_1386:
        /*0008*/ 	.byte	0x04, 0x17
        /*000a*/ 	.short	(.L_1388 - .L_1387)
.L_1387:
        /*000c*/ 	.word	0x00000000
        /*0010*/ 	.short	0x0006
        /*0012*/ 	.short	0x001c
        /*0014*/ 	.byte	0x00, 0xf0, 0x21, 0x00


	//----- nvinfo : EIATTR_KPARAM_INFO
	.align		4
.L_1388:
        /*0018*/ 	.byte	0x04, 0x17
        /*001a*/ 	.short	(.L_1390 - .L_1389)
.L_1389:
        /*001c*/ 	.word	0x00000000
        /*0020*/ 	.short	0x0005
        /*0022*/ 	.short	0x0014
        /*0024*/ 	.byte	0x00, 0xf0, 0x21, 0x00


	//----- nvinfo : EIATTR_KPARAM_INFO
	.align		4
.L_1390:
        /*0028*/ 	.byte	0x04, 0x17
        /*002a*/ 	.short	(.L_1392 - .L_1391)
.L_1391:
        /*002c*/ 	.word	0x00000000
        /*0030*/ 	.short	0x0004
        /*0032*/ 	.short	0x0011
        /*0034*/ 	.byte	0x00, 0xf0, 0x05, 0x00


	//----- nvinfo : EIATTR_KPARAM_INFO
	.align		4
.L_1392:
        /*0038*/ 	.byte	0x04, 0x17
        /*003a*/ 	.short	(.L_1394 - .L_1393)
.L_1393:
        /*003c*/ 	.word	0x00000000
        /*0040*/ 	.short	0x0003
        /*0042*/ 	.short	0x0010
        /*0044*/ 	.byte	0x00, 0xf0, 0x05, 0x00


	//----- nvinfo : EIATTR_KPARAM_INFO
	.align		4
.L_1394:
        /*0048*/ 	.byte	0x04, 0x17
        /*004a*/ 	.short	(.L_1396 - .L_1395)
.L_1395:
        /*004c*/ 	.word	0x00000000
        /*0050*/ 	.short	0x0002
        /*0052*/ 	.short	0x0008
        /*0054*/ 	.byte	0x00, 0xf0, 0x21, 0x00


	//----- nvinfo : EIATTR_KPARAM_INFO
	.align		4
.L_1396:
        /*0058*/ 	.byte	0x04, 0x17
        /*005a*/ 	.short	(.L_1398 - .L_1397)
.L_1397:
        /*005c*/ 	.word	0x00000000
        /*0060*/ 	.short	0x0001
        /*0062*/ 	.short	0x0004
        /*0064*/ 	.byte	0x00, 0xf0, 0x05, 0x00


	//----- nvinfo : EIATTR_KPARAM_INFO
	.align		4
.L_1398:
        /*0068*/ 	.byte	0x04, 0x17
        /*006a*/ 	.short	(.L_1400 - .L_1399)
.L_1399:
        /*006c*/ 	.word	0x00000000
        /*0070*/ 	.short	0x0000
        /*0072*/ 	.short	0x0000
        /*0074*/ 	.byte	0x00, 0xf0, 0x11, 0x00


	//----- nvinfo : EIATTR_SPARSE_MMA_MASK
	.align		4
.L_1400:
        /*0078*/ 	.byte	0x03, 0x50
        /*007a*/ 	.short	0x0000


	//----- nvinfo : EIATTR_MAXREG_COUNT
	.align		4
        /*007c*/ 	.byte	0x03, 0x1b
        /*007e*/ 	.short	0x00ff


	//----- nvinfo : EIATTR_EXTERNS
	.align		4
        /*0080*/ 	.byte	0x04, 0x0f
        /*0082*/ 	.short	(.L_1402 - .L_1401)


	//   ....[0]....
	.align		4
.L_1401:
        /*0084*/ 	.word	index@(__assertfail)


	//----- nvinfo : EIATTR_MERCURY_ISA_VERSION
	.align		4
.L_1402:
        /*0088*/ 	.byte	0x03, 0x5f
        /*008a*/ 	.short	0x0101


	//----- nvinfo : EIATTR_VRC_CTA_INIT_COUNT
	.align		4
        /*008c*/ 	.byte	0x02, 0x4a
	.zero		1
	.zero		1


	//----- nvinfo : EIATTR_SYSCALL_OFFSETS
	.align		4
        /*0090*/ 	.byte	0x04, 0x46
        /*0092*/ 	.short	(.L_1404 - .L_1403)


	//   ....[0]....
.L_1403:
        /*0094*/ 	.word	0x00001290


	//   ....[1]....
        /*0098*/ 	.word	0x00002a90


	//   ....[2]....
        /*009c*/ 	.word	0x00004030


	//   ....[3]....
        /*00a0*/ 	.word	0x000055e0


	//----- nvinfo : EIATTR_EXIT_INSTR_OFFSETS
	.align		4
.L_1404:
        /*00a4*/ 	.byte	0x04, 0x1c
        /*00a6*/ 	.short	(.L_1406 - .L_1405)


	//   ....[0]....
.L_1405:
        /*00a8*/ 	.word	0x000041d0


	//   ....[1]....
        /*00ac*/ 	.word	0x00004390


	//   ....[2]....
        /*00b0*/ 	.word	0x00004450


	//   ....[3]....
        /*00b4*/ 	.word	0x00004560


	//   ....[4]....
        /*00b8*/ 	.word	0x00004610


	//   ....[5]....
        /*00bc*/ 	.word	0x000046c0


	//   ....[6]....
        /*00c0*/ 	.word	0x000047c0


	//   ....[7]....
        /*00c4*/ 	.word	0x00004870


	//   ....[8]....
        /*00c8*/ 	.word	0x00004980


	//   ....[9]....
        /*00cc*/ 	.word	0x00004a40


	//   ....[10]....
        /*00d0*/ 	.word	0x00004b20


	//   ....[11]....
        /*00d4*/ 	.word	0x00004be0


	//   ....[12]....
        /*00d8*/ 	.word	0x00004cd0


	//   ....[13]....
        /*00dc*/ 	.word	0x00004e40


	//   ....[14]....
        /*00e0*/ 	.word	0x00004f30


	//   ....[15]....
        /*00e4*/ 	.word	0x00004f60


	//   ....[16]....
        /*00e8*/ 	.word	0x00004fb0


	//   ....[17]....
        /*00ec*/ 	.word	0x00005060


	//   ....[18]....
        /*00f0*/ 	.word	0x00005190


	//   ....[19]....
        /*00f4*/ 	.word	0x00005300


	//   ....[20]....
        /*00f8*/ 	.word	0x00005470


	//   ....[21]....
        /*00fc*/ 	.word	0x000054e0


	//   ....[22]....
        /*0100*/ 	.word	0x000055f0


	//   ....[23]....
        /*0104*/ 	.word	0x000056a0


	//   ....[24]....
        /*0108*/ 	.word	0x00005750


	//----- nvinfo : EIATTR_MAX_THREADS
	.align		4
.L_1406:
        /*010c*/ 	.byte	0x04, 0x05
        /*010e*/ 	.short	(.L_1408 - .L_1407)
.L_1407:
        /*0110*/ 	.word	0x00000080
        /*0114*/ 	.word	0x00000001
        /*0118*/ 	.word	0x00000001


	//----- nvinfo : EIATTR_CRS_STACK_SIZE
	.align		4
.L_1408:
        /*011c*/ 	.byte	0x04, 0x1e
        /*011e*/ 	.short	(.L_1410 - .L_1409)
.L_1409:
        /*0120*/ 	.word	0x00000000


	//----- nvinfo : EIATTR_CBANK_PARAM_SIZE
	.align		4
.L_1410:
        /*0124*/ 	.byte	0x03, 0x19
        /*0126*/ 	.short	0x0024


	//----- nvinfo : EIATTR_PARAM_CBANK
	.align		4
        /*0128*/ 	.byte	0x04, 0x0a
        /*012a*/ 	.short	(.L_1412 - .L_1411)
	.align		4
.L_1411:
        /*012c*/ 	.word	index@(.nv.constant0._ZN2at6native27unrolled_elementwise_kernelINS0_11FillFunctorIN3c1014Float8_e8m0fnuEEESt5arrayIPcLm1EELi4E23TrivialOffsetCalculatorILi0EjES9_ILi1EjENS0_6memory12LoadWithCastILi0EEENSC_13StoreWithCastILi1EEEEEviT_T0_T2_T3_T4_T5_)
        /*0130*/ 	.short	0x0380
        /*0132*/ 	.short	0x0024


	//----- nvinfo : EIATTR_SW_WAR
	.align		4
.L_1412:
        /*0134*/ 	.byte	0x04, 0x36
        /*0136*/ 	.short	(.L_1414 - .L_1413)
.L_1413:
        /*0138*/ 	.word	0x00000008
.L_1414:


//--------------------- .nv.info._ZN2at6native18elementwise_kernelILi128ELi4EZNS0_22gpu_kernel_impl_nocastINS0_11FillFunctorIN3c1014Float8_e8m0fnuEEEEEvRNS_18TensorIteratorBaseERKT_EUliE_EEviT1_ --------------------------
	.section	.nv.info._ZN2at6native18elementwise_kernelILi128ELi4EZNS0_22gpu_kernel_impl_nocastINS0_11FillFunctorIN3c1014Float8_e8m0fnuEEEEEvRNS_18TensorIteratorBaseERKT_EUliE_EEviT1_,"",@"SHT_CUDA_INFO"
	.sectionflags	@""
	.align	4


	//----- nvinfo : EIATTR_CUDA_API_VERSION
	.align		4
        /*0000*/ 	.byte	0x04, 0x37
        /*0002*/ 	.short	(.L_1416 - .L_1415)
.L_1415:
        /*0004*/ 	.word	0x00000082


	//----- nvinfo : EIATTR_KPARAM_INFO
	.align		4
.L_1416:
        /*0008*/ 	.byte	0x04, 0x17
        /*000a*/ 	.short	(.L_1418 - .L_1417)
.L_1417:
        /*000c*/ 	.word	0x00000000
        /*0010*/ 	.short	0x0001
        /*0012*/ 	.short	0x0008
        /*0014*/ 	.byte	0x00, 0xf0, 0xc1, 0x06


	//----- nvinfo : EIATTR_KPARAM_INFO
	.align		4
.L_1418:
        /*0018*/ 	.byte	0x04, 0x17
        /*001a*/ 	.short	(.L_1420 - .L_1419)
.L_1419:
        /*001c*/ 	.word	0x00000000
        /*0020*/ 	.short	0x0000
        /*0022*/ 	.short	0x0000
        /*0024*/ 	.byte	0x00, 0xf0, 0x11, 0x00


	//----- nvinfo : EIATTR_SPARSE_MMA_MASK
	.align		4
.L_1420:
        /*0028*/ 	.byte	0x03, 0x50
        /*002a*/ 	.short	0x0000


	//----- nvinfo : EIATTR_MAXREG_COUNT
	.align		4
        /*002c*/ 	.byte	0x03, 0x1b
        /*002e*/ 	.short	0x0080


	//----- nvinfo : EIATTR_MERCURY_ISA_VERSION
	.align		4
        /*0030*/ 	.byte	0x03, 0x5f
        /*0032*/ 	.short	0x0101


	//----- nvinfo : EIATTR_VRC_CTA_INIT_COUNT
	.align		4
        /*0034*/ 	.byte	0x02, 0x4a
	.zero		1
	.zero		1


	//----- nvinfo : EIATTR_EXIT_INSTR_OFFSETS
	.align		4
        /*0038*/ 	.byte	0x04, 0x1c
        /*003a*/ 	.short	(.L_1422 - .L_1421)


	//   ....[0]....
.L_1421:
        /*003c*/ 	.word	0x000000c0


	//   ....[1]....
        /*0040*/ 	.word	0x000000f0


	//   ....[2]....
        /*0044*/ 	.word	0x00003650


	//   ....[3]....
        /*0048*/ 	.word	0x000047b0


	//----- nvinfo : EIATTR_MAX_THREADS
	.align		4
.L_1422:
        /*004c*/ 	.byte	0x04, 0x05
        /*004e*/ 	.short	(.L_1424 - .L_1423)
.L_1423:
        /*0050*/ 	.word	0x00000080
        /*0054*/ 	.word	0x00000001
        /*0058*/ 	.word	0x00000001


	//----- nvinfo : EIATTR_CRS_STACK_SIZE
	.align		4
.L_1424:
        /*005c*/ 	.byte	0x04, 0x1e
        /*005e*/ 	.short	(.L_1426 - .L_1425)
.L_1425:
        /*0060*/ 	.word	0x00000000


	//----- nvinfo : EIATTR_CBANK_PARAM_SIZE
	.align		4
.L_1426:
        /*0064*/ 	.byte	0x03, 0x19
        /*0066*/ 	.short	0x01b8


	//----- nvinfo : EIATTR_PARAM_CBANK
	.align		4
        /*0068*/ 	.byte	0x04, 0x0a
        /*006a*/ 	.short	(.L_1428 - .L_1427)
	.align		4
.L_1427:
        /*006c*/ 	.word	index@(.nv.constant0._ZN2at6native18elementwise_kernelILi128ELi4EZNS0_22gpu_kernel_impl_nocastINS0_11FillFunctorIN3c1014Float8_e8m0fnuEEEEEvRNS_18TensorIteratorBaseERKT_EUliE_EEviT1_)
        /*0070*/ 	.short	0x0380
        /*0072*/ 	.short	0x01b8


	//----- nvinfo : EIATTR_SW_WAR
	.align		4
.L_1428:
        /*0074*/ 	.byte	0x04, 0x36
        /*0076*/ 	.short	(.L_1430 - .L_1429)
.L_1429:
        /*0078*/ 	.word	0x00000008
.L_1430:


//--------------------- .nv.info._ZN2at6native27unrolled_elementwise_kernelINS0_11FillFunctorIN3c1014Float8_e8m0fnuEEESt5arrayIPcLm1EELi4E23TrivialOffsetCalculatorILi0EjES9_ILi1EjENS0_6memory15LoadWithoutCastENSC_16StoreWithoutCastEEEviT_T0_T2_T3_T4_T5_ --------------------------
	.section	.nv.info._ZN2at6native27unrolled_elementwise_kernelINS0_11FillFunctorIN3c1014Float8_e8m0fnuEEESt5arrayIPcLm1EELi4E23TrivialOffsetCalculatorILi0EjES9_ILi1EjENS0_6memory15LoadWithoutCastENSC_16StoreWithoutCastEEEviT_T0_T2_T3_T4_T5_,"",@"SHT_CUDA_INFO"
	.sectionflags	@""
	.align	4


	//----- nvinfo : EIATTR_CUDA_API_VERSION
	.align		4
        /*0000*/ 	.byte	0x04, 0x37
        /*0002*/ 	.short	(.L_1432 - .L_1431)
.L_1431:
        /*0004*/ 	.word	0x00000082


	//----- nvinfo : EIATTR_KPARAM_INFO
	.align		4
.L_1432:
        /*0008*/ 	.byte	0x04, 0x17
        /*000a*/ 	.short	(.L_1434 - .L_1433)
.L_1433:
        /*000c*/ 	.word	0x00000000
        /*0010*/ 	.short	0x0006
        /*0012*/ 	.short	0x0013
        /*0014*/ 	.byte	0x00, 0xf0, 0x05, 0x00


	//----- nvinfo : EIATTR_KPARAM_INFO
	.align		4
.L_1434:
        /*0018*/ 	.byte	0x04, 0x17
        /*001a*/ 	.short	(.L_1436 - .L_1435)
.L_1435:
        /*001c*/ 	.word	0x00000000
        /*0020*/ 	.short	0x0005
        /*0022*/ 	.short	0x0012
        /*0024*/ 	.byte	0x00, 0xf0, 0x05, 0x00


	//----- nvinfo : EIATTR_KPARAM_INFO
	.align		4
.L_1436:
        /*0028*/ 	.byte	0x04, 0x17
        /*002a*/ 	.short	(.L_1438 - .L_1437)
.L_1437:
        /*002c*/ 	.word	0x00000000
        /*0030*/ 	.short	0x0004
        /*0032*/ 	.short	0x0011
        /*0034*/ 	.byte	0x00, 0xf0, 0x05, 0x00


	//----- nvinfo : EIATTR_KPARAM_INFO
	.align		4
.L_1438:
        /*0038*/ 	.byte	0x04, 0x17
        /*003a*/ 	.short	(.L_1440 - .L_1439)
.L_1439:
        /*003c*/ 	.word	0x00000000
        /*0040*/ 	.short	0x0003
        /*0042*/ 	.short	0x0010
        /*0044*/ 	.byte	0x00, 0xf0, 0x05, 0x00


	//----- nvinfo : EIATTR_KPARAM_INFO
	.align		4
.L_1440:
        /*0048*/ 	.byte	0x04, 0x17
        /*004a*/ 	.short	(.L_1442 - .L_1441)
.L_1441:
        /*004c*/ 	.word	0x00000000
        /*0050*/ 	.short	0x0002
        /*0052*/ 	.short	0x0008
        /*0054*/ 	.byte	0x00, 0xf0, 0x21, 0x00


	//----- nvinfo : EIATTR_KPARAM_INFO
	.align		4
.L_1442:
        /*0058*/ 	.byte	0x04, 0x17
        /*005a*/ 	.short	(.L_1444 - .L_1443)
.L_1443:
        /*005c*/ 	.word	0x00000000
        /*0060*/ 	.short	0x0001
        /*0062*/ 	.short	0x0004
        /*0064*/ 	.byte	0x00, 0xf0, 0x05, 0x00


	//----- nvinfo : EIATTR_KPARAM_INFO
	.align		4
.L_1444:
        /*0068*/ 	.byte	0x04, 0x17
        /*006a*/ 	.short	(.L_1446 - .L_1445)
.L_1445:
        /*006c*/ 	.word	0x00000000
        /*0070*/ 	.short	0x0000
        /*0072*/ 	.short	0x0000
        /*0074*/ 	.byte	0x00, 0xf0, 0x11, 0x00


	//----- nvinfo : EIATTR_SPARSE_MMA_MASK
	.align		4
.L_1446:
        /*0078*/ 	.byte	0x03, 0x50
        /*007a*/ 	.short	0x0000


	//----- nvinfo : EIATTR_MAXREG_COUNT
	.align		4
        /*007c*/ 	.byte	0x03, 0x1b
        /*007e*/ 	.short	0x00ff


	//----- nvinfo : EIATTR_MERCURY_ISA_VERSION
	.align		4
        /*0080*/ 	.byte	0x03, 0x5f
        /*0082*/ 	.short	0x0101


	//----- nvinfo : EIATTR_VRC_CTA_INIT_COUNT
	.align		4
        /*0084*/ 	.byte	0x02, 0x4a
	.zero		1
	.zero		1


	//----- nvinfo : EIATTR_EXIT_INSTR_OFFSETS
	.align		4
        /*0088*/ 	.byte	0x04, 0x1c
        /*008a*/ 	.short	(.L_1448 - .L_1447)


	//   ....[0]....
.L_1447:
        /*008c*/ 	.word	0x00000200


	//   ....[1]....
        /*0090*/ 	.word	0x00000260


	//----- nvinfo : EIATTR_MAX_THREADS
	.align		4
.L_1448:
        /*0094*/ 	.byte	0x04, 0x05
        /*0096*/ 	.short	(.L_1450 - .L_1449)
.L_1449:
        /*0098*/ 	.word	0x00000080
        /*009c*/ 	.word	0x00000001
        /*00a0*/ 	.word	0x00000001


	//----- nvinfo : EIATTR_CRS_STACK_SIZE
	.align		4
.L_1450:
        /*00a4*/ 	.byte	0x04, 0x1e
        /*00a6*/ 	.short	(.L_1452 - .L_1451)
.L_1451:
        /*00a8*/ 	.word	0x00000000


	//----- nvinfo : EIATTR_CBANK_PARAM_SIZE
	.align		4
.L_1452:
        /*00ac*/ 	.byte	0x03, 0x19
        /*00ae*/ 	.short	0x0014


	//----- nvinfo : EIATTR_PARAM_CBANK
	.align		4
        /*00b0*/ 	.byte	0x04, 0x0a
        /*00b2*/ 	.short	(.L_1454 - .L_1453)
	.align		4
.L_1453:
        /*00b4*/ 	.word	index@(.nv.constant0._ZN2at6native27unrolled_elementwise_kernelINS0_11FillFunctorIN3c1014Float8_e8m0fnuEEESt5arrayIPcLm1EELi4E23TrivialOffsetCalculatorILi0EjES9_ILi1EjENS0_6memory15LoadWithoutCastENSC_16StoreWithoutCastEEEviT_T0_T2_T3_T4_T5_)
        /*00b8*/ 	.short	0x0380
        /*00ba*/ 	.short	0x0014


	//----- nvinfo : EIATTR_SW_WAR
	.align		4
.L_1454:
        /*00bc*/ 	.byte	0x04, 0x36
        /*00be*/ 	.short	(.L_1456 - .L_1455)
.L_1455:
        /*00c0*/ 	.word	0x00000008
.L_1456:


//--------------------- .nv.info._ZN2at6native29vectorized_elementwise_kernelILi2ENS0_11FillFunctorIN3c1014Float8_e8m0fnuEEESt5arrayIPcLm1EEEEviT0_T1_ --------------------------
	.section	.nv.info._ZN2at6native29vectorized_elementwise_kernelILi2ENS0_11FillFunctorIN3c1014Float8_e8m0fnuEEESt5arrayIPcLm1EEEEviT0_T1_,"",@"SHT_CUDA_INFO"
	.sectionflags	@""
	.align	4


	//----- nvinfo : EIATTR_CUDA_API_VERSION
	.align		4
        /*0000*/ 	.byte	0x04, 0x37
        /*0002*/ 	.short	(.L_1458 - .L_1457)
.L_1457:
        /*0004*/ 	.word	0x00000082


	//----- nvinfo : EIATTR_KPARAM_INFO
	.align		4
.L_1458:
        /*0008*/ 	.byte	0x04, 0x17
        /*000a*/ 	.short	(.L_1460 - .L_1459)
.L_1459:
        /*000c*/ 	.word	0x00000000
        /*0010*/ 	.short	0x0002
        /*0012*/ 	.short	0x0008
        /*0014*/ 	.byte	0x00, 0xf0, 0x21, 0x00


	//----- nvinfo : EIATTR_KPARAM_INFO
	.align		4
.L_1460:
        /*0018*/ 	.byte	0x04, 0x17
        /*001a*/ 	.short	(.L_1462 - .L_1461)
.L_1461:
        /*001c*/ 	.word	0x00000000
        /*0020*/ 	.short	0x0001
        /*0022*/ 	.short	0x0004
        /*0024*/ 	.byte	0x00, 0xf0, 0x05, 0x00


	//----- nvinfo : EIATTR_KPARAM_INFO
	.align		4
.L_1462:
        /*0028*/ 	.byte	0x04, 0x17
        /*002a*/ 	.short	(.L_1464 - .L_1463)
.L_1463:
        /*002c*/ 	.word	0x00000000
        /*0030*/ 	.short	0x0000
        /*0032*/ 	.short	0x0000
        /*0034*/ 	.byte	0x00, 0xf0, 0x11, 0x00


	//----- nvinfo : EIATTR_SPARSE_MMA_MASK
	.align		4
.L_1464:
        /*0038*/ 	.byte	0x03, 0x50
        /*003a*/ 	.short	0x0000


	//----- nvinfo : EIATTR_MAXREG_COUNT
	.align		4
        /*003c*/ 	.byte	0x03, 0x1b
        /*003e*/ 	.short	0x00ff


	//----- nvinfo : EIATTR_MERCURY_ISA_VERSION
	.align		4
        /*0040*/ 	.byte	0x03, 0x5f
        /*0042*/ 	.short	0x0101


	//----- nvinfo : EIATTR_VRC_CTA_INIT_COUNT
	.align		4
        /*0044*/ 	.byte	0x02, 0x4a
	.zero		1
	.zero		1


	//----- nvinfo : EIATTR_EXIT_INSTR_OFFSETS
	.align		4
        /*0048*/ 	.byte	0x04, 0x1c
        /*004a*/ 	.short	(.L_1466 - .L_1465)


	//   ....[0]....
.L_1465:
        /*004c*/ 	.word	0x00000880


	//   ....[1]....
        /*0050*/ 	.word	0x000008e0


	//   ....[2]....
        /*0054*/ 	.word	0x000009f0


	//----- nvinfo : EIATTR_MAX_THREADS
	.align		4
.L_1466:
        /*0058*/ 	.byte	0x04, 0x05
        /*005a*/ 	.short	(.L_1468 - .L_1467)
.L_1467:
        /*005c*/ 	.word	0x00000080
        /*0060*/ 	.word	0x00000001
        /*0064*/ 	.word	0x00000001


	//----- nvinfo : EIATTR_CRS_STACK_SIZE
	.align		4
.L_1468:
        /*0068*/ 	.byte	0x04, 0x1e
        /*006a*/ 	.short	(.L_1470 - .L_1469)
.L_1469:
        /*006c*/ 	.word	0x00000000


	//----- nvinfo : EIATTR_CBANK_PARAM_SIZE
	.align		4
.L_1470:
        /*0070*/ 	.byte	0x03, 0x19
        /*0072*/ 	.short	0x0010


	//----- nvinfo : EIATTR_PARAM_CBANK
	.align		4
        /*0074*/ 	.byte	0x04, 0x0a
        /*0076*/ 	.short	(.L_1472 - .L_1471)
	.align		4
.L_1471:
        /*0078*/ 	.word	index@(.nv.constant0._ZN2at6native29vectorized_elementwise_kernelILi2ENS0_11FillFunctorIN3c1014Float8_e8m0fnuEEESt5arrayIPcLm1EEEEviT0_T1_)
        /*007c*/ 	.short	0x0380
        /*007e*/ 	.short	0x0010


	//----- nvinfo : EIATTR_SW_WAR
	.align		4
.L_1472:
        /*0080*/ 	.byte	0x04, 0x36
        /*0082*/ 	.short	(.L_1474 - .L_1473)
.L_1473:
        /*0084*/ 	.word	0x00000008
.L_1474:


//--------------------- .nv.info._ZN2at6native29vectorized_elementwise_kernelILi4ENS0_11FillFunctorIN3c1014Float8_e8m0fnuEEESt5arrayIPcLm1EEEEviT0_T1_ --------------------------
	.section	.nv.info._ZN2at6native29vectorized_elementwise_kernelILi4ENS0_11FillFunctorIN3c1014Float8_e8m0fnuEEESt5arrayIPcLm1EEEEviT0_T1_,"",@"SHT_CUDA_INFO"
	.sectionflags	@""
	.align	4


	//----- nvinfo : EIATTR_CUDA_API_VERSION
	.align		4
        /*0000*/ 	.byte	0x04, 0x37
        /*0002*/ 	.short	(.L_1476 - .L_1475)
.L_1475:
        /*0004*/ 	.word	0x00000082


	//----- nvinfo : EIATTR_KPARAM_INFO
	.align		4
.L_1476:
        /*0008*/ 	.byte	0x04, 0x17
        /*000a*/ 	.short	(.L_1478 - .L_1477)
.L_1477:
        /*000c*/ 	.word	0x00000000
        /*0010*/ 	.short	0x0002
        /*0012*/ 	.short	0x0008
        /*0014*/ 	.byte	0x00, 0xf0, 0x21, 0x00


	//----- nvinfo : EIATTR_KPARAM_INFO
	.align		4
.L_1478:
        /*0018*/ 	.byte	0x04, 0x17
        /*001a*/ 	.short	(.L_1480 - .L_1479)
.L_1479:
        /*001c*/ 	.word	0x00000000
        /*0020*/ 	.short	0x0001
        /*0022*/ 	.short	0x0004
        /*0024*/ 	.byte	0x00, 0xf0, 0x05, 0x00


	//----- nvinfo : EIATTR_KPARAM_INFO
	.align		4
.L_1480:
        /*0028*/ 	.byte	0x04, 0x17
        /*002a*/ 	.short	(.L_1482 - .L_1481)
.L_1481:
        /*002c*/ 	.word	0x00000000
        /*0030*/ 	.short	0x0000
        /*0032*/ 	.short	0x0000
        /*0034*/ 	.byte	0x00, 0xf0, 0x11, 0x00


	//----- nvinfo : EIATTR_SPARSE_MMA_MASK
	.align		4
.L_1482:
        /*0038*/ 	.byte	0x03, 0x50
        /*003a*/ 	.short	0x0000


	//----- nvinfo : EIATTR_MAXREG_COUNT
	.align		4
        /*003c*/ 	.byte	0x03, 0x1b
        /*003e*/ 	.short	0x00ff


	//----- nvinfo : EIATTR_MERCURY_ISA_VERSION
	.align		4
        /*0040*/ 	.byte	0x03, 0x5f
        /*0042*/ 	.short	0x0101


	//----- nvinfo : EIATTR_VRC_CTA_INIT_COUNT
	.align		4
        /*0044*/ 	.byte	0x02, 0x4a
	.zero		1
	.zero		1


	//----- nvinfo : EIATTR_EXIT_INSTR_OFFSETS
	.align		4
        /*0048*/ 	.byte	0x04, 0x1c
        /*004a*/ 	.short	(.L_1484 - .L_1483)


	//   ....[0]....
.L_1483:
        /*004c*/ 	.word	0x00000880


	//   ....[1]....
        /*0050*/ 	.word	0x000008e0


	//   ....[2]....
        /*0054*/ 	.word	0x000009c0


	//----- nvinfo : EIATTR_MAX_THREADS
	.align		4
.L_1484:
        /*0058*/ 	.byte	0x04, 0x05
        /*005a*/ 	.short	(.L_1486 - .L_1485)
.L_1485:
        /*005c*/ 	.word	0x00000080
        /*0060*/ 	.word	0x00000001
        /*0064*/ 	.word	0x00000001


	//----- nvinfo : EIATTR_CRS_STACK_SIZE
	.align		4
.L_1486:
        /*0068*/ 	.byte	0x04, 0x1e
        /*006a*/ 	.short	(.L_1488 - .L_1487)
.L_1487:
        /*006c*/ 	.word	0x00000000


	//----- nvinfo : EIATTR_CBANK_PARAM_SIZE
	.align		4
.L_1488:
        /*0070*/ 	.byte	0x03, 0x19
        /*0072*/ 	.short	0x0010


	//----- nvinfo : EIATTR_PARAM_CBANK
	.align		4
        /*0074*/ 	.byte	0x04, 0x0a
        /*0076*/ 	.short	(.L_1490 - .L_1489)
	.align		4
.L_1489:
        /*0078*/ 	.word	index@(.nv.constant0._ZN2at6native29vectorized_elementwise_kernelILi4ENS0_11FillFunctorIN3c1014Float8_e8m0fnuEEESt5arrayIPcLm1EEEEviT0_T1_)
        /*007c*/ 	.short	0x0380
        /*007e*/ 	.short	0x0010


	//----- nvinfo : EIATTR_SW_WAR
	.align		4
.L_1490:
        /*0080*/ 	.byte	0x04, 0x36
        /*0082*/ 	.short	(.L_1492 - .L_1491)
.L_1491:
        /*0084*/ 	.word	0x00000008
.L_1492:


//--------------------- .nv.info._ZN2at6native29vectorized_elementwise_kernelILi8ENS0_11FillFunctorIN3c1014Float8_e8m0fnuEEESt5arrayIPcLm1EEEEviT0_T1_ --------------------------
	.section	.nv.info._ZN2at6native29vectorized_elementwise_kernelILi8ENS0_11FillFunctorIN3c1014Float8_e8m0fnuEEESt5arrayIPcLm1EEEEviT0_T1_,"",@"SHT_CUDA_INFO"
	.sectionflags	@""
	.align	4


	//----- nvinfo : EIATTR_CUDA_API_VERSION
	.align		4
        /*0000*/ 	.byte	0x04, 0x37
        /*0002*/ 	.short	(.L_1494 - .L_1493)
.L_1493:
        /*0004*/ 	.word	0x00000082


	//----- nvinfo : EIATTR_KPARAM_INFO
	.align		4
.L_1494:
        /*0008*/ 	.byte	0x04, 0x17
        /*000a*/ 	.short	(.L_1496 - .L_1495)
.L_1495:
        /*000c*/ 	.word	0x00000000
        /*0010*/ 	.short	0x0002
        /*0012*/ 	.short	0x0008
        /*0014*/ 	.byte	0x00, 0xf0, 0x21, 0x00


	//----- nvinfo : EIATTR_KPARAM_INFO
	.align		4
.L_1496:
        /*0018*/ 	.byte	0x04, 0x17
        /*001a*/ 	.short	(.L_1498 - .L_1497)
.L_1497:
        /*001c*/ 	.word	0x00000000
        /*0020*/ 	.short	0x0001
        /*0022*/ 	.short	0x0004
        /*0024*/ 	.byte	0x00, 0xf0, 0x05, 0x00


	//----- nvinfo : EIATTR_KPARAM_INFO
	.align		4
.L_1498:
        /*0028*/ 	.byte	0x04, 0x17
        /*002a*/ 	.short	(.L_1500 - .L_1499)
.L_1499:
        /*002c*/ 	.word	0x00000000
        /*0030*/ 	.short	0x0000
        /*0032*/ 	.short	0x0000
        /*0034*/ 	.byte	0x00, 0xf0, 0x11, 0x00


	//----- nvinfo : EIATTR_SPARSE_MMA_MASK
	.align		4
.L_1500:
        /*0038*/ 	.byte	0x03, 0x50
        /*003a*/ 	.short	0x0000


	//----- nvinfo : EIATTR_MAXREG_COUNT
	.align		4
        /*003c*/ 	.byte	0x03, 0x1b
        /*003e*/ 	.short	0x00ff


	//----- nvinfo : EIATTR_MERCURY_ISA_VERSION
	.align		4
        /*0040*/ 	.byte	0x03, 0x5f
        /*0042*/ 	.short	0x0101


	//----- nvinfo : EIATTR_VRC_CTA_INIT_COUNT
	.align		4
        /*0044*/ 	.byte	0x02, 0x4a
	.zero		1
	.zero		1


	//----- nvinfo : EIATTR_EXIT_INSTR_OFFSETS
	.align		4
        /*0048*/ 	.byte	0x04, 0x1c
        /*004a*/ 	.short	(.L_1502 - .L_1501)


	//   ....[0]....
.L_1501:
        /*004c*/ 	.word	0x00000010


	//----- nvinfo : EIATTR_MAX_THREADS
	.align		4
.L_1502:
        /*0050*/ 	.byte	0x04, 0x05
        /*0052*/ 	.short	(.L_1504 - .L_1503)
.L_1503:
        /*0054*/ 	.word	0x00000080
        /*0058*/ 	.word	0x00000001
        /*005c*/ 	.word	0x00000001


	//----- nvinfo : EIATTR_CBANK_PARAM_SIZE
	.align		4
.L_1504:
        /*0060*/ 	.byte	0x03, 0x19
        /*0062*/ 	.short	0x0010


	//----- nvinfo : EIATTR_PARAM_CBANK
	.align		4
        /*0064*/ 	.byte	0x04, 0x0a
        /*0066*/ 	.short	(.L_1506 - .L_1505)
	.align		4
.L_1505:
        /*0068*/ 	.word	index@(.nv.constant0._ZN2at6native29vectorized_elementwise_kernelILi8ENS0_11FillFunctorIN3c1014Float8_e8m0fnuEEESt5arrayIPcLm1EEEEviT0_T1_)
        /*006c*/ 	.short	0x0380
        /*006e*/ 	.short	0x0010


	//----- nvinfo : EIATTR_SW_WAR
	.align		4
.L_1506:
        /*0070*/ 	.byte	0x04, 0x36
        /*0072*/ 	.short	(.L_1508 - .L_1507)
.L_1507:
        /*0074*/ 	.word	0x00000008
.L_1508:


//--------------------- .nv.info._ZN2at6native18elementwise_kernelILi128ELi4EZNS0_15gpu_kernel_implINS0_11FillFunctorIN3c1015Float8_e4m3fnuzEEEEEvRNS_18TensorIteratorBaseERKT_EUliE_EEviT1_ --------------------------
	.section	.nv.info._ZN2at6native18elementwise_kernelILi128ELi4EZNS0_15gpu_kernel_implINS0_11FillFunctorIN3c1015Float8_e4m3fnuzEEEEEvRNS_18TensorIteratorBaseERKT_EUliE_EEviT1_,"",@"SHT_CUDA_INFO"
	.sectionflags	@""
	.align	4


	//----- nvinfo : EIATTR_CUDA_API_VERSION
	.align		4
        /*0000*/ 	.byte	0x04, 0x37
        /*0002*/ 	.short	(.L_1510 - .L_1509)
.L_1509:
        /*0004*/ 	.word	0x00000082


	//----- nvinfo : EIATTR_KPARAM_INFO
	.align		4
.L_1510:
        /*0008*/ 	.byte	0x04, 0x17
        /*000a*/ 	.short	(.L_1512 - .L_1511)
.L_1511:
        /*000c*/ 	.word	0x00000000
        /*0010*/ 	.short	0x0001
        /*0012*/ 	.short	0x0008
        /*0014*/ 	.byte	0x00, 0xf0, 0xc1, 0x06


	//----- nvinfo : EIATTR_KPARAM_INFO
	.align		4
.L_1512:
        /*0018*/ 	.byte	0x04, 0x17
        /*001a*/ 	.short	(.L_1514 - .L_1513)
.L_1513:
        /*001c*/ 	.word	0x00000000
        /*0020*/ 	.short	0x0000
        /*0022*/ 	.short	0x0000
        /*0024*/ 	.byte	0x00, 0xf0, 0x11, 0x00


	//----- nvinfo : EIATTR_SPARSE_MMA_MASK
	.align		4
.L_1514:
        /*0028*/ 	.byte	0x03, 0x50
        /*002a*/ 	.short	0x0000


	//----- nvinfo : EIATTR_MAXREG_COUNT
	.align		4
        /*002c*/ 	.byte	0x03, 0x1b
        /*002e*/ 	.short	0x0080


	//----- nvinfo : EIATTR_EXTERNS
	.align		4
        /*0030*/ 	.byte	0x04, 0x0f
        /*0032*/ 	.short	(.L_1516 - .L_1515)


	//   ....[0]....
	.align		4
.L_1515:
        /*0034*/ 	.word	index@(__assertfail)


	//----- nvinfo : EIATTR_MERCURY_ISA_VERSION
	.align		4
.L_1516:
        /*0038*/ 	.byte	0x03, 0x5f
        /*003a*/ 	.short	0x0101


	//----- nvinfo : EIATTR_VRC_CTA_INIT_COUNT
	.align		4
        /*003c*/ 	.byte	0x02, 0x4a
	.zero		1
	.zero		1


	//----- nvinfo : EIATTR_SYSCALL_OFFSETS
	.align		4
        /*0040*/ 	.byte	0x04, 0x46
        /*0042*/ 	.short	(.L_1518 - .L_1517)


	//   ....[0]....
.L_1517:
        /*0044*/ 	.word	0x00002a40


	//   ....[1]....
        /*0048*/ 	.word	0x00005840


	//   ....[2]....
        /*004c*/ 	.word	0x000084b0


	//   ....[3]....
        /*0050*/ 	.word	0x0000b100


	//----- nvinfo : EIATTR_EXIT_INSTR_OFFSETS
	.align		4
.L_1518:
        /*0054*/ 	.byte	0x04, 0x1c
        /*0056*/ 	.short	(.L_1520 - .L_1519)


	//   ....[0]....
.L_1519:
        /*0058*/ 	.word	0x000086e0


	//   ....[1]....
        /*005c*/ 	.word	0x00009a20


	//   ....[2]....
        /*0060*/ 	.word	0x00009b10


	//   ....[3]....
        /*0064*/ 	.word	0x00009c60


	//   ....[4]....
        /*0068*/ 	.word	0x00009d50


	//   ....[5]....
        /*006c*/ 	.word	0x00009e40


	//   ....[6]....
        /*0070*/ 	.word	0x00009f80


	//   ....[7]....
        /*0074*/ 	.word	0x0000a070


	//   ....[8]....
        /*0078*/ 	.word	0x0000a1b0


	//   ....[9]....
        /*007c*/ 	.word	0x0000a2b0


	//   ....[10]....
        /*0080*/ 	.word	0x0000a3d0


	//   ....[11]....
        /*0084*/ 	.word	0x0000a490


	//   ....[12]....
        /*0088*/ 	.word	0x0000a5c0


	//   ....[13]....
        /*008c*/ 	.word	0x0000a7c0


	//   ....[14]....
        /*0090*/ 	.word	0x0000a990


	//   ....[15]....
        /*0094*/ 	.word	0x0000aa80


	//   ....[16]....
        /*0098*/ 	.word	0x0000abf0


	//   ....[17]....
        /*009c*/ 	.word	0x0000ac10


	//   ....[18]....
        /*00a0*/ 	.word	0x0000ae10


	//   ....[19]....
        /*00a4*/ 	.word	0x0000b000


	//   ....[20]....
        /*00a8*/ 	.word	0x0000b110


	//   ....[21]....
        /*00ac*/ 	.word	0x0000b200


	//   ....[22]....
        /*00b0*/ 	.word	0x0000b2f0


	//----- nvinfo : EIATTR_MAX_THREADS
	.align		4
.L_1520:
        /*00b4*/ 	.byte	0x04, 0x05
        /*00b6*/ 	.short	(.L_1522 - .L_1521)
.L_1521:
        /*00b8*/ 	.word	0x00000080
        /*00bc*/ 	.word	0x00000001
        /*00c0*/ 	.word	0x00000001


	//----- nvinfo : EIATTR_CRS_STACK_SIZE
	.align		4
.L_1522:
        /*00c4*/ 	.byte	0x04, 0x1e
        /*00c6*/ 	.short	(.L_1524 - .L_1523)
.L_1523:
        /*00c8*/ 	.word	0x00000000


	//----- nvinfo : EIATTR_CBANK_PARAM_SIZE
	.align		4
.L_1524:
        /*00cc*/ 	.byte	0x03, 0x19
        /*00ce*/ 	.short	0x01b8


	//----- nvinfo : EIATTR_PARAM_CBANK
	.align		4
        /*00d0*/ 	.byte	0x04, 0x0a
        /*00d2*/ 	.short	(.L_1526 - .L_1525)
	.align		4
.L_1525:
        /*00d4*/ 	.word	index@(.nv.constant0._ZN2at6native18elementwise_kernelILi128ELi4EZNS0_15gpu_kernel_implINS0_11FillFunctorIN3c1015Float8_e4m3fnuzEEEEEvRNS_18TensorIteratorBaseERKT_EUliE_EEviT1_)
        /*00d8*/ 	.short	0x0380
        /*00da*/ 	.short	0x01b8


	//----- nvinfo : EIATTR_SW_WAR
	.align		4
.L_1526:
        /*00dc*/ 	.byte	0x04, 0x36
        /*00de*/ 	.short	(.L_1528 - .L_1527)
.L_1527:
        /*00e0*/ 	.word	0x00000008
.L_1528:


//--------------------- .nv.info._ZN2at6native27unrolled_elementwise_kernelINS0_11FillFunctorIN3c1015Float8_e4m3fnuzEEESt5arrayIPcLm1EELi4E23TrivialOffsetCalculatorILi0EjES9_ILi1EjENS0_6memory12LoadWithCastILi0EEENSC_13StoreWithCastILi1EEEEEviT_T0_T2_T3_T4_T5_ --------------------------
	.section	.nv.info._ZN2at6native27unrolled_elementwise_kernelINS0_11FillFunctorIN3c1015Float8_e4m3fnuzEEESt5arrayIPcLm1EELi4E23TrivialOffsetCalculatorILi0EjES9_ILi1EjENS0_6memory12LoadWithCastILi0EEENSC_13StoreWithCastILi1EEEEEviT_T0_T2_T3_T4_T5_,"",@"SHT_CUDA_INFO"
	.sectionflags	@""
	.align	4


	//----- nvinfo : EIATTR_CUDA_API_VERSION
	.align		4
        /*0000*/ 	.byte	0x04, 0x37
        /*0002*/ 	.short	(.L_1530 - .L_1529)
.L_1529:
        /*0004*/ 	.word	0x00000082


	//----- nvinfo : EIATTR_KPARAM_INFO
	.align		4
.L_1530:
        /*0008*/ 	.byte	0x04, 0x17
        /*000a*/ 	.short	(.L_1532 - .L_1531)
.L_1531:
        /*000c*/ 	.word	0x00000000
        /*0010*/ 	.short	0x0006
        /*0012*/ 	.short	0x001c
        /*0014*/ 	.byte	0x00, 0xf0, 0x21, 0x00


	//----- nvinfo : EIATTR_KPARAM_INFO
	.align		4
.L_1532:
        /*0018*/ 	.byte	0x04, 0x17
        /*001a*/ 	.short	(.L_1534 - .L_1533)
.L_1533:
        /*001c*/ 	.word	0x00000000
        /*0020*/ 	.short	0x0005
        /*0022*/ 	.short	0x0014
        /*0024*/ 	.byte	0x00, 0xf0, 0x21, 0x00


	//----- nvinfo : EIATTR_KPARAM_INFO
	.align		4
.L_1534:
        /*0028*/ 	.byte	0x04, 0x17
        /*002a*/ 	.short	(.L_1536 - .L_1535)
.L_1535:
        /*002c*/ 	.word	0x00000000
        /*0030*/ 	.short	0x0004
        /*0032*/ 	.short	0x0011
        /*0034*/ 	.byte	0x00, 0xf0, 0x05, 0x00


	//----- nvinfo : EIATTR_KPARAM_INFO
	.align		4
.L_1536:
        /*0038*/ 	.byte	0x04, 0x17
        /*003a*/ 	.short	(.L_1538 - .L_1537)
.L_1537:
        /*003c*/ 	.word	0x00000000
        /*0040*/ 	.short	0x0003
        /*0042*/ 	.short	0x0010
        /*0044*/ 	.byte	0x00, 0xf0, 0x05, 0x00


	//----- nvinfo : EIATTR_KPARAM_INFO
	.align		4
.L_1538:
        /*0048*/ 	.byte	0x04, 0x17
        /*004a*/ 	.short	(.L_1540 - .L_1539)
.L_1539:
        /*004c*/ 	.word	0x00000000
        /*0050*/ 	.short	0x0002
        /*0052*/ 	.short	0x0008
        /*0054*/ 	.byte	0x00, 0xf0, 0x21, 0x00


	//----- nvinfo : EIATTR_KPARAM_INFO
	.align		4
.L_1540:
        /*0058*/ 	.byte	0x04, 0x17
        /*005a*/ 	.short	(.L_1542 - .L_1541)
.L_1541:
        /*005c*/ 	.word	0x00000000
        /*0060*/ 	.short	0x0001
        /*0062*/ 	.short	0x0004
        /*0064*/ 	.byte	0x00, 0xf0, 0x05, 0x00


	//----- nvinfo : EIATTR_KPARAM_INFO
	.align		4
.L_1542:
        /*0068*/ 	.byte	0x04, 0x17
        /*006a*/ 	.short	(.L_1544 - .L_1543)
.L_1543:
        /*006c*/ 	.word	0x00000000
        /*0070*/ 	.short	0x0000
        /*0072*/ 	.short	0x0000
        /*0074*/ 	.byte	0x00, 0xf0, 0x11, 0x00


	//----- nvinfo : EIATTR_SPARSE_MMA_MASK
	.align		4
.L_1544:
        /*0078*/ 	.byte	0x03, 0x50
        /*007a*/ 	.short	0x0000


	//----- nvinfo : EIATTR_MAXREG_COUNT
	.align		4
        /*007c*/ 	.byte	0x03, 0x1b
        /*007e*/ 	.short	0x00ff


	//----- nvinfo : EIATTR_EXTERNS
	.align		4
        /*0080*/ 	.byte	0x04, 0x0f
        /*0082*/ 	.short	(.L_1546 - .L_1545)


	//   ....[0]....
	.align		4
.L_1545:
        /*0084*/ 	.word	index@(__assertfail)


	//----- nvinfo : EIATTR_MERCURY_ISA_VERSION
	.align		4
.L_1546:
        /*0088*/ 	.byte	0x03, 0x5f
        /*008a*/ 	.short	0x0101


	//----- nvinfo : EIATTR_VRC_CTA_INIT_COUNT
	.align		4
        /*008c*/ 	.byte	0x02, 0x4a
	.zero		1
	.zero		1


	//----- nvinfo : EIATTR_SYSCALL_OFFSETS
	.align		4
        /*0090*/ 	.byte	0x04, 0x46
        /*0092*/ 	.short	(.L_1548 - .L_1547)


	//   ....[0]....
.L_1547:
        /*0094*/ 	.word	0x00002200


	//   ....[1]....
        /*0098*/ 	.word	0x00004b10


	//   ....[2]....
        /*009c*/ 	.word	0x000071e0


	//   ....[3]....
        /*00a0*/ 	.word	0x000098c0


	//----- nvinfo : EIATTR_EXIT_INSTR_OFFSETS
	.align		4
.L_1548:
        /*00a4*/ 	.byte	0x04, 0x1c
        /*00a6*/ 	.short	(.L_1550 - .L_1549)


	//   ....[0]....
.L_1549:
        /*00a8*/ 	.word	0x00007540


	//   ....[1]....
        /*00ac*/ 	.word	0x000077e0


	//   ....[2]....
        /*00b0*/ 	.word	0x00007980


	//   ....[3]....
        /*00b4*/ 	.word	0x00007b70


	//   ....[4]....
        /*00b8*/ 	.word	0x00007d00


	//   ....[5]....
        /*00bc*/ 	.word	0x00007e90


	//   ....[6]....
        /*00c0*/ 	.word	0x00008070


	//   ....[7]....
        /*00c4*/ 	.word	0x00008200


	//   ....[8]....
        /*00c8*/ 	.word	0x000083f0


	//   ....[9]....
        /*00cc*/ 	.word	0x00008590


	//   ....[10]....
        /*00d0*/ 	.word	0x00008740


	//   ....[11]....
        /*00d4*/ 	.word	0x00008800


	//   ....[12]....
        /*00d8*/ 	.word	0x000089c0


	//   ....[13]....
        /*00dc*/ 	.word	0x00008c60


	//   ....[14]....
        /*00e0*/ 	.word	0x00008ed0


	//   ....[15]....
        /*00e4*/ 	.word	0x00009060


	//   ....[16]....
        /*00e8*/ 	.word	0x00009270


	//   ....[17]....
        /*00ec*/ 	.word	0x00009290


	//   ....[18]....
        /*00f0*/ 	.word	0x00009530


	//   ....[19]....
        /*00f4*/ 	.word	0x000097c0


	//   ....[20]....
        /*00f8*/ 	.word	0x000098d0


	//   ....[21]....
        /*00fc*/ 	.word	0x00009a60


	//   ....[22]....
        /*0100*/ 	.word	0x00009bf0


	//----- nvinfo : EIATTR_MAX_THREADS
	.align		4
.L_1550:
        /*0104*/ 	.byte	0x04, 0x05
        /*0106*/ 	.short	(.L_1552 - .L_1551)
.L_1551:
        /*0108*/ 	.word	0x00000080
        /*010c*/ 	.word	0x00000001
        /*0110*/ 	.word	0x00000001


	//----- nvinfo : EIATTR_CRS_STACK_SIZE
	.align		4
.L_1552:
        /*0114*/ 	.byte	0x04, 0x1e
        /*0116*/ 	.short	(.L_1554 - .L_1553)
.L_1553:
        /*0118*/ 	.word	0x00000000


	//----- nvinfo : EIATTR_CBANK_PARAM_SIZE
	.align		4
.L_1554:
        /*011c*/ 	.byte	0x03, 0x19
        /*011e*/ 	.short	0x0024


	//----- nvinfo : EIATTR_PARAM_CBANK
	.align		4
        /*0120*/ 	.byte	0x04, 0x0a
        /*0122*/ 	.short	(.L_1556 - .L_1555)
	.align		4
.L_1555:
        /*0124*/ 	.word	index@(.nv.constant0._ZN2at6native27unrolled_elementwise_kernelINS0_11FillFunctorIN3c1015Float8_e4m3fnuzEEESt5arrayIPcLm1EELi4E23TrivialOffsetCalculatorILi0EjES9_ILi1EjENS0_6memory12LoadWithCastILi0EEENSC_13StoreWithCastILi1EEEEEviT_T0_T2_T3_T4_T5_)
        /*0128*/ 	.short	0x0380
        /*012a*/ 	.short	0x0024


	//----- nvinfo : EIATTR_SW_WAR
	.align		4
.L_1556:
        /*012c*/ 	.byte	0x04, 0x36
        /*012e*/ 	.short	(.L_1558 - .L_1557)
.L_1557:
        /*0130*/ 	.word	0x00000008
.L_1558:


//--------------------- .nv.info._ZN2at6native18elementwise_kernelILi128ELi4EZNS0_22gpu_kernel_impl_nocastINS0_11FillFunctorIN3c1015Float8_e4m3fnuzEEEEEvRNS_18TensorIteratorBaseERKT_EUliE_EEviT1_ --------------------------
	.section	.nv.info._ZN2at6native18elementwise_kernelILi128ELi4EZNS0_22gpu_kernel_impl_nocastINS0_11FillFunctorIN3c1015Float8_e4m3fnuzEEEEEvRNS_18TensorIteratorBaseERKT_EUliE_EEviT1_,"",@"SHT_CUDA_INFO"
	.sectionflags	@""
	.align	4


	//----- nvinfo : EIATTR_CUDA_API_VERSION
	.align		4
        /*0000*/ 	.byte	0x04, 0x37
        /*0002*/ 	.short	(.L_1560 - .L_1559)
.L_1559:
        /*0004*/ 	.word	0x00000082


	//----- nvinfo : EIATTR_KPARAM_INFO
	.align		4
.L_1560:
        /*0008*/ 	.byte	0x04, 0x17
        /*000a*/ 	.short	(.L_1562 - .L_1561)
.L_1561:
        /*000c*/ 	.word	0x00000000
        /*0010*/ 	.short	0x0001
        /*0012*/ 	.short	0x0008
        /*0014*/ 	.byte	0x00, 0xf0, 0xc1, 0x06


	//----- nvinfo : EIATTR_KPARAM_INFO
	.align		4
.L_1562:
        /*0018*/ 	.byte	0x04, 0x17
        /*001a*/ 	.short	(.L_1564 - .L_1563)
.L_1563:
        /*001c*/ 	.word	0x00000000
        /*0020*/ 	.short	0x0000
        /*0022*/ 	.short	0x0000
        /*0024*/ 	.byte	0x00, 0xf0, 0x11, 0x00


	//----- nvinfo : EIATTR_SPARSE_MMA_MASK
	.align		4
.L_1564:
        /*0028*/ 	.byte	0x03, 0x50
        /*002a*/ 	.short	0x0000


	//----- nvinfo : EIATTR_MAXREG_COUNT
	.align		4
        /*002c*/ 	.byte	0x03, 0x1b
        /*002e*/ 	.short	0x0080


	//----- nvinfo : EIATTR_MERCURY_ISA_VERSION
	.align		4
        /*0030*/ 	.byte	0x03, 0x5f
        /*0032*/ 	.short	0x0101


	//----- nvinfo : EIATTR_VRC_CTA_INIT_COUNT
	.align		4
        /*0034*/ 	.byte	0x02, 0x4a
	.zero		1
	.zero		1


	//----- nvinfo : EIATTR_EXIT_INSTR_OFFSETS
	.align		4
        /*0038*/ 	.byte	0x04, 0x1c
        /*003a*/ 	.short	(.L_1566 - .L_1565)


	//   ....[0]....
.L_1565:
        /*003c*/ 	.word	0x000000c0


	//   ....[1]....
        /*0040*/ 	.word	0x000000f0


	//   ....[2]....
        /*0044*/ 	.word	0x00003650


	//   ....[3]....
        /*0048*/ 	.word	0x000047b0


	//----- nvinfo : EIATTR_MAX_THREADS
	.align		4
.L_1566:
        /*004c*/ 	.byte	0x04, 0x05
        /*004e*/ 	.short	(.L_1568 - .L_1567)
.L_1567:
        /*0050*/ 	.word	0x00000080
        /*0054*/ 	.word	0x00000001
        /*0058*/ 	.word	0x00000001


	//----- nvinfo : EIATTR_CRS_STACK_SIZE
	.align		4
.L_1568:
        /*005c*/ 	.byte	0x04, 0x1e
        /*005e*/ 	.short	(.L_1570 - .L_1569)
.L_1569:
        /*0060*/ 	.word	0x00000000


	//----- nvinfo : EIATTR_CBANK_PARAM_SIZE
	.align		4
.L_1570:
        /*0064*/ 	.byte	0x03, 0x19
        /*0066*/ 	.short	0x01b8


	//----- nvinfo : EIATTR_PARAM_CBANK
	.align		4
        /*0068*/ 	.byte	0x04, 0x0a
        /*006a*/ 	.short	(.L_1572 - .L_1571)
	.align		4
.L_1571:
        /*006c*/ 	.word	index@(.nv.constant0._ZN2at6native18elementwise_kernelILi128ELi4EZNS0_22gpu_kernel_impl_nocastINS0_11FillFunctorIN3c1015Float8_e4m3fnuzEEEEEvRNS_18TensorIteratorBaseERKT_EUliE_EEviT1_)
        /*0070*/ 	.short	0x0380
        /*0072*/ 	.short	0x01b8


	//----- nvinfo : EIATTR_SW_WAR
	.align		4
.L_1572:
        /*0074*/ 	.byte	0x04, 0x36
        /*0076*/ 	.short	(.L_1574 - .L_1573)
.L_1573:
        /*0078*/ 	.word	0x00000008
.L_1574:


//--------------------- .nv.info._ZN2at6native27unrolled_elementwise_kernelINS0_11FillFunctorIN3c1015Float8_e4m3fnuzEEESt5arrayIPcLm1EELi4E23TrivialOffsetCalculatorILi0EjES9_ILi1EjENS0_6memory15LoadWithoutCastENSC_16StoreWithoutCastEEEviT_T0_T2_T3_T4_T5_ --------------------------
	.section	.nv.info._ZN2at6native27unrolled_elementwise_kernelINS0_11FillFunctorIN3c1015Float8_e4m3fnuzEEESt5arrayIPcLm1EELi4E23TrivialOffsetCalculatorILi0EjES9_ILi1EjENS0_6memory15LoadWithoutCastENSC_16StoreWithoutCastEEEviT_T0_T2_T3_T4_T5_,"",@"SHT_CUDA_INFO"
	.sectionflags	@""
	.align	4


	//----- nvinfo : EIATTR_CUDA_API_VERSION
	.align		4
        /*0000*/ 	.byte	0x04, 0x37
        /*0002*/ 	.short	(.L_1576 - .L_1575)
.L_1575:
        /*0004*/ 	.word	0x00000082


	//----- nvinfo : EIATTR_KPARAM_INFO
	.align		4
.L_1576:
        /*0008*/ 	.byte	0x04, 0x17
        /*000a*/ 	.short	(.L_1578 - .L_1577)
.L_1577:
        /*000c*/ 	.word	0x00000000
        /*0010*/ 	.short	0x0006
        /*0012*/ 	.short	0x0013
        /*0014*/ 	.byte	0x00, 0xf0, 0x05, 0x00


	//----- nvinfo : EIATTR_KPARAM_INFO
	.align		4
.L_1578:
        /*0018*/ 	.byte	0x04, 0x17
        /*001a*/ 	.short	(.L_1580 - .L_1579)
.L_1579:
        /*001c*/ 	.word	0x00000000
        /*0020*/ 	.short	0x0005
        /*0022*/ 	.short	0x0012
        /*0024*/ 	.byte	0x00, 0xf0, 0x05, 0x00


	//----- nvinfo : EIATTR_KPARAM_INFO
	.align		4
.L_1580:
        /*0028*/ 	.byte	0x04, 0x17
        /*002a*/ 	.short	(.L_1582 - .L_1581)
.L_1581:
        /*002c*/ 	.word	0x00000000
        /*0030*/ 	.short	0x0004
        /*0032*/ 	.short	0x0011
        /*0034*/ 	.byte	0x00, 0xf0, 0x05, 0x00


	//----- nvinfo : EIATTR_KPARAM_INFO
	.align		4
.L_1582:
        /*0038*/ 	.byte	0x04, 0x17
        /*003a*/ 	.short	(.L_1584 - .L_1583)
.L_1583:
        /*003c*/ 	.word	0x00000000
        /*0040*/ 	.short	0x0003
        /*0042*/ 	.short	0x0010
        /*0044*/ 	.byte	0x00, 0xf0, 0x05, 0x00


	//----- nvinfo : EIATTR_KPARAM_INFO
	.align		4
.L_1584:
        /*0048*/ 	.byte	0x04, 0x17
        /*004a*/ 	.short	(.L_1586 - .L_1585)
.L_1585:
        /*004c*/ 	.word	0x00000000
        /*0050*/ 	.short	0x0002
        /*0052*/ 	.short	0x0008
        /*0054*/ 	.byte	0x00, 0xf0, 0x21, 0x00


	//----- nvinfo : EIATTR_KPARAM_INFO
	.align		4
.L_1586:
        /*0058*/ 	.byte	0x04, 0x17
        /*005a*/ 	.short	(.L_1588 - .L_1587)
.L_1587:
        /*005c*/ 	.word	0x00000000
        /*0060*/ 	.short	0x0001
        /*0062*/ 	.short	0x0004
        /*0064*/ 	.byte	0x00, 0xf0, 0x05, 0x00


	//----- nvinfo : EIATTR_KPARAM_INFO
	.align		4
.L_1588:
        /*0068*/ 	.byte	0x04, 0x17
        /*006a*/ 	.short	(.L_1590 - .L_1589)
.L_1589:
        /*006c*/ 	.word	0x00000000
        /*0070*/ 	.short	0x0000
        /*0072*/ 	.short	0x0000
        /*0074*/ 	.byte	0x00, 0xf0, 0x11, 0x00


	//----- nvinfo : EIATTR_SPARSE_MMA_MASK
	.align		4
.L_1590:
        /*0078*/ 	.byte	0x03, 0x50
        /*007a*/ 	.short	0x0000


	//----- nvinfo : EIATTR_MAXREG_COUNT
	.align		4
        /*007c*/ 	.byte	0x03, 0x1b
        /*007e*/ 	.short	0x00ff


	//----- nvinfo : EIATTR_MERCURY_ISA_VERSION
	.align		4
        /*0080*/ 	.byte	0x03, 0x5f
        /*0082*/ 	.short	0x0101


	//----- nvinfo : EIATTR_VRC_CTA_INIT_COUNT
	.align		4
        /*0084*/ 	.byte	0x02, 0x4a
	.zero		1
	.zero		1


	//----- nvinfo : EIATTR_EXIT_INSTR_OFFSETS
	.align		4
        /*0088*/ 	.byte	0x04, 0x1c
        /*008a*/ 	.short	(.L_1592 - .L_1591)


	//   ....[0]....
.L_1591:
        /*008c*/ 	.word	0x00000200


	//   ....[1]....
        /*0090*/ 	.word	0x00000260


	//----- nvinfo : EIATTR_MAX_THREADS
	.align		4
.L_1592:
        /*0094*/ 	.byte	0x04, 0x05
        /*0096*/ 	.short	(.L_1594 - .L_1593)
.L_1593:
        /*0098*/ 	.word	0x00000080
        /*009c*/ 	.word	0x00000001
        /*00a0*/ 	.word	0x00000001


	//----- nvinfo : EIATTR_CRS_STACK_SIZE
	.align		4
.L_1594:
        /*00a4*/ 	.byte	0x04, 0x1e
        /*00a6*/ 	.short	(.L_1596 - .L_1595)
.L_1595:
        /*00a8*/ 	.word	0x00000000


	//----- nvinfo : EIATTR_CBANK_PARAM_SIZE
	.align		4
.L_1596:
        /*00ac*/ 	.byte	0x03, 0x19
        /*00ae*/ 	.short	0x0014


	//----- nvinfo : EIATTR_PARAM_CBANK
	.align		4
        /*00b0*/ 	.byte	0x04, 0x0a
        /*00b2*/ 	.short	(.L_1598 - .L_1597)
	.align		4
.L_1597:
        /*00b4*/ 	.word	index@(.nv.constant0._ZN2at6native27unrolled_elementwise_kernelINS0_11FillFunctorIN3c1015Float8_e4m3fnuzEEESt5arrayIPcLm1EELi4E23TrivialOffsetCalculatorILi0EjES9_ILi1EjENS0_6memory15LoadWithoutCastENSC_16StoreWithoutCastEEEviT_T0_T2_T3_T4_T5_)
        /*00b8*/ 	.short	0x0380
        /*00ba*/ 	.short	0x0014


	//----- nvinfo : EIATTR_SW_WAR
	.align		4
.L_1598:
        /*00bc*/ 	.byte	0x04, 0x36
        /*00be*/ 	.short	(.L_1600 - .L_1599)
.L_1599:
        /*00c0*/ 	.word	0x00000008
.L_1600:


//--------------------- .nv.info._ZN2at6native29vectorized_elementwise_kernelILi2ENS0_11FillFunctorIN3c1015Float8_e4m3fnuzEEESt5arrayIPcLm1EEEEviT0_T1_ --------------------------
	.section	.nv.info._ZN2at6native29vectorized_elementwise_kernelILi2ENS0_11FillFunctorIN3c1015Float8_e4m3fnuzEEESt5arrayIPcLm1EEEEviT0_T1_,"",@"SHT_CUDA_INFO"
	.sectionflags	@""
	.align	4


	//----- nvinfo : EIATTR_CUDA_API_VERSION
	.align		4
        /*0000*/ 	.byte	0x04, 0x37
        /*0002*/ 	.short	(.L_1602 - .L_1601)
.L_1601:
        /*0004*/ 	.word	0x00000082


	//----- nvinfo : EIATTR_KPARAM_INFO
	.align		4
.L_1602:
        /*0008*/ 	.byte	0x04, 0x17
        /*000a*/ 	.short	(.L_1604 - .L_1603)
.L_1603:
        /*000c*/ 	.word	0x00000000
        /*0010*/ 	.short	0x0002
        /*0012*/ 	.short	0x0008
        /*0014*/ 	.byte	0x00, 0xf0, 0x21, 0x00


	//----- nvinfo : EIATTR_KPARAM_INFO
	.align		4
.L_1604:
        /*0018*/ 	.byte	0x04, 0x17
        /*001a*/ 	.short	(.L_1606 - .L_1605)
.L_1605:
        /*001c*/ 	.word	0x00000000
        /*0020*/ 	.short	0x0001
        /*0022*/ 	.short	0x0004
        /*0024*/ 	.byte	0x00, 0xf0, 0x05, 0x00


	//----- nvinfo : EIATTR_KPARAM_INFO
	.align		4
.L_1606:
        /*0028*/ 	.byte	0x04, 0x17
        /*002a*/ 	.short	(.L_1608 - .L_1607)
.L_1607:
        /*002c*/ 	.word	0x00000000
        /*0030*/ 	.short	0x0000
        /*0032*/ 	.short	0x0000
        /*0034*/ 	.byte	0x00, 0xf0, 0x11, 0x00


	//----- nvinfo : EIATTR_SPARSE_MMA_MASK
	.align		4
.L_1608:
        /*0038*/ 	.byte	0x03, 0x50
        /*003a*/ 	.short	0x0000


	//----- nvinfo : EIATTR_MAXREG_COUNT
	.align		4
        /*003c*/ 	.byte	0x03, 0x1b
        /*003e*/ 	.short	0x00ff


	//----- nvinfo : EIATTR_MERCURY_ISA_VERSION
	.align		4
        /*0040*/ 	.byte	0x03, 0x5f
        /*0042*/ 	.short	0x0101


	//----- nvinfo : EIATTR_VRC_CTA_INIT_COUNT
	.align		4
        /*0044*/ 	.byte	0x02, 0x4a
	.zero		1
	.zero		1


	//----- nvinfo : EIATTR_EXIT_INSTR_OFFSETS
	.align		4
        /*0048*/ 	.byte	0x04, 0x1c
        /*004a*/ 	.short	(.L_1610 - .L_1609)


	//   ....[0]....
.L_1609:
        /*004c*/ 	.word	0x00000880


	//   ....[1]....
        /*0050*/ 	.word	0x000008e0


	//   ....[2]....
        /*0054*/ 	.word	0x000009f0


	//----- nvinfo : EIATTR_MAX_THREADS
	.align		4
.L_1610:
        /*0058*/ 	.byte	0x04, 0x05
        /*005a*/ 	.short	(.L_1612 - .L_1611)
.L_1611:
        /*005c*/ 	.word	0x00000080
        /*0060*/ 	.word	0x00000001
        /*0064*/ 	.word	0x00000001


	//----- nvinfo : EIATTR_CRS_STACK_SIZE
	.align		4
.L_1612:
        /*0068*/ 	.byte	0x04, 0x1e
        /*006a*/ 	.short	(.L_1614 - .L_1613)
.L_1613:
        /*006c*/ 	.word	0x00000000


	//----- nvinfo : EIATTR_CBANK_PARAM_SIZE
	.align		4
.L_1614:
        /*0070*/ 	.byte	0x03, 0x19
        /*0072*/ 	.short	0x0010


	//----- nvinfo : EIATTR_PARAM_CBANK
	.align		4
        /*0074*/ 	.byte	0x04, 0x0a
        /*0076*/ 	.short	(.L_1616 - .L_1615)
	.align		4
.L_1615:
        /*0078*/ 	.word	index@(.nv.constant0._ZN2at6native29vectorized_elementwise_kernelILi2ENS0_11FillFunctorIN3c1015Float8_e4m3fnuzEEESt5arrayIPcLm1EEEEviT0_T1_)
        /*007c*/ 	.short	0x0380
        /*007e*/ 	.short	0x0010


	//----- nvinfo : EIATTR_SW_WAR
	.align		4
.L_1616:
        /*0080*/ 	.byte	0x04, 0x36
        /*0082*/ 	.short	(.L_1618 - .L_1617)
.L_1617:
        /*0084*/ 	.word	0x00000008
.L_1618:


//--------------------- .nv.info._ZN2at6native29vectorized_elementwise_kernelILi4ENS0_11FillFunctorIN3c1015Float8_e4m3fnuzEEESt5arrayIPcLm1EEEEviT0_T1_ --------------------------
	.section	.nv.info._ZN2at6native29vectorized_elementwise_kernelILi4ENS0_11FillFunctorIN3c1015Float8_e4m3fnuzEEESt5arrayIPcLm1EEEEviT0_T1_,"",@"SHT_CUDA_INFO"
	.sectionflags	@""
	.align	4


	//----- nvinfo : EIATTR_CUDA_API_VERSION
	.align		4
        /*0000*/ 	.byte	0x04, 0x37
        /*0002*/ 	.short	(.L_1620 - .L_1619)
.L_1619:
        /*0004*/ 	.word	0x00000082


	//----- nvinfo : EIATTR_KPARAM_INFO
	.align		4
.L_1620:
        /*0008*/ 	.byte	0x04, 0x17
        /*000a*/ 	.short	(.L_1622 - .L_1621)
.L_1621:
        /*000c*/ 	.word	0x00000000
        /*0010*/ 	.short	0x0002
        /*0012*/ 	.short	0x0008
        /*0014*/ 	.byte	0x00, 0xf0, 0x21, 0x00


	//----- nvinfo : EIATTR_KPARAM_INFO
	.align		4
.L_1622:
        /*0018*/ 	.byte	0x04, 0x17
        /*001a*/ 	.short	(.L_1624 - .L_1623)
.L_1623:
        /*001c*/ 	.word	0x00000000
        /*0020*/ 	.short	0x0001
        /*0022*/ 	.short	0x0004
        /*0024*/ 	.byte	0x00, 0xf0, 0x05, 0x00


	//----- nvinfo : EIATTR_KPARAM_INFO
	.align		4
.L_1624:
        /*0028*/ 	.byte	0x04, 0x17
        /*002a*/ 	.short	(.L_1626 - .L_1625)
.L_1625:
        /*002c*/ 	.word	0x00000000
        /*0030*/ 	.short	0x0000
        /*0032*/ 	.short	0x0000
        /*0034*/ 	.byte	0x00, 0xf0, 0x11, 0x00


	//----- nvinfo : EIATTR_SPARSE_MMA_MASK
	.align		4
.L_1626:
        /*0038*/ 	.byte	0x03, 0x50
        /*003a*/ 	.short	0x0000


	//----- nvinfo : EIATTR_MAXREG_COUNT
	.align		4
        /*003c*/ 	.byte	0x03, 0x1b
        /*003e*/ 	.short	0x00ff


	//----- nvinfo : EIATTR_MERCURY_ISA_VERSION
	.align		4
        /*0040*/ 	.byte	0x03, 0x5f
        /*0042*/ 	.short	0x0101


	//----- nvinfo : EIATTR_VRC_CTA_INIT_COUNT
	.align		4
        /*0044*/ 	.byte	0x02, 0x4a
	.zero		1
	.zero		1


	//----- nvinfo : EIATTR_EXIT_INSTR_OFFSETS
	.align		4
        /*0048*/ 	.byte	0x04, 0x1c
        /*004a*/ 	.short	(.L_1628 - .L_1627)


	//   ....[0]....
.L_1627:
        /*004c*/ 	.word	0x00000880


	//   ....[1]....
        /*0050*/ 	.word	0x000008e0


	//   ....[2]....
        /*0054*/ 	.word	0x000009c0


	//----- nvinfo : EIATTR_MAX_THREADS
	.align		4
.L_1628:
        /*0058*/ 	.byte	0x04, 0x05
        /*005a*/ 	.short	(.L_1630 - .L_1629)
.L_1629:
        /*005c*/ 	.word	0x00000080
        /*0060*/ 	.word	0x00000001
        /*0064*/ 	.word	0x00000001


	//----- nvinfo : EIATTR_CRS_STACK_SIZE
	.align		4
.L_1630:
        /*0068*/ 	.byte	0x04, 0x1e
        /*006a*/ 	.short	(.L_1632 - .L_1631)
.L_1631:
        /*006c*/ 	.word	0x00000000


	//----- nvinfo : EIATTR_CBANK_PARAM_SIZE
	.align		4
.L_1632:
        /*0070*/ 	.byte	0x03, 0x19
        /*0072*/ 	.short	0x0010


	//----- nvinfo : EIATTR_PARAM_CBANK
	.align		4
        /*0074*/ 	.byte	0x04, 0x0a
        /*0076*/ 	.short	(.L_1634 - .L_1633)
	.align		4
.L_1633:
        /*0078*/ 	.word	index@(.nv.constant0._ZN2at6native29vectorized_elementwise_kernelILi4ENS0_11FillFunctorIN3c1015Float8_e4m3fnuzEEESt5arrayIPcLm1EEEEviT0_T1_)
        /*007c*/ 	.short	0x0380
        /*007e*/ 	.short	0x0010


	//----- nvinfo : EIATTR_SW_WAR
	.align		4
.L_1634:
        /*0080*/ 	.byte	0x04, 0x36
        /*0082*/ 	.short	(.L_1636 - .L_1635)
.L_1635:
        /*0084*/ 	.word	0x00000008
.L_1636:


//--------------------- .nv.info._ZN2at6native29vectorized_elementwise_kernelILi8ENS0_11FillFunctorIN3c1015Float8_e4m3fnuzEEESt5arrayIPcLm1EEEEviT0_T1_ --------------------------
	.section	.nv.info._ZN2at6native29vectorized_elementwise_kernelILi8ENS0_11FillFunctorIN3c1015Float8_e4m3fnuzEEESt5arrayIPcLm1EEEEviT0_T1_,"",@"SHT_CUDA_INFO"
	.sectionflags	@""
	.align	4


	//----- nvinfo : EIATTR_CUDA_API_VERSION
	.align		4
        /*0000*/ 	.byte	0x04, 0x37
        /*0002*/ 	.short	(.L_1638 - .L_1637)
.L_1637:
        /*0004*/ 	.word	0x00000082


	//----- nvinfo : EIATTR_KPARAM_INFO
	.align		4
.L_1638:
        /*0008*/ 	.byte	0x04, 0x17
        /*000a*/ 	.short	(.L_1640 - .L_1639)
.L_1639:
        /*000c*/ 	.word	0x00000000
        /*0010*/ 	.short	0x0002
        /*0012*/ 	.short	0x0008
        /*0014*/ 	.byte	0x00, 0xf0, 0x21, 0x00


	//----- nvinfo : EIATTR_KPARAM_INFO
	.align		4
.L_1640:
        /*0018*/ 	.byte	0x04, 0x17
        /*001a*/ 	.short	(.L_1642 - .L_1641)
.L_1641:
        /*001c*/ 	.word	0x00000000
        /*0020*/ 	.short	0x0001
        /*0022*/ 	.short	0x0004
        /*0024*/ 	.byte	0x00, 0xf0, 0x05, 0x00


	//----- nvinfo : EIATTR_KPARAM_INFO
	.align		4
.L_1642:
        /*0028*/ 	.byte	0x04, 0x17
        /*002a*/ 	.short	(.L_1644 - .L_1643)
.L_1643:
        /*002c*/ 	.word	0x00000000
        /*0030*/ 	.short	0x0000
        /*0032*/ 	.short	0x0000
        /*0034*/ 	.byte	0x00, 0xf0, 0x11, 0x00


	//----- nvinfo : EIATTR_SPARSE_MMA_MASK
	.align		4
.L_1644:
        /*0038*/ 	.byte	0x03, 0x50
        /*003a*/ 	.short	0x0000


	//----- nvinfo : EIATTR_MAXREG_COUNT
	.align		4
        /*003c*/ 	.byte	0x03, 0x1b
        /*003e*/ 	.short	0x00ff


	//----- nvinfo : EIATTR_MERCURY_ISA_VERSION
	.align		4
        /*0040*/ 	.byte	0x03, 0x5f
        /*0042*/ 	.short	0x0101


	//----- nvinfo : EIATTR_VRC_CTA_INIT_COUNT
	.align		4
        /*0044*/ 	.byte	0x02, 0x4a
	.zero		1
	.zero		1


	//----- nvinfo : EIATTR_EXIT_INSTR_OFFSETS
	.align		4
        /*0048*/ 	.byte	0x04, 0x1c
        /*004a*/ 	.short	(.L_1646 - .L_1645)


	//   ....[0]....
.L_1645:
        /*004c*/ 	.word	0x00000010


	//----- nvinfo : EIATTR_MAX_THREADS
	.align		4
.L_1646:
        /*0050*/ 	.byte	0x04, 0x05
        /*0052*/ 	.short	(.L_1648 - .L_1647)
.L_1647:
        /*0054*/ 	.word	0x00000080
        /*0058*/ 	.word	0x00000001
        /*005c*/ 	.word	0x00000001


	//----- nvinfo : EIATTR_CBANK_PARAM_SIZE
	.align		4
.L_1648:
        /*0060*/ 	.byte	0x03, 0x19
        /*0062*/ 	.short	0x0010


	//----- nvinfo : EIATTR_PARAM_CBANK
	.align		4
        /*0064*/ 	.byte	0x04, 0x0a
        /*0066*/ 	.short	(.L_1650 - .L_1649)
	.align		4
.L_1649:
        /*0068*/ 	.word	index@(.nv.constant0._ZN2at6native29vectorized_elementwise_kernelILi8ENS0_11FillFunctorIN3c1015Float8_e4m3fnuzEEESt5arrayIPcLm1EEEEviT0_T1_)
        /*006c*/ 	.short	0x0380
        /*006e*/ 	.short	0x0010


	//----- nvinfo : EIATTR_SW_WAR
	.align		4
.L_1650:
        /*0070*/ 	.byte	0x04, 0x36
        /*0072*/ 	.short	(.L_1652 - .L_1651)
.L_1651:
        /*0074*/ 	.word	0x00000008
.L_1652:


//--------------------- .nv.info._ZN2at6native18elementwise_kernelILi128ELi4EZNS0_15gpu_kernel_implINS0_11FillFunctorIN3c1013Float8_e4m3fnEEEEEvRNS_18TensorIteratorBaseERKT_EUliE_EEviT1_ --------------------------
	.section	.nv.info._ZN2at6native18elementwise_kernelILi128ELi4EZNS0_15gpu_kernel_implINS0_11FillFunctorIN3c1013Float8_e4m3fnEEEEEvRNS_18TensorIteratorBaseERKT_EUliE_EEviT1_,"",@"SHT_CUDA_INFO"
	.sectionflags	@""
	.align	4


	//----- nvinfo : EIATTR_CUDA_API_VERSION
	.align		4
        /*0000*/ 	.byte	0x04, 0x37
        /*0002*/ 	.short	(.L_1654 - .L_1653)
.L_1653:
        /*0004*/ 	.word	0x00000082


	//----- nvinfo : EIATTR_KPARAM_INFO
	.align		4
.L_1654:
        /*0008*/ 	.byte	0x04, 0x17
        /*000a*/ 	.short	(.L_1656 - .L_1655)
.L_1655:
        /*000c*/ 	.word	0x00000000
        /*0010*/ 	.short	0x0001
        /*0012*/ 	.short	0x0008
        /*0014*/ 	.byte	0x00, 0xf0, 0xc1, 0x06


	//----- nvinfo : EIATTR_KPARAM_INFO
	.align		4
.L_1656:
        /*0018*/ 	.byte	0x04, 0x17
        /*001a*/ 	.short	(.L_1658 - .L_1657)
.L_1657:
        /*001c*/ 	.word	0x00000000
        /*0020*/ 	.short	0x0000
        /*0022*/ 	.short	0x0000
        /*0024*/ 	.byte	0x00, 0xf0, 0x11, 0x00


	//----- nvinfo : EIATTR_SPARSE_MMA_MASK
	.align		4
.L_1658:
        /*0028*/ 	.byte	0x03, 0x50
        /*002a*/ 	.short	0x0000


	//----- nvinfo : EIATTR_MAXREG_COUNT
	.align		4
        /*002c*/ 	.byte	0x03, 0x1b
        /*002e*/ 	.short	0x0080


	//----- nvinfo : EIATTR_EXTERNS
	.align		4
        /*0030*/ 	.byte	0x04, 0x0f
        /*0032*/ 	.short	(.L_1660 - .L_1659)


	//   ....[0]....
	.align		4
.L_1659:
        /*0034*/ 	.word	index@(__assertfail)


	//----- nvinfo : EIATTR_MERCURY_ISA_VERSION
	.align		4
.L_1660:
        /*0038*/ 	.byte	0x03, 0x5f
        /*003a*/ 	.short	0x0101


	//----- nvinfo : EIATTR_VRC_CTA_INIT_COUNT
	.align		4
        /*003c*/ 	.byte	0x02, 0x4a
	.zero		1
	.zero		1


	//----- nvinfo : EIATTR_SYSCALL_OFFSETS
	.align		4
        /*0040*/ 	.byte	0x04, 0x46
        /*0042*/ 	.short	(.L_1662 - .L_1661)


	//   ....[0]....
.L_1661:
        /*0044*/ 	.word	0x00001f40


	//   ....[1]....
        /*0048*/ 	.word	0x00003ac0


	//   ....[2]....
        /*004c*/ 	.word	0x00005600


	//   ....[3]....
        /*0050*/ 	.word	0x00007120


	//----- nvinfo : EIATTR_EXIT_INSTR_OFFSETS
	.align		4
.L_1662:
        /*0054*/ 	.byte	0x04, 0x1c
        /*0056*/ 	.short	(.L_1664 - .L_1663)


	//   ....[0]....
.L_1663:
        /*0058*/ 	.word	0x00005690


	//   ....[1]....
        /*005c*/ 	.word	0x00006910


	//   ....[2]....
        /*0060*/ 	.word	0x00006930


	//   ....[3]....
        /*0064*/ 	.word	0x000069b0


	//   ....[4]....
        /*0068*/ 	.word	0x000069d0


	//   ....[5]....
        /*006c*/ 	.word	0x000069f0


	//   ....[6]....
        /*0070*/ 	.word	0x00006a70


	//   ....[7]....
        /*0074*/ 	.word	0x00006aa0


	//   ....[8]....
        /*0078*/ 	.word	0x00006b30


	//   ....[9]....
        /*007c*/ 	.word	0x00006b70


	//   ....[10]....
        /*0080*/ 	.word	0x00006b90


	//   ....[11]....
        /*0084*/ 	.word	0x00006c30


	//   ....[12]....
        /*0088*/ 	.word	0x00006c60


	//   ....[13]....
        /*008c*/ 	.word	0x00006ce0


	//   ....[14]....
        /*0090*/ 	.word	0x00006d40


	//   ....[15]....
        /*0094*/ 	.word	0x00006d70


	//   ....[16]....
        /*0098*/ 	.word	0x00006e10


	//   ....[17]....
        /*009c*/ 	.word	0x00006ed0


	//   ....[18]....
        /*00a0*/ 	.word	0x00006f90


	//   ....[19]....
        /*00a4*/ 	.word	0x00007020


	//   ....[20]....
        /*00a8*/ 	.word	0x00007130


	//   ....[21]....
        /*00ac*/ 	.word	0x00007150


	//   ....[22]....
        /*00b0*/ 	.word	0x00007170


	//----- nvinfo : EIATTR_MAX_THREADS
	.align		4
.L_1664:
        /*00b4*/ 	.byte	0x04, 0x05
        /*00b6*/ 	.short	(.L_1666 - .L_1665)
.L_1665:
        /*00b8*/ 	.word	0x00000080
        /*00bc*/ 	.word	0x00000001
        /*00c0*/ 	.word	0x00000001


	//----- nvinfo : EIATTR_CRS_STACK_SIZE
	.align		4
.L_1666:
        /*00c4*/ 	.byte	0x04, 0x1e
        /*00c6*/ 	.short	(.L_1668 - .L_1667)
.L_1667:
        /*00c8*/ 	.word	0x00000000


	//----- nvinfo : EIATTR_CBANK_PARAM_SIZE
	.align		4
.L_1668:
        /*00cc*/ 	.byte	0x03, 0x19
        /*00ce*/ 	.short	0x01b8


	//----- nvinfo : EIATTR_PARAM_CBANK
	.align		4
        /*00d0*/ 	.byte	0x04, 0x0a
        /*00d2*/ 	.short	(.L_1670 - .L_1669)
	.align		4
.L_1669:
        /*00d4*/ 	.word	index@(.nv.constant0._ZN2at6native18elementwise_kernelILi128ELi4EZNS0_15gpu_kernel_implINS0_11FillFunctorIN3c1013Float8_e4m3fnEEEEEvRNS_18TensorIteratorBaseERKT_EUliE_EEviT1_)
        /*00d8*/ 	.short	0x0380
        /*00da*/ 	.short	0x01b8


	//----- nvinfo : EIATTR_SW_WAR
	.align		4
.L_1670:
        /*00dc*/ 	.byte	0x04, 0x36
        /*00de*/ 	.short	(.L_1672 - .L_1671)
.L_1671:
        /*00e0*/ 	.word	0x00000008
.L_1672:


//--------------------- .nv.info._ZN2at6native27unrolled_elementwise_kernelINS0_11FillFunctorIN3c1013Float8_e4m3fnEEESt5arrayIPcLm1EELi4E23TrivialOffsetCalculatorILi0EjES9_ILi1EjENS0_6memory12LoadWithCastILi0EEENSC_13StoreWithCastILi1EEEEEviT_T0_T2_T3_T4_T5_ --------------------------
	.section	.nv.info._ZN2at6native27unrolled_elementwise_kernelINS0_11FillFunctorIN3c1013Float8_e4m3fnEEESt5arrayIPcLm1EELi4E23TrivialOffsetCalculatorILi0EjES9_ILi1EjENS0_6memory12LoadWithCastILi0EEENSC_13StoreWithCastILi1EEEEEviT_T0_T2_T3_T4_T5_,"",@"SHT_CUDA_INFO"
	.sectionflags	@""
	.align	4


	//----- nvinfo : EIATTR_CUDA_API_VERSION
	.align		4
        /*0000*/ 	.byte	0x04, 0x37
        /*0002*/ 	.short	(.L_1674 - .L_1673)
.L_1673:
        /*0004*/ 	.word	0x00000082


	//----- nvinfo : EIATTR_KPARAM_INFO
	.align		4
.L_1674:
        /*0008*/ 	.byte	0x04, 0x17
        /*000a*/ 	.short	(.L_1676 - .L_1675)
.L_1675:
        /*000c*/ 	.word	0x00000000
        /*0010*/ 	.short	0x0006
        /*0012*/ 	.short	0x001c
        /*0014*/ 	.byte	0x00, 0xf0, 0x21, 0x00


	//----- nvinfo : EIATTR_KPARAM_INFO
	.align		4
.L_1676:
        /*0018*/ 	.byte	0x04, 0x17
        /*001a*/ 	.short	(.L_1678 - .L_1677)
.L_1677:
        /*001c*/ 	.word	0x00000000
        /*0020*/ 	.short	0x0005
        /*0022*/ 	.short	0x0014
        /*0024*/ 	.byte	0x00, 0xf0, 0x21, 0x00


	//----- nvinfo : EIATTR_KPARAM_INFO
	.align		4
.L_1678:
        /*0028*/ 	.byte	0x04, 0x17
        /*002a*/ 	.short	(.L_1680 - .L_1679)
.L_1679:
        /*002c*/ 	.word	0x00000000
        /*0030*/ 	.short	0x0004
        /*0032*/ 	.short	0x0011
        /*0034*/ 	.byte	0x00, 0xf0, 0x05, 0x00


	//----- nvinfo : EIATTR_KPARAM_INFO
	.align		4
.L_1680:
        /*0038*/ 	.byte	0x04, 0x17
        /*003a*/ 	.short	(.L_1682 - .L_1681)
.L_1681:
        /*003c*/ 	.word	0x00000000
        /*0040*/ 	.short	0x0003
        /*0042*/ 	.short	0x0010
        /*0044*/ 	.byte	0x00, 0xf0, 0x05, 0x00


	//----- nvinfo : EIATTR_KPARAM_INFO
	.align		4
.L_1682:
        /*0048*/ 	.byte	0x04, 0x17
        /*004a*/ 	.short	(.L_1684 - .L_1683)
.L_1683:
        /*004c*/ 	.word	0x00000000
        /*0050*/ 	.short	0x0002
        /*0052*/ 	.short	0x0008
        /*0054*/ 	.byte	0x00, 0xf0, 0x21, 0x00


	//----- nvinfo : EIATTR_KPARAM_INFO
	.align		4
.L_1684:
        /*0058*/ 	.byte	0x04, 0x17
        /*005a*/ 	.short	(.L_1686 - .L_1685)
.L_1685:
        /*005c*/ 	.word	0x00000000
        /*0060*/ 	.short	0x0001
        /*0062*/ 	.short	0x0004
        /*0064*/ 	.byte	0x00, 0xf0, 0x05, 0x00


	//----- nvinfo : EIATTR_KPARAM_INFO
	.align		4
.L_1686:
        /*0068*/ 	.byte	0x04, 0x17
        /*006a*/ 	.short	(.L_1688 - .L_1687)
.L_1687:
        /*006c*/ 	.word	0x00000000
        /*0070*/ 	.short	0x0000
        /*0072*/ 	.short	0x0000
        /*0074*/ 	.byte	0x00, 0xf0, 0x11, 0x00


	//----- nvinfo : EIATTR_SPARSE_MMA_MASK
	.align		4
.L_1688:
        /*0078*/ 	.byte	0x03, 0x50
        /*007a*/ 	.short	0x0000


	//----- nvinfo : EIATTR_MAXREG_COUNT
	.align		4
        /*007c*/ 	.byte	0x03, 0x1b
        /*007e*/ 	.short	0x00ff


	//----- nvinfo : EIATTR_EXTERNS
	.align		4
        /*0080*/ 	.byte	0x04, 0x0f
        /*0082*/ 	.short	(.L_1690 - .L_1689)


	//   ....[0]....
	.align		4
.L_1689:
        /*0084*/ 	.word	index@(__assertfail)


	//----- nvinfo : EIATTR_MERCURY_ISA_VERSION
	.align		4
.L_1690:
        /*0088*/ 	.byte	0x03, 0x5f
        /*008a*/ 	.short	0x0101


	//----- nvinfo : EIATTR_VRC_CTA_INIT_COUNT
	.align		4
        /*008c*/ 	.byte	0x02, 0x4a
	.zero		1
	.zero		1


	//----- nvinfo : EIATTR_SYSCALL_OFFSETS
	.align		4
        /*0090*/ 	.byte	0x04, 0x46
        /*0092*/ 	.short	(.L_1692 - .L_1691)


	//   ....[0]....
.L_1691:
        /*0094*/ 	.word	0x00001ce0


	//   ....[1]....
        /*0098*/ 	.word	0x00003fb0


	//   ....[2]....
        /*009c*/ 	.word	0x00006110


	//   ....[3]....
        /*00a0*/ 	.word	0x00008260


	//----- nvinfo : EIATTR_EXIT_INSTR_OFFSETS
	.align		4
.L_1692:
        /*00a4*/ 	.byte	0x04, 0x1c
        /*00a6*/ 	.short	(.L_1694 - .L_1693)


	//   ....[0]....
.L_1693:
        /*00a8*/ 	.word	0x000063d0


	//   ....[1]....
        /*00ac*/ 	.word	0x00006620


	//   ....[2]....
        /*00b0*/ 	.word	0x00006760


	//   ....[3]....
        /*00b4*/ 	.word	0x00006900


	//   ....[4]....
        /*00b8*/ 	.word	0x00006a40


	//   ....[5]....
        /*00bc*/ 	.word	0x00006b80


	//   ....[6]....
        /*00c0*/ 	.word	0x00006d10


	//   ....[7]....
        /*00c4*/ 	.word	0x00006e50


	//   ....[8]....
        /*00c8*/ 	.word	0x00006ff0


	//   ....[9]....
        /*00cc*/ 	.word	0x00007140


	//   ....[10]....
        /*00d0*/ 	.word	0x00007290


	//   ....[11]....
        /*00d4*/ 	.word	0x00007350


	//   ....[12]....
        /*00d8*/ 	.word	0x000074b0


	//   ....[13]....
        /*00dc*/ 	.word	0x00007530


	//   ....[14]....
        /*00e0*/ 	.word	0x00007760


	//   ....[15]....
        /*00e4*/ 	.word	0x000078a0


	//   ....[16]....
        /*00e8*/ 	.word	0x00007a60


	//   ....[17]....
        /*00ec*/ 	.word	0x00007cb0


	//   ....[18]....
        /*00f0*/ 	.word	0x00007f00


	//   ....[19]....
        /*00f4*/ 	.word	0x00008160


	//   ....[20]....
        /*00f8*/ 	.word	0x00008270


	//   ....[21]....
        /*00fc*/ 	.word	0x000083b0


	//   ....[22]....
        /*0100*/ 	.word	0x000084f0


	//----- nvinfo : EIATTR_MAX_THREADS
	.align		4
.L_1694:
        /*0104*/ 	.byte	0x04, 0x05
        /*0106*/ 	.short	(.L_1696 - .L_1695)
.L_1695:
        /*0108*/ 	.word	0x00000080
        /*010c*/ 	.word	0x00000001
        /*0110*/ 	.word	0x00000001


	//----- nvinfo : EIATTR_CRS_STACK_SIZE
	.align		4
.L_1696:
        /*0114*/ 	.byte	0x04, 0x1e
        /*0116*/ 	.short	(.L_1698 - .L_1697)
.L_1697:
        /*0118*/ 	.word	0x00000000


	//----- nvinfo : EIATTR_CBANK_PARAM_SIZE
	.align		4
.L_1698:
        /*011c*/ 	.byte	0x03, 0x19
        /*011e*/ 	.short	0x0024


	//----- nvinfo : EIATTR_PARAM_CBANK
	.align		4
        /*0120*/ 	.byte	0x04, 0x0a
        /*0122*/ 	.short	(.L_1700 - .L_1699)
	.align		4
.L_1699:
        /*0124*/ 	.word	index@(.nv.constant0._ZN2at6native27unrolled_elementwise_kernelINS0_11FillFunctorIN3c1013Float8_e4m3fnEEESt5arrayIPcLm1EELi4E23TrivialOffsetCalculatorILi0EjES9_ILi1EjENS0_6memory12LoadWithCastILi0EEENSC_13StoreWithCastILi1EEEEEviT_T0_T2_T3_T4_T5_)
        /*0128*/ 	.short	0x0380
        /*012a*/ 	.short	0x0024


	//----- nvinfo : EIATTR_SW_WAR
	.align		4
.L_1700:
        /*012c*/ 	.byte	0x04, 0x36
        /*012e*/ 	.short	(.L_1702 - .L_1701)
.L_1701:
        /*0130*/ 	.word	0x00000008
.L_1702:


//--------------------- .nv.info._ZN2at6native18elementwise_kernelILi128ELi4EZNS0_22gpu_kernel_impl_nocastINS0_11FillFunctorIN3c1013Float8_e4m3fnEEEEEvRNS_18TensorIteratorBaseERKT_EUliE_EEviT1_ --------------------------
	.section	.nv.info._ZN2at6native18elementwise_kernelILi128ELi4EZNS0_22gpu_kernel_impl_nocastINS0_11FillFunctorIN3c1013Float8_e4m3fnEEEEEvRNS_18TensorIteratorBaseERKT_EUliE_EEviT1_,"",@"SHT_CUDA_INFO"
	.sectionflags	@""
	.align	4


	//----- nvinfo : EIATTR_CUDA_API_VERSION
	.align		4
        /*0000*/ 	.byte	0x04, 0x37
        /*0002*/ 	.short	(.L_1704 - .L_1703)
.L_1703:
        /*0004*/ 	.word	0x00000082


	//----- nvinfo : EIATTR_KPARAM_INFO
	.align		4
.L_1704:
        /*0008*/ 	.byte	0x04, 0x17
        /*000a*/ 	.short	(.L_1706 - .L_1705)
.L_1705:
        /*000c*/ 	.word	0x00000000
        /*0010*/ 	.short	0x0001
        /*0012*/ 	.short	0x0008
        /*0014*/ 	.byte	0x00, 0xf0, 0xc1, 0x06


	//----- nvinfo : EIATTR_KPARAM_INFO
	.align		4
.L_1706:
        /*0018*/ 	.byte	0x04, 0x17
        /*001a*/ 	.short	(.L_1708 - .L_1707)
.L_1707:
        /*001c*/ 	.word	0x00000000
        /*0020*/ 	.short	0x0000
        /*0022*/ 	.short	0x0000
        /*0024*/ 	.byte	0x00, 0xf0, 0x11, 0x00


	//----- nvinfo : EIATTR_SPARSE_MMA_MASK
	.align		4
.L_1708:
        /*0028*/ 	.byte	0x03, 0x50
        /*002a*/ 	.short	0x0000


	//----- nvinfo : EIATTR_MAXREG_COUNT
	.align		4
        /*002c*/ 	.byte	0x03, 0x1b
        /*002e*/ 	.short	0x0080


	//----- nvinfo : EIATTR_MERCURY_ISA_VERSION
	.align		4
        /*0030*/ 	.byte	0x03, 0x5f
        /*0032*/ 	.short	0x0101


	//----- nvinfo : EIATTR_VRC_CTA_INIT_COUNT
	.align		4
        /*0034*/ 	.byte	0x02, 0x4a
	.zero		1
	.zero		1


	//----- nvinfo : EIATTR_EXIT_INSTR_OFFSETS
	.align		4
        /*0038*/ 	.byte	0x04, 0x1c
        /*003a*/ 	.short	(.L_1710 - .L_1709)


	//   ....[0]....
.L_1709:
        /*003c*/ 	.word	0x000000c0


	//   ....[1]....
        /*0040*/ 	.word	0x000000f0


	//   ....[2]....
        /*0044*/ 	.word	0x00003650


	//   ....[3]....
        /*0048*/ 	.word	0x000047b0


	//----- nvinfo : EIATTR_MAX_THREADS
	.align		4
.L_1710:
        /*004c*/ 	.byte	0x04, 0x05
        /*004e*/ 	.short	(.L_1712 - .L_1711)
.L_1711:
        /*0050*/ 	.word	0x00000080
        /*0054*/ 	.word	0x00000001
        /*0058*/ 	.word	0x00000001


	//----- nvinfo : EIATTR_CRS_STACK_SIZE
	.align		4
.L_1712:
        /*005c*/ 	.byte	0x04, 0x1e
        /*005e*/ 	.short	(.L_1714 - .L_1713)
.L_1713:
        /*0060*/ 	.word	0x00000000


	//----- nvinfo : EIATTR_CBANK_PARAM_SIZE
	.align		4
.L_1714:
        /*0064*/ 	.byte	0x03, 0x19
        /*0066*/ 	.short	0x01b8


	//----- nvinfo : EIATTR_PARAM_CBANK
	.align		4
        /*0068*/ 	.byte	0x04, 0x0a
        /*006a*/ 	.short	(.L_1716 - .L_1715)
	.align		4
.L_1715:
        /*006c*/ 	.word	index@(.nv.constant0._ZN2at6native18elementwise_kernelILi128ELi4EZNS0_22gpu_kernel_impl_nocastINS0_11FillFunctorIN3c1013Float8_e4m3fnEEEEEvRNS_18TensorIteratorBaseERKT_EUliE_EEviT1_)
        /*0070*/ 	.short	0x0380
        /*0072*/ 	.short	0x01b8


	//----- nvinfo : EIATTR_SW_WAR
	.align		4
.L_1716:
        /*0074*/ 	.byte	0x04, 0x36
        /*0076*/ 	.short	(.L_1718 - .L_1717)
.L_1717:
        /*0078*/ 	.word	0x00000008
.L_1718:


//--------------------- .nv.info._ZN2at6native27unrolled_elementwise_kernelINS0_11FillFunctorIN3c1013Float8_e4m3fnEEESt5arrayIPcLm1EELi4E23TrivialOffsetCalculatorILi0EjES9_ILi1EjENS0_6memory15LoadWithoutCastENSC_16StoreWithoutCastEEEviT_T0_T2_T3_T4_T5_ --------------------------
	.section	.nv.info._ZN2at6native27unrolled_elementwise_kernelINS0_11FillFunctorIN3c1013Float8_e4m3fnEEESt5arrayIPcLm1EELi4E23TrivialOffsetCalculatorILi0EjES9_ILi1EjENS0_6memory15LoadWithoutCastENSC_16StoreWithoutCastEEEviT_T0_T2_T3_T4_T5_,"",@"SHT_CUDA_INFO"
	.sectionflags	@""
	.align	4


	//----- nvinfo : EIATTR_CUDA_API_VERSION
	.align		4
        /*0000*/ 	.byte	0x04, 0x37
        /*0002*/ 	.short	(.L_1720 - .L_1719)
.L_1719:
        /*0004*/ 	.word	0x00000082


	//----- nvinfo : EIATTR_KPARAM_INFO
	.align		4
.L_1720:
        /*0008*/ 	.byte	0x04, 0x17
        /*000a*/ 	.short	(.L_1722 - .L_1721)
.L_1721:
        /*000c*/ 	.word	0x00000000
        /*0010*/ 	.short	0x0006
        /*0012*/ 	.short	0x0013
        /*0014*/ 	.byte	0x00, 0xf0, 0x05, 0x00


	//----- nvinfo : EIATTR_KPARAM_INFO
	.align		4
.L_1722:
        /*0018*/ 	.byte	0x04, 0x17
        /*001a*/ 	.short	(.L_1724 - .L_1723)
.L_1723:
        /*001c*/ 	.word	0x00000000
        /*0020*/ 	.short	0x0005
        /*0022*/ 	.short	0x0012
        /*0024*/ 	.byte	0x00, 0xf0, 0x05, 0x00


	//----- nvinfo : EIATTR_KPARAM_INFO
	.align		4
.L_1724:
        /*0028*/ 	.byte	0x04, 0x17
        /*002a*/ 	.short	(.L_1726 - .L_1725)
.L_1725:
        /*002c*/ 	.word	0x00000000
        /*0030*/ 	.short	0x0004
        /*0032*/ 	.short	0x0011
        /*0034*/ 	.byte	0x00, 0xf0, 0x05, 0x00


	//----- nvinfo : EIATTR_KPARAM_INFO
	.align		4
.L_1726:
        /*0038*/ 	.byte	0x04, 0x17
        /*003a*/ 	.short	(.L_1728 - .L_1727)
.L_1727:
        /*003c*/ 	.word	0x00000000
        /*0040*/ 	.short	0x0003
        /*0042*/ 	.short	0x0010
        /*0044*/ 	.byte	0x00, 0xf0, 0x05, 0x00


	//----- nvinfo : EIATTR_KPARAM_INFO
	.align		4
.L_1728:
        /*0048*/ 	.byte	0x04, 0x17
        /*004a*/ 	.short	(.L_1730 - .L_1729)
.L_1729:
        /*004c*/ 	.word	0x00000000
        /*0050*/ 	.short	0x0002
        /*0052*/ 	.short	0x0008
        /*0054*/ 	.byte	0x00, 0xf0, 0x21, 0x00


	//----- nvinfo : EIATTR_KPARAM_INFO
	.align		4
.L_1730:
        /*0058*/ 	.byte	0x04, 0x17
        /*005a*/ 	.short	(.L_1732 - .L_1731)
.L_1731:
        /*005c*/ 	.word	0x00000000
        /*0060*/ 	.short	0x0001
        /*0062*/ 	.short	0x0004
        /*0064*/ 	.byte	0x00, 0xf0, 0x05, 0x00


	//----- nvinfo : EIATTR_KPARAM_INFO
	.align		4
.L_1732:
        /*0068*/ 	.byte	0x04, 0x17
        /*006a*/ 	.short	(.L_1734 - .L_1733)
.L_1733:
        /*006c*/ 	.word	0x00000000
        /*0070*/ 	.short	0x0000
        /*0072*/ 	.short	0x0000
        /*0074*/ 	.byte	0x00, 0xf0, 0x11, 0x00


	//----- nvinfo : EIATTR_SPARSE_MMA_MASK
	.align		4
.L_1734:
        /*0078*/ 	.byte	0x03, 0x50
        /*007a*/ 	.short	0x0000


	//----- nvinfo : EIATTR_MAXREG_COUNT
	.align		4
        /*007c*/ 	.byte	0x03, 0x1b
        /*007e*/ 	.short	0x00ff


	//----- nvinfo : EIATTR_MERCURY_ISA_VERSION
	.align		4
        /*0080*/ 	.byte	0x03, 0x5f
        /*0082*/ 	.short	0x0101


	//----- nvinfo : EIATTR_VRC_CTA_INIT_COUNT
	.align		4
        /*0084*/ 	.byte	0x02, 0x4a
	.zero		1
	.zero		1


	//----- nvinfo : EIATTR_EXIT_INSTR_OFFSETS
	.align		4
        /*0088*/ 	.byte	0x04, 0x1c
        /*008a*/ 	.short	(.L_1736 - .L_1735)


	//   ....[0]....
.L_1735:
        /*008c*/ 	.word	0x00000200


	//   ....[1]....
        /*0090*/ 	.word	0x00000260


	//----- nvinfo : EIATTR_MAX_THREADS
	.align		4
.L_1736:
        /*0094*/ 	.byte	0x04, 0x05
        /*0096*/ 	.short	(.L_1738 - .L_1737)
.L_1737:
        /*0098*/ 	.word	0x00000080
        /*009c*/ 	.word	0x00000001
        /*00a0*/ 	.word	0x00000001


	//----- nvinfo : EIATTR_CRS_STACK_SIZE
	.align		4
.L_1738:
        /*00a4*/ 	.byte	0x04, 0x1e
        /*00a6*/ 	.short	(.L_1740 - .L_1739)
.L_1739:
        /*00a8*/ 	.word	0x00000000


	//----- nvinfo : EIATTR_CBANK_PARAM_SIZE
	.align		4
.L_1740:
        /*00ac*/ 	.byte	0x03, 0x19
        /*00ae*/ 	.short	0x0014


	//----- nvinfo : EIATTR_PARAM_CBANK
	.align		4
        /*00b0*/ 	.byte	0x04, 0x0a
        /*00b2*/ 	.short	(.L_1742 - .L_1741)
	.align		4
.L_1741:
        /*00b4*/ 	.word	index@(.nv.constant0._ZN2at6native27unrolled_elementwise_kernelINS0_11FillFunctorIN3c1013Float8_e4m3fnEEESt5arrayIPcLm1EELi4E23TrivialOffsetCalculatorILi0EjES9_ILi1EjENS0_6memory15LoadWithoutCastENSC_16StoreWithoutCastEEEviT_T0_T2_T3_T4_T5_)
        /*00b8*/ 	.short	0x0380
        /*00ba*/ 	.short	0x0014


	//----- nvinfo : EIATTR_SW_WAR
	.align		4
.L_1742:
        /*00bc*/ 	.byte	0x04, 0x36
        /*00be*/ 	.short	(.L_1744 - .L_1743)
.L_1743:
        /*00c0*/ 	.word	0x00000008
.L_1744:


//--------------------- .nv.info._ZN2at6native29vectorized_elementwise_kernelILi2ENS0_11FillFunctorIN3c1013Float8_e4m3fnEEESt5arrayIPcLm1EEEEviT0_T1_ --------------------------
	.section	.nv.info._ZN2at6native29vectorized_elementwise_kernelILi2ENS0_11FillFunctorIN3c1013Float8_e4m3fnEEESt5arrayIPcLm1EEEEviT0_T1_,"",@"SHT_CUDA_INFO"
	.sectionflags	@""
	.align	4


	//----- nvinfo : EIATTR_CUDA_API_VERSION
	.align		4
        /*0000*/ 	.byte	0x04, 0x37
        /*0002*/ 	.short	(.L_1746 - .L_1745)
.L_1745:
        /*0004*/ 	.word	0x00000082


	//----- nvinfo : EIATTR_KPARAM_INFO
	.align		4
.L_1746:
        /*0008*/ 	.byte	0x04, 0x17
        /*000a*/ 	.short	(.L_1748 - .L_1747)
.L_1747:
        /*000c*/ 	.word	0x00000000
        /*0010*/ 	.short	0x0002
        /*0012*/ 	.short	0x0008
        /*0014*/ 	.byte	0x00, 0xf0, 0x21, 0x00


	//----- nvinfo : EIATTR_KPARAM_INFO
	.align		4
.L_1748:
        /*0018*/ 	.byte	0x04, 0x17
        /*001a*/ 	.short	(.L_1750 - .L_1749)
.L_1749:
        /*001c*/ 	.word	0x00000000
        /*0020*/ 	.short	0x0001
        /*0022*/ 	.short	0x0004
        /*0024*/ 	.byte	0x00, 0xf0, 0x05, 0x00


	//----- nvinfo : EIATTR_KPARAM_INFO
	.align		4
.L_1750:
        /*0028*/ 	.byte	0x04, 0x17
        /*002a*/ 	.short	(.L_1752 - .L_1751)
.L_1751:
        /*002c*/ 	.word	0x00000000
        /*0030*/ 	.short	0x0000
        /*0032*/ 	.short	0x0000
        /*0034*/ 	.byte	0x00, 0xf0, 0x11, 0x00


	//----- nvinfo : EIATTR_SPARSE_MMA_MASK
	.align		4
.L_1752:
        /*0038*/ 	.byte	0x03, 0x50
        /*003a*/ 	.short	0x0000


	//----- nvinfo : EIATTR_MAXREG_COUNT
	.align		4
        /*003c*/ 	.byte	0x03, 0x1b
        /*003e*/ 	.short	0x00ff


	//----- nvinfo : EIATTR_MERCURY_ISA_VERSION
	.align		4
        /*0040*/ 	.byte	0x03, 0x5f
        /*0042*/ 	.short	0x0101


	//----- nvinfo : EIATTR_VRC_CTA_INIT_COUNT
	.align		4
        /*0044*/ 	.byte	0x02, 0x4a
	.zero		1
	.zero		1


	//----- nvinfo : EIATTR_EXIT_INSTR_OFFSETS
	.align		4
        /*0048*/ 	.byte	0x04, 0x1c
        /*004a*/ 	.short	(.L_1754 - .L_1753)


	//   ....[0]....
.L_1753:
        /*004c*/ 	.word	0x00000880


	//   ....[1]....
        /*0050*/ 	.word	0x000008e0


	//   ....[2]....
        /*0054*/ 	.word	0x000009f0


	//----- nvinfo : EIATTR_MAX_THREADS
	.align		4
.L_1754:
        /*0058*/ 	.byte	0x04, 0x05
        /*005a*/ 	.short	(.L_1756 - .L_1755)
.L_1755:
        /*005c*/ 	.word	0x00000080
        /*0060*/ 	.word	0x00000001
        /*0064*/ 	.word	0x00000001


	//----- nvinfo : EIATTR_CRS_STACK_SIZE
	.align		4
.L_1756:
        /*0068*/ 	.byte	0x04, 0x1e
        /*006a*/ 	.short	(.L_1758 - .L_1757)
.L_1757:
        /*006c*/ 	.word	0x00000000


	//----- nvinfo : EIATTR_CBANK_PARAM_SIZE
	.align		4
.L_1758:
        /*0070*/ 	.byte	0x03, 0x19
        /*0072*/ 	.short	0x0010


	//----- nvinfo : EIATTR_PARAM_CBANK
	.align		4
        /*0074*/ 	.byte	0x04, 0x0a
        /*0076*/ 	.short	(.L_1760 - .L_1759)
	.align		4
.L_1759:
        /*0078*/ 	.word	index@(.nv.constant0._ZN2at6native29vectorized_elementwise_kernelILi2ENS0_11FillFunctorIN3c1013Float8_e4m3fnEEESt5arrayIPcLm1EEEEviT0_T1_)
        /*007c*/ 	.short	0x0380
        /*007e*/ 	.short	0x0010


	//----- nvinfo : EIATTR_SW_WAR
	.align		4
.L_1760:
        /*0080*/ 	.byte	0x04, 0x36
        /*0082*/ 	.short	(.L_1762 - .L_1761)
.L_1761:
        /*0084*/ 	.word	0x00000008
.L_1762:


//--------------------- .nv.info._ZN2at6native29vectorized_elementwise_kernelILi4ENS0_11FillFunctorIN3c1013Float8_e4m3fnEEESt5arrayIPcLm1EEEEviT0_T1_ --------------------------
	.section	.nv.info._ZN2at6native29vectorized_elementwise_kernelILi4ENS0_11FillFunctorIN3c1013Float8_e4m3fnEEESt5arrayIPcLm1EEEEviT0_T1_,"",@"SHT_CUDA_INFO"
	.sectionflags	@""
	.align	4


	//----- nvinfo : EIATTR_CUDA_API_VERSION
	.align		4
        /*0000*/ 	.byte	0x04, 0x37
        /*0002*/ 	.short	(.L_1764 - .L_1763)
.L_1763:
        /*0004*/ 	.word	0x00000082


	//----- nvinfo : EIATTR_KPARAM_INFO
	.align		4
.L_1764:
        /*0008*/ 	.byte	0x04, 0x17
        /*000a*/ 	.short	(.L_1766 - .L_1765)
.L_1765:
        /*000c*/ 	.word	0x00000000
        /*0010*/ 	.short	0x0002
        /*0012*/ 	.short	0x0008
        /*0014*/ 	.byte	0x00, 0xf0, 0x21, 0x00


	//----- nvinfo : EIATTR_KPARAM_INFO
	.align		4
.L_1766:
        /*0018*/ 	.byte	0x04, 0x17
        /*001a*/ 	.short	(.L_1768 - .L_1767)
.L_1767:
        /*001c*/ 	.word	0x00000000
        /*0020*/ 	.short	0x0001
        /*0022*/ 	.short	0x0004
        /*0024*/ 	.byte	0x00, 0xf0, 0x05, 0x00


	//----- nvinfo : EIATTR_KPARAM_INFO
	.align		4
.L_1768:
        /*0028*/ 	.byte	0x04, 0x17
        /*002a*/ 	.short	(.L_1770 - .L_1769)
.L_1769:
        /*002c*/ 	.word	0x00000000
        /*0030*/ 	.short	0x0000
        /*0032*/ 	.short	0x0000
        /*0034*/ 	.byte	0x00, 0xf0, 0x11, 0x00


	//----- nvinfo : EIATTR_SPARSE_MMA_MASK
	.align		4
.L_1770:
        /*0038*/ 	.byte	0x03, 0x50
        /*003a*/ 	.short	0x0000


	//----- nvinfo : EIATTR_MAXREG_COUNT
	.align		4
        /*003c*/ 	.byte	0x03, 0x1b
        /*003e*/ 	.short	0x00ff


	//----- nvinfo : EIATTR_MERCURY_ISA_VERSION
	.align		4
        /*0040*/ 	.byte	0x03, 0x5f
        /*0042*/ 	.short	0x0101


	//----- nvinfo : EIATTR_VRC_CTA_INIT_COUNT
	.align		4
        /*0044*/ 	.byte	0x02, 0x4a
	.zero		1
	.zero		1


	//----- nvinfo : EIATTR_EXIT_INSTR_OFFSETS
	.align		4
        /*0048*/ 	.byte	0x04, 0x1c
        /*004a*/ 	.short	(.L_1772 - .L_1771)


	//   ....[0]....
.L_1771:
        /*004c*/ 	.word	0x00000880


	//   ....[1]....
        /*0050*/ 	.word	0x000008e0


	//   ....[2]....
        /*0054*/ 	.word	0x000009c0


	//----- nvinfo : EIATTR_MAX_THREADS
	.align		4
.L_1772:
        /*0058*/ 	.byte	0x04, 0x05
        /*005a*/ 	.short	(.L_1774 - .L_1773)
.L_1773:
        /*005c*/ 	.word	0x00000080
        /*0060*/ 	.word	0x00000001
        /*0064*/ 	.word	0x00000001


	//----- nvinfo : EIATTR_CRS_STACK_SIZE
	.align		4
.L_1774:
        /*0068*/ 	.byte	0x04, 0x1e
        /*006a*/ 	.short	(.L_1776 - .L_1775)
.L_1775:
        /*006c*/ 	.word	0x00000000


	//----- nvinfo : EIATTR_CBANK_PARAM_SIZE
	.align		4
.L_1776:
        /*0070*/ 	.byte	0x03, 0x19
        /*0072*/ 	.short	0x0010


	//----- nvinfo : EIATTR_PARAM_CBANK
	.align		4
        /*0074*/ 	.byte	0x04, 0x0a
        /*0076*/ 	.short	(.L_1778 - .L_1777)
	.align		4
.L_1777:
        /*0078*/ 	.word	index@(.nv.constant0._ZN2at6native29vectorized_elementwise_kernelILi4ENS0_11FillFunctorIN3c1013Float8_e4m3fnEEESt5arrayIPcLm1EEEEviT0_T1_)
        /*007c*/ 	.short	0x0380
        /*007e*/ 	.short	0x0010


	//----- nvinfo : EIATTR_SW_WAR
	.align		4
.L_1778:
        /*0080*/ 	.byte	0x04, 0x36
        /*0082*/ 	.short	(.L_1780 - .L_1779)
.L_1779:
        /*0084*/ 	.word	0x00000008
.L_1780:


//--------------------- .nv.info._ZN2at6native29vectorized_elementwise_kernelILi8ENS0_11FillFunctorIN3c1013Float8_e4m3fnEEESt5arrayIPcLm1EEEEviT0_T1_ --------------------------
	.section	.nv.info._ZN2at6native29vectorized_elementwise_kernelILi8ENS0_11FillFunctorIN3c1013Float8_e4m3fnEEESt5arrayIPcLm1EEEEviT0_T1_,"",@"SHT_CUDA_INFO"
	.sectionflags	@""
	.align	4


	//----- nvinfo : EIATTR_CUDA_API_VERSION
	.align		4
        /*0000*/ 	.byte	0x04, 0x37
        /*0002*/ 	.short	(.L_1782 - .L_1781)
.L_1781:
        /*0004*/ 	.word	0x00000082


	//----- nvinfo : EIATTR_KPARAM_INFO
	.align		4
.L_1782:
        /*0008*/ 	.byte	0x04, 0x17
        /*000a*/ 	.short	(.L_1784 - .L_1783)
.L_1783:
        /*000c*/ 	.word	0x00000000
        /*0010*/ 	.short	0x0002
        /*0012*/ 	.short	0x0008
        /*0014*/ 	.byte	0x00, 0xf0, 0x21, 0x00


	//----- nvinfo : EIATTR_KPARAM_INFO
	.align		4
.L_1784:
        /*0018*/ 	.byte	0x04, 0x17
        /*001a*/ 	.short	(.L_1786 - .L_1785)
.L_1785:
        /*001c*/ 	.word	0x00000000
        /*0020*/ 	.short	0x0001
        /*0022*/ 	.short	0x0004
        /*0024*/ 	.byte	0x00, 0xf0, 0x05, 0x00


	//----- nvinfo : EIATTR_KPARAM_INFO
	.align		4
.L_1786:
        /*0028*/ 	.byte	0x04, 0x17
        /*002a*/ 	.short	(.L_1788 - .L_1787)
.L_1787:
        /*002c*/ 	.word	0x00000000
        /*0030*/ 	.short	0x0000
        /*0032*/ 	.short	0x0000
        /*0034*/ 	.byte	0x00, 0xf0, 0x11, 0x00


	//----- nvinfo : EIATTR_SPARSE_MMA_MASK
	.align		4
.L_1788:
        /*0038*/ 	.byte	0x03, 0x50
        /*003a*/ 	.short	0x0000


	//----- nvinfo : EIATTR_MAXREG_COUNT
	.align		4
        /*003c*/ 	.byte	0x03, 0x1b
        /*003e*/ 	.short	0x00ff


	//----- nvinfo : EIATTR_MERCURY_ISA_VERSION
	.align		4
        /*0040*/ 	.byte	0x03, 0x5f
        /*0042*/ 	.short	0x0101


	//----- nvinfo : EIATTR_VRC_CTA_INIT_COUNT
	.align		4
        /*0044*/ 	.byte	0x02, 0x4a
	.zero		1
	.zero		1


	//----- nvinfo : EIATTR_EXIT_INSTR_OFFSETS
	.align		4
        /*0048*/ 	.byte	0x04, 0x1c
        /*004a*/ 	.short	(.L_1790 - .L_1789)


	//   ....[0]....
.L_1789:
        /*004c*/ 	.word	0x00000010


	//----- nvinfo : EIATTR_MAX_THREADS
	.align		4
.L_1790:
        /*0050*/ 	.byte	0x04, 0x05
        /*0052*/ 	.short	(.L_1792 - .L_1791)
.L_1791:
        /*0054*/ 	.word	0x00000080
        /*0058*/ 	.word	0x00000001
        /*005c*/ 	.word	0x00000001


	//----- nvinfo : EIATTR_CBANK_PARAM_SIZE
	.align		4
.L_1792:
        /*0060*/ 	.byte	0x03, 0x19
        /*0062*/ 	.short	0x0010


	//----- nvinfo : EIATTR_PARAM_CBANK
	.align		4
        /*0064*/ 	.byte	0x04, 0x0a
        /*0066*/ 	.short	(.L_1794 - .L_1793)
	.align		4
.L_1793:
        /*0068*/ 	.word	index@(.nv.constant0._ZN2at6native29vectorized_elementwise_kernelILi8ENS0_11FillFunctorIN3c1013Float8_e4m3fnEEESt5arrayIPcLm1EEEEviT0_T1_)
        /*006c*/ 	.short	0x0380
        /*006e*/ 	.short	0x0010


	//----- nvinfo : EIATTR_SW_WAR
	.align		4
.L_1794:
        /*0070*/ 	.byte	0x04, 0x36
        /*0072*/ 	.short	(.L_1796 - .L_1795)
.L_1795:
        /*0074*/ 	.word	0x00000008
.L_1796:


//--------------------- .nv.info._ZN2at6native18elementwise_kernelILi128ELi4EZNS0_15gpu_kernel_implINS0_11FillFunctorIN3c1015Float8_e5m2fnuzEEEEEvRNS_18TensorIteratorBaseERKT_EUliE_EEviT1_ --------------------------
	.section	.nv.info._ZN2at6native18elementwise_kernelILi128ELi4EZNS0_15gpu_kernel_implINS0_11FillFunctorIN3c1015Float8_e5m2fnuzEEEEEvRNS_18TensorIteratorBaseERKT_EUliE_EEviT1_,"",@"SHT_CUDA_INFO"
	.sectionflags	@""
	.align	4


	//----- nvinfo : EIATTR_CUDA_API_VERSION
	.align		4
        /*0000*/ 	.byte	0x04, 0x37
        /*0002*/ 	.short	(.L_1798 - .L_1797)
.L_1797:
        /*0004*/ 	.word	0x00000082


	//----- nvinfo : EIATTR_KPARAM_INFO
	.align		4
.L_1798:
        /*0008*/ 	.byte	0x04, 0x17
        /*000a*/ 	.short	(.L_1800 - .L_1799)
.L_1799:
        /*000c*/ 	.word	0x00000000
        /*0010*/ 	.short	0x0001
        /*0012*/ 	.short	0x0008
        /*0014*/ 	.byte	0x00, 0xf0, 0xc1, 0x06


	//----- nvinfo : EIATTR_KPARAM_INFO
	.align		4
.L_1800:
        /*0018*/ 	.byte	0x04, 0x17
        /*001a*/ 	.short	(.L_1802 - .L_1801)
.L_1801:
        /*001c*/ 	.word	0x00000000
        /*0020*/ 	.short	0x0000
        /*0022*/ 	.short	0x0000
        /*0024*/ 	.byte	0x00, 0xf0, 0x11, 0x00


	//----- nvinfo : EIATTR_SPARSE_MMA_MASK
	.align		4
.L_1802:
        /*0028*/ 	.byte	0x03, 0x50
        /*002a*/ 	.short	0x0000


	//----- nvinfo : EIATTR_MAXREG_COUNT
	.align		4
        /*002c*/ 	.byte	0x03, 0x1b
        /*002e*/ 	.short	0x0080


	//----- nvinfo : EIATTR_EXTERNS
	.align		4
        /*0030*/ 	.byte	0x04, 0x0f
        /*0032*/ 	.short	(.L_1804 - .L_1803)


	//   ....[0]....
	.align		4
.L_1803:
        /*0034*/ 	.word	index@(__assertfail)


	//----- nvinfo : EIATTR_MERCURY_ISA_VERSION
	.align		4
.L_1804:
        /*0038*/ 	.byte	0x03, 0x5f
        /*003a*/ 	.short	0x0101


	//----- nvinfo : EIATTR_VRC_CTA_INIT_COUNT
	.align		4
        /*003c*/ 	.byte	0x02, 0x4a
	.zero		1
	.zero		1


	//----- nvinfo : EIATTR_SYSCALL_OFFSETS
	.align		4
        /*0040*/ 	.byte	0x04, 0x46
        /*0042*/ 	.short	(.L_1806 - .L_1805)


	//   ....[0]....
.L_1805:
        /*0044*/ 	.word	0x00002a40


	//   ....[1]....
        /*0048*/ 	.word	0x00005840


	//   ....[2]....
        /*004c*/ 	.word	0x000084b0


	//   ....[3]....
        /*0050*/ 	.word	0x0000b100


	//----- nvinfo : EIATTR_EXIT_INSTR_OFFSETS
	.align		4
.L_1806:
        /*0054*/ 	.byte	0x04, 0x1c
        /*0056*/ 	.short	(.L_1808 - .L_1807)


	//   ....[0]....
.L_1807:
        /*0058*/ 	.word	0x000086e0


	//   ....[1]....
        /*005c*/ 	.word	0x00009a20


	//   ....[2]....
        /*0060*/ 	.word	0x00009b10


	//   ....[3]....
        /*0064*/ 	.word	0x00009c60


	//   ....[4]....
        /*0068*/ 	.word	0x00009d50


	//   ....[5]....
        /*006c*/ 	.word	0x00009e40


	//   ....[6]....
        /*0070*/ 	.word	0x00009f80


	//   ....[7]....
        /*0074*/ 	.word	0x0000a070


	//   ....[8]....
        /*0078*/ 	.word	0x0000a1b0


	//   ....[9]....
        /*007c*/ 	.word	0x0000a2b0


	//   ....[10]....
        /*0080*/ 	.word	0x0000a3d0


	//   ....[11]....
        /*0084*/ 	.word	0x0000a490


	//   ....[12]....
        /*0088*/ 	.word	0x0000a5c0


	//   ....[13]....
        /*008c*/ 	.word	0x0000a7c0


	//   ....[14]....
        /*0090*/ 	.word	0x0000a990


	//   ....[15]....
        /*0094*/ 	.word	0x0000aa80


	//   ....[16]....
        /*0098*/ 	.word	0x0000abf0


	//   ....[17]....
        /*009c*/ 	.word	0x0000adf0


	//   ....[18]....
        /*00a0*/ 	.word	0x0000ae10


	//   ....[19]....
        /*00a4*/ 	.word	0x0000b000


	//   ....[20]....
        /*00a8*/ 	.word	0x0000b110


	//   ....[21]....
        /*00ac*/ 	.word	0x0000b200


	//   ....[22]....
        /*00b0*/ 	.word	0x0000b2f0


	//----- nvinfo : EIATTR_MAX_THREADS
	.align		4
.L_1808:
        /*00b4*/ 	.byte	0x04, 0x05
        /*00b6*/ 	.short	(.L_1810 - .L_1809)
.L_1809:
        /*00b8*/ 	.word	0x00000080
        /*00bc*/ 	.word	0x00000001
        /*00c0*/ 	.word	0x00000001


	//----- nvinfo : EIATTR_CRS_STACK_SIZE
	.align		4
.L_1810:
        /*00c4*/ 	.byte	0x04, 0x1e
        /*00c6*/ 	.short	(.L_1812 - .L_1811)
.L_1811:
        /*00c8*/ 	.word	0x00000000


	//----- nvinfo : EIATTR_CBANK_PARAM_SIZE
	.align		4
.L_1812:
        /*00cc*/ 	.byte	0x03, 0x19
        /*00ce*/ 	.short	0x01b8


	//----- nvinfo : EIATTR_PARAM_CBANK
	.align		4
        /*00d0*/ 	.byte	0x04, 0x0a
        /*00d2*/ 	.short	(.L_1814 - .L_1813)
	.align		4
.L_1813:
        /*00d4*/ 	.word	index@(.nv.constant0._ZN2at6native18elementwise_kernelILi128ELi4EZNS0_15gpu_kernel_implINS0_11FillFunctorIN3c1015Float8_e5m2fnuzEEEEEvRNS_18TensorIteratorBaseERKT_EUliE_EEviT1_)
        /*00d8*/ 	.short	0x0380
        /*00da*/ 	.short	0x01b8


	//----- nvinfo : EIATTR_SW_WAR
	.align		4
.L_1814:
        /*00dc*/ 	.byte	0x04, 0x36
        /*00de*/ 	.short	(.L_1816 - .L_1815)
.L_1815:
        /*00e0*/ 	.word	0x00000008
.L_1816:


//--------------------- .nv.info._ZN2at6native27unrolled_elementwise_kernelINS0_11FillFunctorIN3c1015Float8_e5m2fnuzEEESt5arrayIPcLm1EELi4E23TrivialOffsetCalculatorILi0EjES9_ILi1EjENS0_6memory12LoadWithCastILi0EEENSC_13StoreWithCastILi1EEEEEviT_T0_T2_T3_T4_T5_ --------------------------
	.section	.nv.info._ZN2at6native27unrolled_elementwise_kernelINS0_11FillFunctorIN3c1015Float8_e5m2fnuzEEESt5arrayIPcLm1EELi4E23TrivialOffsetCalculatorILi0EjES9_ILi1EjENS0_6memory12LoadWithCastILi0EEENSC_13StoreWithCastILi1EEEEEviT_T0_T2_T3_T4_T5_,"",@"SHT_CUDA_INFO"
	.sectionflags	@""
	.align	4


	//----- nvinfo : EIATTR_CUDA_API_VERSION
	.align		4
        /*0000*/ 	.byte	0x04, 0x37
        /*0002*/ 	.short	(.L_1818 - .L_1817)
.L_1817:
        /*0004*/ 	.word	0x00000082


	//----- nvinfo : EIATTR_KPARAM_INFO
	.align		4
.L_1818:
        /*0008*/ 	.byte	0x04, 0x17
        /*000a*/ 	.short	(.L_1820 - .L_1819)
.L_1819:
        /*000c*/ 	.word	0x00000000
        /*0010*/ 	.short	0x0006
        /*0012*/ 	.short	0x001c
        /*0014*/ 	.byte	0x00, 0xf0, 0x21, 0x00


	//----- nvinfo : EIATTR_KPARAM_INFO
	.align		4
.L_1820:
        /*0018*/ 	.byte	0x04, 0x17
        /*001a*/ 	.short	(.L_1822 - .L_1821)
.L_1821:
        /*001c*/ 	.word	0x00000000
        /*0020*/ 	.short	0x0005
        /*0022*/ 	.short	0x0014
        /*0024*/ 	.byte	0x00, 0xf0, 0x21, 0x00


	//----- nvinfo : EIATTR_KPARAM_INFO
	.align		4
.L_1822:
        /*0028*/ 	.byte	0x04, 0x17
        /*002a*/ 	.short	(.L_1824 - .L_1823)
.L_1823:
        /*002c*/ 	.word	0x00000000
        /*0030*/ 	.short	0x0004
        /*0032*/ 	.short	0x0011
        /*0034*/ 	.byte	0x00, 0xf0, 0x05, 0x00


	//----- nvinfo : EIATTR_KPARAM_INFO
	.align		4
.L_1824:
        /*0038*/ 	.byte	0x04, 0x17
        /*003a*/ 	.short	(.L_1826 - .L_1825)
.L_1825:
        /*003c*/ 	.word	0x00000000
        /*0040*/ 	.short	0x0003
        /*0042*/ 	.short	0x0010
        /*0044*/ 	.byte	0x00, 0xf0, 0x05, 0x00


	//----- nvinfo : EIATTR_KPARAM_INFO
	.align		4
.L_1826:
        /*0048*/ 	.byte	0x04, 0x17
        /*004a*/ 	.short	(.L_1828 - .L_1827)
.L_1827:
        /*004c*/ 	.word	0x00000000
        /*0050*/ 	.short	0x0002
        /*0052*/ 	.short	0x0008
        /*0054*/ 	.byte	0x00, 0xf0, 0x21, 0x00


	//----- nvinfo : EIATTR_KPARAM_INFO
	.align		4
.L_1828:
        /*0058*/ 	.byte	0x04, 0x17
        /*005a*/ 	.short	(.L_1830 - .L_1829)
.L_1829:
        /*005c*/ 	.word	0x00000000
        /*0060*/ 	.short	0x0001
        /*0062*/ 	.short	0x0004
        /*0064*/ 	.byte	0x00, 0xf0, 0x05, 0x00


	//----- nvinfo : EIATTR_KPARAM_INFO
	.align		4
.L_1830:
        /*0068*/ 	.byte	0x04, 0x17
        /*006a*/ 	.short	(.L_1832 - .L_1831)
.L_1831:
        /*006c*/ 	.word	0x00000000
        /*0070*/ 	.short	0x0000
        /*0072*/ 	.short	0x0000
        /*0074*/ 	.byte	0x00, 0xf0, 0x11, 0x00


	//----- nvinfo : EIATTR_SPARSE_MMA_MASK
	.align		4
.L_1832:
        /*0078*/ 	.byte	0x03, 0x50
        /*007a*/ 	.short	0x0000


	//----- nvinfo : EIATTR_MAXREG_COUNT
	.align		4
        /*007c*/ 	.byte	0x03, 0x1b
        /*007e*/ 	.short	0x00ff


	//----- nvinfo : EIATTR_EXTERNS
	.align		4
        /*0080*/ 	.byte	0x04, 0x0f
        /*0082*/ 	.short	(.L_1834 - .L_1833)


	//   ....[0]....
	.align		4
.L_1833:
        /*0084*/ 	.word	index@(__assertfail)


	//----- nvinfo : EIATTR_MERCURY_ISA_VERSION
	.align		4
.L_1834:
        /*0088*/ 	.byte	0x03, 0x5f
        /*008a*/ 	.short	0x0101


	//----- nvinfo : EIATTR_VRC_CTA_INIT_COUNT
	.align		4
        /*008c*/ 	.byte	0x02, 0x4a
	.zero		1
	.zero		1


	//----- nvinfo : EIATTR_SYSCALL_OFFSETS
	.align		4
        /*0090*/ 	.byte	0x04, 0x46
        /*0092*/ 	.short	(.L_1836 - .L_1835)


	//   ....[0]....
.L_1835:
        /*0094*/ 	.word	0x00002200


	//   ....[1]....
        /*0098*/ 	.word	0x00004b10


	//   ....[2]....
        /*009c*/ 	.word	0x000071e0


	//   ....[3]....
        /*00a0*/ 	.word	0x000098c0


	//----- nvinfo : EIATTR_EXIT_INSTR_OFFSETS
	.align		4
.L_1836:
        /*00a4*/ 	.byte	0x04, 0x1c
        /*00a6*/ 	.short	(.L_1838 - .L_1837)


	//   ....[0]....
.L_1837:
        /*00a8*/ 	.word	0x00007540


	//   ....[1]....
        /*00ac*/ 	.word	0x000077e0


	//   ....[2]....
        /*00b0*/ 	.word	0x00007980


	//   ....[3]....
        /*00b4*/ 	.word	0x00007b70


	//   ....[4]....
        /*00b8*/ 	.word	0x00007d00


	//   ....[5]....
        /*00bc*/ 	.word	0x00007e90


	//   ....[6]....
        /*00c0*/ 	.word	0x00008070


	//   ....[7]....
        /*00c4*/ 	.word	0x00008200


	//   ....[8]....
        /*00c8*/ 	.word	0x000083f0


	//   ....[9]....
        /*00cc*/ 	.word	0x00008590


	//   ....[10]....
        /*00d0*/ 	.word	0x00008740


	//   ....[11]....
        /*00d4*/ 	.word	0x00008800


	//   ....[12]....
        /*00d8*/ 	.word	0x000089c0


	//   ....[13]....
        /*00dc*/ 	.word	0x00008c60


	//   ....[14]....
        /*00e0*/ 	.word	0x00008ed0


	//   ....[15]....
        /*00e4*/ 	.word	0x00009060


	//   ....[16]....
        /*00e8*/ 	.word	0x00009270


	//   ....[17]....
        /*00ec*/ 	.word	0x00009510


	//   ....[18]....
        /*00f0*/ 	.word	0x00009530


	//   ....[19]....
        /*00f4*/ 	.word	0x000097c0


	//   ....[20]....
        /*00f8*/ 	.word	0x000098d0


	//   ....[21]....
        /*00fc*/ 	.word	0x00009a60


	//   ....[22]....
        /*0100*/ 	.word	0x00009bf0


	//----- nvinfo : EIATTR_MAX_THREADS
	.align		4
.L_1838:
        /*0104*/ 	.byte	0x04, 0x05
        /*0106*/ 	.short	(.L_1840 - .L_1839)
.L_1839:
        /*0108*/ 	.word	0x00000080
        /*010c*/ 	.word	0x00000001
        /*0110*/ 	.word	0x00000001


	//----- nvinfo : EIATTR_CRS_STACK_SIZE
	.align		4
.L_1840:
        /*0114*/ 	.byte	0x04, 0x1e
        /*0116*/ 	.short	(.L_1842 - .L_1841)
.L_1841:
        /*0118*/ 	.word	0x00000000


	//----- nvinfo : EIATTR_CBANK_PARAM_SIZE
	.align		4
.L_1842:
        /*011c*/ 	.byte	0x03, 0x19
        /*011e*/ 	.short	0x0024


	//----- nvinfo : EIATTR_PARAM_CBANK
	.align		4
        /*0120*/ 	.byte	0x04, 0x0a
        /*0122*/ 	.short	(.L_1844 - .L_1843)
	.align		4
.L_1843:
        /*0124*/ 	.word	index@(.nv.constant0._ZN2at6native27unrolled_elementwise_kernelINS0_11FillFunctorIN3c1015Float8_e5m2fnuzEEESt5arrayIPcLm1EELi4E23TrivialOffsetCalculatorILi0EjES9_ILi1EjENS0_6memory12LoadWithCastILi0EEENSC_13StoreWithCastILi1EEEEEviT_T0_T2_T3_T4_T5_)
        /*0128*/ 	.short	0x0380
        /*012a*/ 	.short	0x0024


	//----- nvinfo : EIATTR_SW_WAR
	.align		4
.L_1844:
        /*012c*/ 	.byte	0x04, 0x36
        /*012e*/ 	.short	(.L_1846 - .L_1845)
.L_1845:
        /*0130*/ 	.word	0x00000008
.L_1846:


//--------------------- .nv.info._ZN2at6native18elementwise_kernelILi128ELi4EZNS0_22gpu_kernel_impl_nocastINS0_11FillFunctorIN3c1015Float8_e5m2fnuzEEEEEvRNS_18TensorIteratorBaseERKT_EUliE_EEviT1_ --------------------------
	.section	.nv.info._ZN2at6native18elementwise_kernelILi128ELi4EZNS0_22gpu_kernel_impl_nocastINS0_11FillFunctorIN3c1015Float8_e5m2fnuzEEEEEvRNS_18TensorIteratorBaseERKT_EUliE_EEviT1_,"",@"SHT_CUDA_INFO"
	.sectionflags	@""
	.align	4


	//----- nvinfo : EIATTR_CUDA_API_VERSION
	.align		4
        /*0000*/ 	.byte	0x04, 0x37
        /*0002*/ 	.short	(.L_1848 - .L_1847)
.L_1847:
        /*0004*/ 	.word	0x00000082


	//----- nvinfo : EIATTR_KPARAM_INFO
	.align		4
.L_1848:
        /*0008*/ 	.byte	0x04, 0x17
        /*000a*/ 	.short	(.L_1850 - .L_1849)
.L_1849:
        /*000c*/ 	.word	0x00000000
        /*0010*/ 	.short	0x0001
        /*0012*/ 	.short	0x0008
        /*0014*/ 	.byte	0x00, 0xf0, 0xc1, 0x06


	//----- nvinfo : EIATTR_KPARAM_INFO
	.align		4
.L_1850:
        /*0018*/ 	.byte	0x04, 0x17
        /*001a*/ 	.short	(.L_1852 - .L_1851)
.L_1851:
        /*001c*/ 	.word	0x00000000
        /*0020*/ 	.short	0x0000
        /*0022*/ 	.short	0x0000
        /*0024*/ 	.byte	0x00, 0xf0, 0x11, 0x00


	//----- nvinfo : EIATTR_SPARSE_MMA_MASK
	.align		4
.L_1852:
        /*0028*/ 	.byte	0x03, 0x50
        /*002a*/ 	.short	0x0000


	//----- nvinfo : EIATTR_MAXREG_COUNT
	.align		4
        /*002c*/ 	.byte	0x03, 0x1b
        /*002e*/ 	.short	0x0080


	//----- nvinfo : EIATTR_MERCURY_ISA_VERSION
	.align		4
        /*0030*/ 	.byte	0x03, 0x5f
        /*0032*/ 	.short	0x0101


	//----- nvinfo : EIATTR_VRC_CTA_INIT_COUNT
	.align		4
        /*0034*/ 	.byte	0x02, 0x4a
	.zero		1
	.zero		1


	//----- nvinfo : EIATTR_EXIT_INSTR_OFFSETS
	.align		4
        /*0038*/ 	.byte	0x04, 0x1c
        /*003a*/ 	.short	(.L_1854 - .L_1853)


	//   ....[0]....
.L_1853:
        /*003c*/ 	.word	0x000000c0


	//   ....[1]....
        /*0040*/ 	.word	0x000000f0


	//   ....[2]....
        /*0044*/ 	.word	0x00003650


	//   ....[3]....
        /*0048*/ 	.word	0x000047b0


	//----- nvinfo : EIATTR_MAX_THREADS
	.align		4
.L_1854:
        /*004c*/ 	.byte	0x04, 0x05
        /*004e*/ 	.short	(.L_1856 - .L_1855)
.L_1855:
        /*0050*/ 	.word	0x00000080
        /*0054*/ 	.word	0x00000001
        /*0058*/ 	.word	0x00000001


	//----- nvinfo : EIATTR_CRS_STACK_SIZE
	.align		4
.L_1856:
        /*005c*/ 	.byte	0x04, 0x1e
        /*005e*/ 	.short	(.L_1858 - .L_1857)
.L_1857:
        /*0060*/ 	.word	0x00000000


	//----- nvinfo : EIATTR_CBANK_PARAM_SIZE
	.align		4
.L_1858:
        /*0064*/ 	.byte	0x03, 0x19
        /*0066*/ 	.short	0x01b8


	//----- nvinfo : EIATTR_PARAM_CBANK
	.align		4
        /*0068*/ 	.byte	0x04, 0x0a
        /*006a*/ 	.short	(.L_1860 - .L_1859)
	.align		4
.L_1859:
        /*006c*/ 	.word	index@(.nv.constant0._ZN2at6native18elementwise_kernelILi128ELi4EZNS0_22gpu_kernel_impl_nocastINS0_11FillFunctorIN3c1015Float8_e5m2fnuzEEEEEvRNS_18TensorIteratorBaseERKT_EUliE_EEviT1_)
        /*0070*/ 	.short	0x0380
        /*0072*/ 	.short	0x01b8


	//----- nvinfo : EIATTR_SW_WAR
	.align		4
.L_1860:
        /*0074*/ 	.byte	0x04, 0x36
        /*0076*/ 	.short	(.L_1862 - .L_1861)
.L_1861:
        /*0078*/ 	.word	0x00000008
.L_1862:


//--------------------- .nv.info._ZN2at6native27unrolled_elementwise_kernelINS0_11FillFunctorIN3c1015Float8_e5m2fnuzEEESt5arrayIPcLm1EELi4E23TrivialOffsetCalculatorILi0EjES9_ILi1EjENS0_6memory15LoadWithoutCastENSC_16StoreWithoutCastEEEviT_T0_T2_T3_T4_T5_ --------------------------
	.section	.nv.info._ZN2at6native27unrolled_elementwise_kernelINS0_11FillFunctorIN3c1015Float8_e5m2fnuzEEESt5arrayIPcLm1EELi4E23TrivialOffsetCalculatorILi0EjES9_ILi1EjENS0_6memory15LoadWithoutCastENSC_16StoreWithoutCastEEEviT_T0_T2_T3_T4_T5_,"",@"SHT_CUDA_INFO"
	.sectionflags	@""
	.align	4


	//----- nvinfo : EIATTR_CUDA_API_VERSION
	.align		4
        /*0000*/ 	.byte	0x04, 0x37
        /*0002*/ 	.short	(.L_1864 - .L_1863)
.L_1863:
        /*0004*/ 	.word	0x00000082


	//----- nvinfo : EIATTR_KPARAM_INFO
	.align		4
.L_1864:
        /*0008*/ 	.byte	0x04, 0x17
        /*000a*/ 	.short	(.L_1866 - .L_1865)
.L_1865:
        /*000c*/ 	.word	0x00000000
        /*0010*/ 	.short	0x0006
        /*0012*/ 	.short	0x0013
        /*0014*/ 	.byte	0x00, 0xf0, 0x05, 0x00


	//----- nvinfo : EIATTR_KPARAM_INFO
	.align		4
.L_1866:
        /*0018*/ 	.byte	0x04, 0x17
        /*001a*/ 	.short	(.L_1868 - .L_1867)
.L_1867:
        /*001c*/ 	.word	0x00000000
        /*0020*/ 	.short	0x0005
        /*0022*/ 	.short	0x0012
        /*0024*/ 	.byte	0x00, 0xf0, 0x05, 0x00


	//----- nvinfo : EIATTR_KPARAM_INFO
	.align		4
.L_1868:
        /*0028*/ 	.byte	0x04, 0x17
        /*002a*/ 	.short	(.L_1870 - .L_1869)
.L_1869:
        /*002c*/ 	.word	0x00000000
        /*0030*/ 	.short	0x0004
        /*0032*/ 	.short	0x0011
        /*0034*/ 	.byte	0x00, 0xf0, 0x05, 0x00


	//----- nvinfo : EIATTR_KPARAM_INFO
	.align		4
.L_1870:
        /*0038*/ 	.byte	0x04, 0x17
        /*003a*/ 	.short	(.L_1872 - .L_1871)
.L_1871:
        /*003c*/ 	.word	0x00000000
        /*0040*/ 	.short	0x0003
        /*0042*/ 	.short	0x0010
        /*0044*/ 	.byte	0x00, 0xf0, 0x05, 0x00


	//----- nvinfo : EIATTR_KPARAM_INFO
	.align		4
.L_1872:
        /*0048*/ 	.byte	0x04, 0x17
        /*004a*/ 	.short	(.L_1874 - .L_1873)
.L_1873:
        /*004c*/ 	.word	0x00000000
        /*0050*/ 	.short	0x0002
        /*0052*/ 	.short	0x0008
        /*0054*/ 	.byte	0x00, 0xf0, 0x21, 0x00


	//----- nvinfo : EIATTR_KPARAM_INFO
	.align		4
.L_1874:
        /*0058*/ 	.byte	0x04, 0x17
        /*005a*/ 	.short	(.L_1876 - .L_1875)
.L_1875:
        /*005c*/ 	.word	0x00000000
        /*0060*/ 	.short	0x0001
        /*0062*/ 	.short	0x0004
        /*0064*/ 	.byte	0x00, 0xf0, 0x05, 0x00


	//----- nvinfo : EIATTR_KPARAM_INFO
	.align		4
.L_1876:
        /*0068*/ 	.byte	0x04, 0x17
        /*006a*/ 	.short	(.L_1878 - .L_1877)
.L_1877:
        /*006c*/ 	.word	0x00000000
        /*0070*/ 	.short	0x0000
        /*0072*/ 	.short	0x0000
        /*0074*/ 	.byte	0x00, 0xf0, 0x11, 0x00


	//----- nvinfo : EIATTR_SPARSE_MMA_MASK
	.align		4
.L_1878:
        /*0078*/ 	.byte	0x03, 0x50
        /*007a*/ 	.short	0x0000


	//----- nvinfo : EIATTR_MAXREG_COUNT
	.align		4
        /*007c*/ 	.byte	0x03, 0x1b
        /*007e*/ 	.short	0x00ff


	//----- nvinfo : EIATTR_MERCURY_ISA_VERSION
	.align		4
        /*0080*/ 	.byte	0x03, 0x5f
        /*0082*/ 	.short	0x0101


	//----- nvinfo : EIATTR_VRC_CTA_INIT_COUNT
	.align		4
        /*0084*/ 	.byte	0x02, 0x4a
	.zero		1
	.zero		1


	//----- nvinfo : EIATTR_EXIT_INSTR_OFFSETS
	.align		4
        /*0088*/ 	.byte	0x04, 0x1c
        /*008a*/ 	.short	(.L_1880 - .L_1879)


	//   ....[0]....
.L_1879:
        /*008c*/ 	.word	0x00000200


	//   ....[1]....
        /*0090*/ 	.word	0x00000260


	//----- nvinfo : EIATTR_MAX_THREADS
	.align		4
.L_1880:
        /*0094*/ 	.byte	0x04, 0x05
        /*0096*/ 	.short	(.L_1882 - .L_1881)
.L_1881:
        /*0098*/ 	.word	0x00000080
        /*009c*/ 	.word	0x00000001
        /*00a0*/ 	.word	0x00000001


	//----- nvinfo : EIATTR_CRS_STACK_SIZE
	.align		4
.L_1882:
        /*00a4*/ 	.byte	0x04, 0x1e
        /*00a6*/ 	.short	(.L_1884 - .L_1883)
.L_1883:
        /*00a8*/ 	.word	0x00000000


	//----- nvinfo : EIATTR_CBANK_PARAM_SIZE
	.align		4
.L_1884:
        /*00ac*/ 	.byte	0x03, 0x19
        /*00ae*/ 	.short	0x0014


	//----- nvinfo : EIATTR_PARAM_CBANK
	.align		4
        /*00b0*/ 	.byte	0x04, 0x0a
        /*00b2*/ 	.short	(.L_1886 - .L_1885)
	.align		4
.L_1885:
        /*00b4*/ 	.word	index@(.nv.constant0._ZN2at6native27unrolled_elementwise_kernelINS0_11FillFunctorIN3c1015Float8_e5m2fnuzEEESt5arrayIPcLm1EELi4E23TrivialOffsetCalculatorILi0EjES9_ILi1EjENS0_6memory15LoadWithoutCastENSC_16StoreWithoutCastEEEviT_T0_T2_T3_T4_T5_)
        /*00b8*/ 	.short	0x0380
        /*00ba*/ 	.short	0x0014


	//----- nvinfo : EIATTR_SW_WAR
	.align		4
.L_1886:
        /*00bc*/ 	.byte	0x04, 0x36
        /*00be*/ 	.short	(.L_1888 - .L_1887)
.L_1887:
        /*00c0*/ 	.word	0x00000008
.L_1888:


//--------------------- .nv.info._ZN2at6native29vectorized_elementwise_kernelILi2ENS0_11FillFunctorIN3c1015Float8_e5m2fnuzEEESt5arrayIPcLm1EEEEviT0_T1_ --------------------------
	.section	.nv.info._ZN2at6native29vectorized_elementwise_kernelILi2ENS0_11FillFunctorIN3c1015Float8_e5m2fnuzEEESt5arrayIPcLm1EEEEviT0_T1_,"",@"SHT_CUDA_INFO"
	.sectionflags	@""
	.align	4


	//----- nvinfo : EIATTR_CUDA_API_VERSION
	.align		4
        /*0000*/ 	.byte	0x04, 0x37
        /*0002*/ 	.short	(.L_1890 - .L_1889)
.L_1889:
        /*0004*/ 	.word	0x00000082


	//----- nvinfo : EIATTR_KPARAM_INFO
	.align		4
.L_1890:
        /*0008*/ 	.byte	0x04, 0x17
        /*000a*/ 	.short	(.L_1892 - .L_1891)
.L_1891:
        /*000c*/ 	.word	0x00000000
        /*0010*/ 	.short	0x0002
        /*0012*/ 	.short	0x0008
        /*0014*/ 	.byte	0x00, 0xf0, 0x21, 0x00


	//----- nvinfo : EIATTR_KPARAM_INFO
	.align		4
.L_1892:
        /*0018*/ 	.byte	0x04, 0x17
        /*001a*/ 	.short	(.L_1894 - .L_1893)
.L_1893:
        /*001c*/ 	.word	0x00000000
        /*0020*/ 	.short	0x0001
        /*0022*/ 	.short	0x0004
        /*0024*/ 	.byte	0x00, 0xf0, 0x05, 0x00


	//----- nvinfo : EIATTR_KPARAM_INFO
	.align		4
.L_1894:
        /*0028*/ 	.byte	0x04, 0x17
        /*002a*/ 	.short	(.L_1896 - .L_1895)
.L_1895:
        /*002c*/ 	.word	0x00000000
        /*0030*/ 	.short	0x0000
        /*0032*/ 	.short	0x0000
        /*0034*/ 	.byte	0x00, 0xf0, 0x11, 0x00


	//----- nvinfo : EIATTR_SPARSE_MMA_MASK
	.align		4
.L_1896:
        /*0038*/ 	.byte	0x03, 0x50
        /*003a*/ 	.short	0x0000


	//----- nvinfo : EIATTR_MAXREG_COUNT
	.align		4
        /*003c*/ 	.byte	0x03, 0x1b
        /*003e*/ 	.short	0x00ff


	//----- nvinfo : EIATTR_MERCURY_ISA_VERSION
	.align		4
        /*0040*/ 	.byte	0x03, 0x5f
        /*0042*/ 	.short	0x0101


	//----- nvinfo : EIATTR_VRC_CTA_INIT_COUNT
	.align		4
        /*0044*/ 	.byte	0x02, 0x4a
	.zero		1
	.zero		1


	//----- nvinfo : EIATTR_EXIT_INSTR_OFFSETS
	.align		4
        /*0048*/ 	.byte	0x04, 0x1c
        /*004a*/ 	.short	(.L_1898 - .L_1897)


	//   ....[0]....
.L_1897:
        /*004c*/ 	.word	0x00000880


	//   ....[1]....
        /*0050*/ 	.word	0x000008e0


	//   ....[2]....
        /*0054*/ 	.word	0x000009f0


	//----- nvinfo : EIATTR_MAX_THREADS
	.align		4
.L_1898:
        /*0058*/ 	.byte	0x04, 0x05
        /*005a*/ 	.short	(.L_1900 - .L_1899)
.L_1899:
        /*005c*/ 	.word	0x00000080
        /*0060*/ 	.word	0x00000001
        /*0064*/ 	.word	0x00000001


	//----- nvinfo : EIATTR_CRS_STACK_SIZE
	.align		4
.L_1900:
        /*0068*/ 	.byte	0x04, 0x1e
        /*006a*/ 	.short	(.L_1902 - .L_1901)
.L_1901:
        /*006c*/ 	.word	0x00000000


	//----- nvinfo : EIATTR_CBANK_PARAM_SIZE
	.align		4
.L_1902:
        /*0070*/ 	.byte	0x03, 0x19
        /*0072*/ 	.short	0x0010


	//----- nvinfo : EIATTR_PARAM_CBANK
	.align		4
        /*0074*/ 	.byte	0x04, 0x0a
        /*0076*/ 	.short	(.L_1904 - .L_1903)
	.align		4
.L_1903:
        /*0078*/ 	.word	index@(.nv.constant0._ZN2at6native29vectorized_elementwise_kernelILi2ENS0_11FillFunctorIN3c1015Float8_e5m2fnuzEEESt5arrayIPcLm1EEEEviT0_T1_)
        /*007c*/ 	.short	0x0380
        /*007e*/ 	.short	0x0010


	//----- nvinfo : EIATTR_SW_WAR
	.align		4
.L_1904:
        /*0080*/ 	.byte	0x04, 0x36
        /*0082*/ 	.short	(.L_1906 - .L_1905)
.L_1905:
        /*0084*/ 	.word	0x00000008
.L_1906:


//--------------------- .nv.info._ZN2at6native29vectorized_elementwise_kernelILi4ENS0_11FillFunctorIN3c1015Float8_e5m2fnuzEEESt5arrayIPcLm1EEEEviT0_T1_ --------------------------
	.section	.nv.info._ZN2at6native29vectorized_elementwise_kernelILi4ENS0_11FillFunctorIN3c1015Float8_e5m2fnuzEEESt5arrayIPcLm1EEEEviT0_T1_,"",@"SHT_CUDA_INFO"
	.sectionflags	@""
	.align	4


	//----- nvinfo : EIATTR_CUDA_API_VERSION
	.align		4
        /*0000*/ 	.byte	0x04, 0x37
        /*0002*/ 	.short	(.L_1908 - .L_1907)
.L_1907:
        /*0004*/ 	.word	0x00000082


	//----- nvinfo : EIATTR_KPARAM_INFO
	.align		4
.L_1908:
        /*0008*/ 	.byte	0x04, 0x17
        /*000a*/ 	.short	(.L_1910 - .L_1909)
.L_1909:
        /*000c*/ 	.word	0x00000000
        /*0010*/ 	.short	0x0002
        /*0012*/ 	.short	0x0008
        /*0014*/ 	.byte	0x00, 0xf0, 0x21, 0x00


	//----- nvinfo : EIATTR_KPARAM_INFO
	.align		4
.L_1910:
        /*0018*/ 	.byte	0x04, 0x17
        /*001a*/ 	.short	(.L_1912 - .L_1911)
.L_1911:
        /*001c*/ 	.word	0x00000000
        /*0020*/ 	.short	0x0001
        /*0022*/ 	.short	0x0004
        /*0024*/ 	.byte	0x00, 0xf0, 0x05, 0x00


	//----- nvinfo : EIATTR_KPARAM_INFO
	.align		4
.L_1912:
        /*0028*/ 	.byte	0x04, 0x17
        /*002a*/ 	.short	(.L_1914 - .L_1913)
.L_1913:
        /*002c*/ 	.word	0x00000000
        /*0030*/ 	.short	0x0000
        /*0032*/ 	.short	0x0000
        /*0034*/ 	.byte	0x00, 0xf0, 0x11, 0x00


	//----- nvinfo : EIATTR_SPARSE_MMA_MASK
	.align		4
.L_1914:
        /*0038*/ 	.byte	0x03, 0x50
        /*003a*/ 	.short	0x0000


	//----- nvinfo : EIATTR_MAXREG_COUNT
	.align		4
        /*003c*/ 	.byte	0x03, 0x1b
        /*003e*/ 	.short	0x00ff


	//----- nvinfo : EIATTR_MERCURY_ISA_VERSION
	.align		4
        /*0040*/ 	.byte	0x03, 0x5f
        /*0042*/ 	.short	0x0101


	//----- nvinfo : EIATTR_VRC_CTA_INIT_COUNT
	.align		4
        /*0044*/ 	.byte	0x02, 0x4a
	.zero		1
	.zero		1


	//----- nvinfo : EIATTR_EXIT_INSTR_OFFSETS
	.align		4
        /*0048*/ 	.byte	0x04, 0x1c
        /*004a*/ 	.short	(.L_1916 - .L_1915)


	//   ....[0]....
.L_1915:
        /*004c*/ 	.word	0x00000880


	//   ....[1]....
        /*0050*/ 	.word	0x000008e0


	//   ....[2]....
        /*0054*/ 	.word	0x000009c0


	//----- nvinfo : EIATTR_MAX_THREADS
	.align		4
.L_1916:
        /*0058*/ 	.byte	0x04, 0x05
        /*005a*/ 	.short	(.L_1918 - .L_1917)
.L_1917:
        /*005c*/ 	.word	0x00000080
        /*0060*/ 	.word	0x00000001
        /*0064*/ 	.word	0x00000001


	//----- nvinfo : EIATTR_CRS_STACK_SIZE
	.align		4
.L_1918:
        /*0068*/ 	.byte	0x04, 0x1e
        /*006a*/ 	.short	(.L_1920 - .L_1919)
.L_1919:
        /*006c*/ 	.word	0x00000000


	//----- nvinfo : EIATTR_CBANK_PARAM_SIZE
	.align		4
.L_1920:
        /*0070*/ 	.byte	0x03, 0x19
        /*0072*/ 	.short	0x0010


	//----- nvinfo : EIATTR_PARAM_CBANK
	.align		4
        /*0074*/ 	.byte	0x04, 0x0a
        /*0076*/ 	.short	(.L_1922 - .L_1921)
	.align		4
.L_1921:
        /*0078*/ 	.word	index@(.nv.constant0._ZN2at6native29vectorized_elementwise_kernelILi4ENS0_11FillFunctorIN3c1015Float8_e5m2fnuzEEESt5arrayIPcLm1EEEEviT0_T1_)
        /*007c*/ 	.short	0x0380
        /*007e*/ 	.short	0x0010


	//----- nvinfo : EIATTR_SW_WAR
	.align		4
.L_1922:
        /*0080*/ 	.byte	0x04, 0x36
        /*0082*/ 	.short	(.L_1924 - .L_1923)
.L_1923:
        /*0084*/ 	.word	0x00000008
.L_1924:


//--------------------- .nv.info._ZN2at6native29vectorized_elementwise_kernelILi8ENS0_11FillFunctorIN3c1015Float8_e5m2fnuzEEESt5arrayIPcLm1EEEEviT0_T1_ --------------------------
	.section	.nv.info._ZN2at6native29vectorized_elementwise_kernelILi8ENS0_11FillFunctorIN3c1015Float8_e5m2fnuzEEESt5arrayIPcLm1EEEEviT0_T1_,"",@"SHT_CUDA_INFO"
	.sectionflags	@""
	.align	4


	//----- nvinfo : EIATTR_CUDA_API_VERSION
	.align		4
        /*0000*/ 	.byte	0x04, 0x37
        /*0002*/ 	.short	(.L_1926 - .L_1925)
.L_1925:
        /*0004*/ 	.word	0x00000082


	//----- nvinfo : EIATTR_KPARAM_INFO
	.align		4
.L_1926:
        /*0008*/ 	.byte	0x04, 0x17
        /*000a*/ 	.short	(.L_1928 - .L_1927)
.L_1927:
        /*000c*/ 	.word	0x00000000
        /*0010*/ 	.short	0x0002
        /*0012*/ 	.short	0x0008
        /*0014*/ 	.byte	0x00, 0xf0, 0x21, 0x00


	//----- nvinfo : EIATTR_KPARAM_INFO
	.align		4
.L_1928:
        /*0018*/ 	.byte	0x04, 0x17
        /*001a*/ 	.short	(.L_1930 - .L_1929)
.L_1929:
        /*001c*/ 	.word	0x00000000
        /*0020*/ 	.short	0x0001
        /*0022*/ 	.short	0x0004
        /*0024*/ 	.byte	0x00, 0xf0, 0x05, 0x00


	//----- nvinfo : EIATTR_KPARAM_INFO
	.align		4
.L_1930:
        /*0028*/ 	.byte	0x04, 0x17
        /*002a*/ 	.short	(.L_1932 - .L_1931)
.L_1931:
        /*002c*/ 	.word	0x00000000
        /*0030*/ 	.short	0x0000
        /*0032*/ 	.short	0x0000
        /*0034*/ 	.byte	0x00, 0xf0, 0x11, 0x00


	//----- nvinfo : EIATTR_SPARSE_MMA_MASK
	.align		4
.L_1932:
        /*0038*/ 	.byte	0x03, 0x50
        /*003a*/ 	.short	0x0000


	//----- nvinfo : EIATTR_MAXREG_COUNT
	.align		4
        /*003c*/ 	.byte	0x03, 0x1b
        /*003e*/ 	.short	0x00ff


	//----- nvinfo : EIATTR_MERCURY_ISA_VERSION
	.align		4
        /*0040*/ 	.byte	0x03, 0x5f
        /*0042*/ 	.short	0x0101


	//----- nvinfo : EIATTR_VRC_CTA_INIT_COUNT
	.align		4
        /*0044*/ 	.byte	0x02, 0x4a
	.zero		1
	.zero		1


	//----- nvinfo : EIATTR_EXIT_INSTR_OFFSETS
	.align		4
        /*0048*/ 	.byte	0x04, 0x1c
        /*004a*/ 	.short	(.L_1934 - .L_1933)


	//   ....[0]....
.L_1933:
        /*004c*/ 	.word	0x00000010


	//----- nvinfo : EIATTR_MAX_THREADS
	.align		4
.L_1934:
        /*0050*/ 	.byte	0x04, 0x05
        /*0052*/ 	.short	(.L_1936 - .L_1935)
.L_1935:
        /*0054*/ 	.word	0x00000080
        /*0058*/ 	.word	0x00000001
        /*005c*/ 	.word	0x00000001


	//----- nvinfo : EIATTR_CBANK_PARAM_SIZE
	.align		4
.L_1936:
        /*0060*/ 	.byte	0x03, 0x19
        /*0062*/ 	.short	0x0010


	//----- nvinfo : EIATTR_PARAM_CBANK
	.align		4
        /*0064*/ 	.byte	0x04, 0x0a
        /*0066*/ 	.short	(.L_1938 - .L_1937)
	.align		4
.L_1937:
        /*0068*/ 	.word	index@(.nv.constant0._ZN2at6native29vectorized_elementwise_kernelILi8ENS0_11FillFunctorIN3c1015Float8_e5m2fnuzEEESt5arrayIPcLm1EEEEviT0_T1_)
        /*006c*/ 	.short	0x0380
        /*006e*/ 	.short	0x0010


	//----- nvinfo : EIATTR_SW_WAR
	.align		4
.L_1938:
        /*0070*/ 	.byte	0x04, 0x36
        /*0072*/ 	.short	(.L_1940 - .L_1939)
.L_1939:
        /*0074*/ 	.word	0x00000008
.L_1940:


//--------------------- .nv.info._ZN2at6native18elementwise_kernelILi128ELi4EZNS0_15gpu_kernel_implINS0_11FillFunctorIN3c1011Float8_e5m2EEEEEvRNS_18TensorIteratorBaseERKT_EUliE_EEviT1_ --------------------------
	.section	.nv.info._ZN2at6native18elementwise_kernelILi128ELi4EZNS0_15gpu_kernel_implINS0_11FillFunctorIN3c1011Float8_e5m2EEEEEvRNS_18TensorIteratorBaseERKT_EUliE_EEviT1_,"",@"SHT_CUDA_INFO"
	.sectionflags	@""
	.align	4


	//----- nvinfo : EIATTR_CUDA_API_VERSION
	.align		4
        /*0000*/ 	.byte	0x04, 0x37
        /*0002*/ 	.short	(.L_1942 - .L_1941)
.L_1941:
        /*0004*/ 	.word	0x00000082


	//----- nvinfo : EIATTR_KPARAM_INFO
	.align		4
.L_1942:
        /*0008*/ 	.byte	0x04, 0x17
        /*000a*/ 	.short	(.L_1944 - .L_1943)
.L_1943:
        /*000c*/ 	.word	0x00000000
        /*0010*/ 	.short	0x0001
        /*0012*/ 	.short	0x0008
        /*0014*/ 	.byte	0x00, 0xf0, 0xc1, 0x06


	//----- nvinfo : EIATTR_KPARAM_INFO
	.align		4
.L_1944:
        /*0018*/ 	.byte	0x04, 0x17
        /*001a*/ 	.short	(.L_1946 - .L_1945)
.L_1945:
        /*001c*/ 	.word	0x00000000
        /*0020*/ 	.short	0x0000
        /*0022*/ 	.short	0x0000
        /*0024*/ 	.byte	0x00, 0xf0, 0x11, 0x00


	//----- nvinfo : EIATTR_SPARSE_MMA_MASK
	.align		4
.L_1946:
        /*0028*/ 	.byte	0x03, 0x50
        /*002a*/ 	.short	0x0000


	//----- nvinfo : EIATTR_MAXREG_COUNT
	.align		4
        /*002c*/ 	.byte	0x03, 0x1b
        /*002e*/ 	.short	0x0080


	//----- nvinfo : EIATTR_EXTERNS
	.align		4
        /*0030*/ 	.byte	0x04, 0x0f
        /*0032*/ 	.short	(.L_1948 - .L_1947)


	//   ....[0]....
	.align		4
.L_1947:
        /*0034*/ 	.word	index@(__assertfail)


	//----- nvinfo : EIATTR_MERCURY_ISA_VERSION
	.align		4
.L_1948:
        /*0038*/ 	.byte	0x03, 0x5f
        /*003a*/ 	.short	0x0101


	//----- nvinfo : EIATTR_VRC_CTA_INIT_COUNT
	.align		4
        /*003c*/ 	.byte	0x02, 0x4a
	.zero		1
	.zero		1


	//----- nvinfo : EIATTR_SYSCALL_OFFSETS
	.align		4
        /*0040*/ 	.byte	0x04, 0x46
        /*0042*/ 	.short	(.L_1950 - .L_1949)


	//   ....[0]....
.L_1949:
        /*0044*/ 	.word	0x000021a0


	//   ....[1]....
        /*0048*/ 	.word	0x000043b0


	//   ....[2]....
        /*004c*/ 	.word	0x00006590


	//   ....[3]....
        /*0050*/ 	.word	0x00008770


	//----- nvinfo : EIATTR_EXIT_INSTR_OFFSETS
	.align		4
.L_1950:
        /*0054*/ 	.byte	0x04, 0x1c
        /*0056*/ 	.short	(.L_1952 - .L_1951)


	//   ....[0]....
.L_1951:
        /*0058*/ 	.word	0x00006770


	//   ....[1]....
        /*005c*/ 	.word	0x00007a30


	//   ....[2]....
        /*0060*/ 	.word	0x00007aa0


	//   ....[3]....
        /*0064*/ 	.word	0x00007b60


	//   ....[4]....
        /*0068*/ 	.word	0x00007bc0


	//   ....[5]....
        /*006c*/ 	.word	0x00007c20


	//   ....[6]....
        /*0070*/ 	.word	0x00007cd0


	//   ....[7]....
        /*0074*/ 	.word	0x00007d30


	//   ....[8]....
        /*0078*/ 	.word	0x00007df0


	//   ....[9]....
        /*007c*/ 	.word	0x00007e60


	//   ....[10]....
        /*0080*/ 	.word	0x00007ed0


	//   ....[11]....
        /*0084*/ 	.word	0x00007fd0


	//   ....[12]....
        /*0088*/ 	.word	0x00008140


	//   ....[13]....
        /*008c*/ 	.word	0x000082b0


	//   ....[14]....
        /*0090*/ 	.word	0x00008410


	//   ....[15]....
        /*0094*/ 	.word	0x00008470


	//   ....[16]....
        /*0098*/ 	.word	0x000084d0


	//   ....[17]....
        /*009c*/ 	.word	0x00008590


	//   ....[18]....
        /*00a0*/ 	.word	0x00008610


	//   ....[19]....
        /*00a4*/ 	.word	0x00008780


	//   ....[20]....
        /*00a8*/ 	.word	0x00008890


	//   ....[21]....
        /*00ac*/ 	.word	0x000088b0


	//   ....[22]....
        /*00b0*/ 	.word	0x00008910


	//----- nvinfo : EIATTR_MAX_THREADS
	.align		4
.L_1952:
        /*00b4*/ 	.byte	0x04, 0x05
        /*00b6*/ 	.short	(.L_1954 - .L_1953)
.L_1953:
        /*00b8*/ 	.word	0x00000080
        /*00bc*/ 	.word	0x00000001
        /*00c0*/ 	.word	0x00000001


	//----- nvinfo : EIATTR_CRS_STACK_SIZE
	.align		4
.L_1954:
        /*00c4*/ 	.byte	0x04, 0x1e
        /*00c6*/ 	.short	(.L_1956 - .L_1955)
.L_1955:
        /*00c8*/ 	.word	0x00000000


	//----- nvinfo : EIATTR_CBANK_PARAM_SIZE
	.align		4
.L_1956:
        /*00cc*/ 	.byte	0x03, 0x19
        /*00ce*/ 	.short	0x01b8


	//----- nvinfo : EIATTR_PARAM_CBANK
	.align		4
        /*00d0*/ 	.byte	0x04, 0x0a
        /*00d2*/ 	.short	(.L_1958 - .L_1957)
	.align		4
.L_1957:
        /*00d4*/ 	.word	index@(.nv.constant0._ZN2at6native18elementwise_kernelILi128ELi4EZNS0_15gpu_kernel_implINS0_11FillFunctorIN3c1011Float8_e5m2EEEEEvRNS_18TensorIteratorBaseERKT_EUliE_EEviT1_)
        /*00d8*/ 	.short	0x0380
        /*00da*/ 	.short	0x01b8


	//----- nvinfo : EIATTR_SW_WAR
	.align		4
.L_1958:
        /*00dc*/ 	.byte	0x04, 0x36
        /*00de*/ 	.short	(.L_1960 - .L_1959)
.L_1959:
        /*00e0*/ 	.word	0x00000008
.L_1960:


//--------------------- .nv.info._ZN2at6native27unrolled_elementwise_kernelINS0_11FillFunctorIN3c1011Float8_e5m2EEESt5arrayIPcLm1EELi4E23TrivialOffsetCalculatorILi0EjES9_ILi1EjENS0_6memory12LoadWithCastILi0EEENSC_13StoreWithCastILi1EEEEEviT_T0_T2_T3_T4_T5_ --------------------------
	.section	.nv.info._ZN2at6native27unrolled_elementwise_kernelINS0_11FillFunctorIN3c1011Float8_e5m2EEESt5arrayIPcLm1EELi4E23TrivialOffsetCalculatorILi0EjES9_ILi1EjENS0_6memory12LoadWithCastILi0EEENSC_13StoreWithCastILi1EEEEEviT_T0_T2_T3_T4_T5_,"",@"SHT_CUDA_INFO"
	.sectionflags	@""
	.align	4


	//----- nvinfo : EIATTR_CUDA_API_VERSION
	.align		4
        /*0000*/ 	.byte	0x04, 0x37
        /*0002*/ 	.short	(.L_1962 - .L_1961)
.L_1961:
        /*0004*/ 	.word	0x00000082


	//----- nvinfo : EIATTR_KPARAM_INFO
	.align		4
.L_1962:
        /*0008*/ 	.byte	0x04, 0x17
        /*000a*/ 	.short	(.L_1964 - .L_1963)
.L_1963:
        /*000c*/ 	.word	0x00000000
        /*0010*/ 	.short	0x0006
        /*0012*/ 	.short	0x001c
        /*0014*/ 	.byte	0x00, 0xf0, 0x21, 0x00


	//----- nvinfo : EIATTR_KPARAM_INFO
	.align		4
.L_1964:
        /*0018*/ 	.byte	0x04, 0x17
        /*001a*/ 	.short	(.L_1966 - .L_1965)
.L_1965:
        /*001c*/ 	.word	0x00000000
        /*0020*/ 	.short	0x0005
        /*0022*/ 	.short	0x0014
        /*0024*/ 	.byte	0x00, 0xf0, 0x21, 0x00


	//----- nvinfo : EIATTR_KPARAM_INFO
	.align		4
.L_1966:
        /*0028*/ 	.byte	0x04, 0x17
        /*002a*/ 	.short	(.L_1968 - .L_1967)
.L_1967:
        /*002c*/ 	.word	0x00000000
        /*0030*/ 	.short	0x0004
        /*0032*/ 	.short	0x0011
        /*0034*/ 	.byte	0x00, 0xf0, 0x05, 0x00


	//----- nvinfo : EIATTR_KPARAM_INFO
	.align		4
.L_1968:
        /*0038*/ 	.byte	0x04, 0x17
        /*003a*/ 	.short	(.L_1970 - .L_1969)
.L_1969:
        /*003c*/ 	.word	0x00000000
        /*0040*/ 	.short	0x0003
        /*0042*/ 	.short	0x0010
        /*0044*/ 	.byte	0x00, 0xf0, 0x05, 0x00


	//----- nvinfo : EIATTR_KPARAM_INFO
	.align		4
.L_1970:
        /*0048*/ 	.byte	0x04, 0x17
        /*004a*/ 	.short	(.L_1972 - .L_1971)
.L_1971:
        /*004c*/ 	.word	0x00000000
        /*0050*/ 	.short	0x0002
        /*0052*/ 	.short	0x0008
        /*0054*/ 	.byte	0x00, 0xf0, 0x21, 0x00


	//----- nvinfo : EIATTR_KPARAM_INFO
	.align		4
.L_1972:
        /*0058*/ 	.byte	0x04, 0x17
        /*005a*/ 	.short	(.L_1974 - .L_1973)
.L_1973:
        /*005c*/ 	.word	0x00000000
        /*0060*/ 	.short	0x0001
        /*0062*/ 	.short	0x0004
        /*0064*/ 	.byte	0x00, 0xf0, 0x05, 0x00


	//----- nvinfo : EIATTR_KPARAM_INFO
	.align		4
.L_1974:
        /*0068*/ 	.byte	0x04, 0x17
        /*006a*/ 	.short	(.L_1976 - .L_1975)
.L_1975:
        /*006c*/ 	.word	0x00000000
        /*0070*/ 	.short	0x0000
        /*0072*/ 	.short	0x0000
        /*0074*/ 	.byte	0x00, 0xf0, 0x11, 0x00


	//----- nvinfo : EIATTR_SPARSE_MMA_MASK
	.align		4
.L_1976:
        /*0078*/ 	.byte	0x03, 0x50
        /*007a*/ 	.short	0x0000


	//----- nvinfo : EIATTR_MAXREG_COUNT
	.align		4
        /*007c*/ 	.byte	0x03, 0x1b
        /*007e*/ 	.short	0x00ff


	//----- nvinfo : EIATTR_EXTERNS
	.align		4
        /*0080*/ 	.byte	0x04, 0x0f
        /*0082*/ 	.short	(.L_1978 - .L_1977)


	//   ....[0]....
	.align		4
.L_1977:
        /*0084*/ 	.word	index@(__assertfail)


	//----- nvinfo : EIATTR_MERCURY_ISA_VERSION
	.align		4
.L_1978:
        /*0088*/ 	.byte	0x03, 0x5f
        /*008a*/ 	.short	0x0101


	//----- nvinfo : EIATTR_VRC_CTA_INIT_COUNT
	.align		4
        /*008c*/ 	.byte	0x02, 0x4a
	.zero		1
	.zero		1


	//----- nvinfo : EIATTR_SYSCALL_OFFSETS
	.align		4
        /*0090*/ 	.byte	0x04, 0x46
        /*0092*/ 	.short	(.L_1980 - .L_1979)


	//   ....[0]....
.L_1979:
        /*0094*/ 	.word	0x000016b0


	//   ....[1]....
        /*0098*/ 	.word	0x00003250


	//   ....[2]....
        /*009c*/ 	.word	0x00004d10


	//   ....[3]....
        /*00a0*/ 	.word	0x000066d0


	//----- nvinfo : EIATTR_EXIT_INSTR_OFFSETS
	.align		4
.L_1980:
        /*00a4*/ 	.byte	0x04, 0x1c
        /*00a6*/ 	.short	(.L_1982 - .L_1981)


	//   ....[0]....
.L_1981:
        /*00a8*/ 	.word	0x00004f10


	//   ....[1]....
        /*00ac*/ 	.word	0x000050f0


	//   ....[2]....
        /*00b0*/ 	.word	0x000051c0


	//   ....[3]....
        /*00b4*/ 	.word	0x000052f0


	//   ....[4]....
        /*00b8*/ 	.word	0x000053c0


	//   ....[5]....
        /*00bc*/ 	.word	0x00005490


	//   ....[6]....
        /*00c0*/ 	.word	0x000055b0


	//   ....[7]....
        /*00c4*/ 	.word	0x00005680


	//   ....[8]....
        /*00c8*/ 	.word	0x000057b0


	//   ....[9]....
        /*00cc*/ 	.word	0x00005890


	//   ....[10]....
        /*00d0*/ 	.word	0x00005970


	//   ....[11]....
        /*00d4*/ 	.word	0x00005ab0


	//   ....[12]....
        /*00d8*/ 	.word	0x00005ba0


	//   ....[13]....
        /*00dc*/ 	.word	0x00005da0


	//   ....[14]....
        /*00e0*/ 	.word	0x00005dc0


	//   ....[15]....
        /*00e4*/ 	.word	0x00005e90


	//   ....[16]....
        /*00e8*/ 	.word	0x00005fe0


	//   ....[17]....
        /*00ec*/ 	.word	0x000061e0


	//   ....[18]....
        /*00f0*/ 	.word	0x000063e0


	//   ....[19]....
        /*00f4*/ 	.word	0x000065d0


	//   ....[20]....
        /*00f8*/ 	.word	0x000066e0


	//   ....[21]....
        /*00fc*/ 	.word	0x000067b0


	//   ....[22]....
        /*0100*/ 	.word	0x00006880


	//----- nvinfo : EIATTR_MAX_THREADS
	.align		4
.L_1982:
        /*0104*/ 	.byte	0x04, 0x05
        /*0106*/ 	.short	(.L_1984 - .L_1983)
.L_1983:
        /*0108*/ 	.word	0x00000080
        /*010c*/ 	.word	0x00000001
        /*0110*/ 	.word	0x00000001


	//----- nvinfo : EIATTR_CRS_STACK_SIZE
	.align		4
.L_1984:
        /*0114*/ 	.byte	0x04, 0x1e
        /*0116*/ 	.short	(.L_1986 - .L_1985)
.L_1985:
        /*0118*/ 	.word	0x00000000


	//----- nvinfo : EIATTR_CBANK_PARAM_SIZE
	.align		4
.L_1986:
        /*011c*/ 	.byte	0x03, 0x19
        /*011e*/ 	.short	0x0024


	//----- nvinfo : EIATTR_PARAM_CBANK
	.align		4
        /*0120*/ 	.byte	0x04, 0x0a
        /*0122*/ 	.short	(.L_1988 - .L_1987)
	.align		4
.L_1987:
        /*0124*/ 	.word	index@(.nv.constant0._ZN2at6native27unrolled_elementwise_kernelINS0_11FillFunctorIN3c1011Float8_e5m2EEESt5arrayIPcLm1EELi4E23TrivialOffsetCalculatorILi0EjES9_ILi1EjENS0_6memory12LoadWithCastILi0EEENSC_13StoreWithCastILi1EEEEEviT_T0_T2_T3_T4_T5_)
        /*0128*/ 	.short	0x0380
        /*012a*/ 	.short	0x0024


	//----- nvinfo : EIATTR_SW_WAR
	.align		4
.L_1988:
        /*012c*/ 	.byte	0x04, 0x36
        /*012e*/ 	.short	(.L_1990 - .L_1989)
.L_1989:
        /*0130*/ 	.word	0x00000008
.L_1990:


//--------------------- .nv.info._ZN2at6native18elementwise_kernelILi128ELi4EZNS0_22gpu_kernel_impl_nocastINS0_11FillFunctorIN3c1011Float8_e5m2EEEEEvRNS_18TensorIteratorBaseERKT_EUliE_EEviT1_ --------------------------
	.section	.nv.info._ZN2at6native18elementwise_kernelILi128ELi4EZNS0_22gpu_kernel_impl_nocastINS0_11FillFunctorIN3c1011Float8_e5m2EEEEEvRNS_18TensorIteratorBaseERKT_EUliE_EEviT1_,"",@"SHT_CUDA_INFO"
	.sectionflags	@""
	.align	4


	//----- nvinfo : EIATTR_CUDA_API_VERSION
	.align		4
        /*0000*/ 	.byte	0x04, 0x37
        /*0002*/ 	.short	(.L_1992 - .L_1991)
.L_1991:
        /*0004*/ 	.word	0x00000082


	//----- nvinfo : EIATTR_KPARAM_INFO
	.align		4
.L_1992:
        /*0008*/ 	.byte	0x04, 0x17
        /*000a*/ 	.short	(.L_1994 - .L_1993)
.L_1993:
        /*000c*/ 	.word	0x00000000
        /*0010*/ 	.short	0x0001
        /*0012*/ 	.short	0x0008
        /*0014*/ 	.byte	0x00, 0xf0, 0xc1, 0x06


	//----- nvinfo : EIATTR_KPARAM_INFO
	.align		4
.L_1994:
        /*0018*/ 	.byte	0x04, 0x17
        /*001a*/ 	.short	(.L_1996 - .L_1995)
.L_1995:
        /*001c*/ 	.word	0x00000000
        /*0020*/ 	.short	0x0000
        /*0022*/ 	.short	0x0000
        /*0024*/ 	.byte	0x00, 0xf0, 0x11, 0x00


	//----- nvinfo : EIATTR_SPARSE_MMA_MASK
	.align		4
.L_1996:
        /*0028*/ 	.byte	0x03, 0x50
        /*002a*/ 	.short	0x0000


	//----- nvinfo : EIATTR_MAXREG_COUNT
	.align		4
        /*002c*/ 	.byte	0x03, 0x1b
        /*002e*/ 	.short	0x0080


	//----- nvinfo : EIATTR_MERCURY_ISA_VERSION
	.align		4
        /*0030*/ 	.byte	0x03, 0x5f
        /*0032*/ 	.short	0x0101


	//----- nvinfo : EIATTR_VRC_CTA_INIT_COUNT
	.align		4
        /*0034*/ 	.byte	0x02, 0x4a
	.zero		1
	.zero		1


	//----- nvinfo : EIATTR_EXIT_INSTR_OFFSETS
	.align		4
        /*0038*/ 	.byte	0x04, 0x1c
        /*003a*/ 	.short	(.L_1998 - .L_1997)


	//   ....[0]....
.L_1997:
        /*003c*/ 	.word	0x000000c0


	//   ....[1]....
        /*0040*/ 	.word	0x000000f0


	//   ....[2]....
        /*0044*/ 	.word	0x00003650


	//   ....[3]....
        /*0048*/ 	.word	0x000047b0


	//----- nvinfo : EIATTR_MAX_THREADS
	.align		4
.L_1998:
        /*004c*/ 	.byte	0x04, 0x05
        /*004e*/ 	.short	(.L_2000 - .L_1999)
.L_1999:
        /*0050*/ 	.word	0x00000080
        /*0054*/ 	.word	0x00000001
        /*0058*/ 	.word	0x00000001


	//----- nvinfo : EIATTR_CRS_STACK_SIZE
	.align		4
.L_2000:
        /*005c*/ 	.byte	0x04, 0x1e
        /*005e*/ 	.short	(.L_2002 - .L_2001)
.L_2001:
        /*0060*/ 	.word	0x00000000


	//----- nvinfo : EIATTR_CBANK_PARAM_SIZE
	.align		4
.L_2002:
        /*0064*/ 	.byte	0x03, 0x19
        /*0066*/ 	.short	0x01b8


	//----- nvinfo : EIATTR_PARAM_CBANK
	.align		4
        /*0068*/ 	.byte	0x04, 0x0a
        /*006a*/ 	.short	(.L_2004 - .L_2003)
	.align		4
.L_2003:
        /*006c*/ 	.word	index@(.nv.constant0._ZN2at6native18elementwise_kernelILi128ELi4EZNS0_22gpu_kernel_impl_nocastINS0_11FillFunctorIN3c1011Float8_e5m2EEEEEvRNS_18TensorIteratorBaseERKT_EUliE_EEviT1_)
        /*0070*/ 	.short	0x0380
        /*0072*/ 	.short	0x01b8


	//----- nvinfo : EIATTR_SW_WAR
	.align		4
.L_2004:
        /*0074*/ 	.byte	0x04, 0x36
        /*0076*/ 	.short	(.L_2006 - .L_2005)
.L_2005:
        /*0078*/ 	.word	0x00000008
.L_2006:


//--------------------- .nv.info._ZN2at6native27unrolled_elementwise_kernelINS0_11FillFunctorIN3c1011Float8_e5m2EEESt5arrayIPcLm1EELi4E23TrivialOffsetCalculatorILi0EjES9_ILi1EjENS0_6memory15LoadWithoutCastENSC_16StoreWithoutCastEEEviT_T0_T2_T3_T4_T5_ --------------------------
	.section	.nv.info._ZN2at6native27unrolled_elementwise_kernelINS0_11FillFunctorIN3c1011Float8_e5m2EEESt5arrayIPcLm1EELi4E23TrivialOffsetCalculatorILi0EjES9_ILi1EjENS0_6memory15LoadWithoutCastENSC_16StoreWithoutCastEEEviT_T0_T2_T3_T4_T5_,"",@"SHT_CUDA_INFO"
	.sectionflags	@""
	.align	4


	//----- nvinfo : EIATTR_CUDA_API_VERSION
	.align		4
        /*0000*/ 	.byte	0x04, 0x37
        /*0002*/ 	.short	(.L_2008 - .L_2007)
.L_2007:
        /*0004*/ 	.word	0x00000082


	//----- nvinfo : EIATTR_KPARAM_INFO
	.align		4
.L_2008:
        /*0008*/ 	.byte	0x04, 0x17
        /*000a*/ 	.short	(.L_2010 - .L_2009)
.L_2009:
        /*000c*/ 	.word	0x00000000
        /*0010*/ 	.short	0x0006
        /*0012*/ 	.short	0x0013
        /*0014*/ 	.byte	0x00, 0xf0, 0x05, 0x00


	//----- nvinfo : EIATTR_KPARAM_INFO
	.align		4
.L_2010:
        /*0018*/ 	.byte	0x04, 0x17
        /*001a*/ 	.short	(.L_2012 - .L_2011)
.L_2011:
        /*001c*/ 	.word	0x00000000
        /*0020*/ 	.short	0x0005
        /*0022*/ 	.short	0x0012
        /*0024*/ 	.byte	0x00, 0xf0, 0x05, 0x00


	//----- nvinfo : EIATTR_KPARAM_INFO
	.align		4
.L_2012:
        /*0028*/ 	.byte	0x04, 0x17
        /*002a*/ 	.short	(.L_2014 - .L_2013)
.L_2013:
        /*002c*/ 	.word	0x00000000
        /*0030*/ 	.short	0x0004
        /*0032*/ 	.short	0x0011
        /*0034*/ 	.byte	0x00, 0xf0, 0x05, 0x00


	//----- nvinfo : EIATTR_KPARAM_INFO
	.align		4
.L_2014:
        /*0038*/ 	.byte	0x04, 0x17
        /*003a*/ 	.short	(.L_2016 - .L_2015)
.L_2015:
        /*003c*/ 	.word	0x00000000
        /*0040*/ 	.short	0x0003
        /*0042*/ 	.short	0x0010
        /*0044*/ 	.byte	0x00, 0xf0, 0x05, 0x00


	//----- nvinfo : EIATTR_KPARAM_INFO
	.align		4
.L_2016:
        /*0048*/ 	.byte	0x04, 0x17
        /*004a*/ 	.short	(.L_2018 - .L_2017)
.L_2017:
        /*004c*/ 	.word	0x00000000
        /*0050*/ 	.short	0x0002
        /*0052*/ 	.short	0x0008
        /*0054*/ 	.byte	0x00, 0xf0, 0x21, 0x00


	//----- nvinfo : EIATTR_KPARAM_INFO
	.align		4
.L_2018:
        /*0058*/ 	.byte	0x04, 0x17
        /*005a*/ 	.short	(.L_2020 - .L_2019)
.L_2019:
        /*005c*/ 	.word	0x00000000
        /*0060*/ 	.short	0x0001
        /*0062*/ 	.short	0x0004
        /*0064*/ 	.byte	0x00, 0xf0, 0x05, 0x00


	//----- nvinfo : EIATTR_KPARAM_INFO
	.align		4
.L_2020:
        /*0068*/ 	.byte	0x04, 0x17
        /*006a*/ 	.short	(.L_2022 - .L_2021)
.L_2021:
        /*006c*/ 	.word	0x00000000
        /*0070*/ 	.short	0x0000
        /*0072*/ 	.short	0x0000
        /*0074*/ 	.byte	0x00, 0xf0, 0x11, 0x00


	//----- nvinfo : EIATTR_SPARSE_MMA_MASK
	.align		4
.L_2022:
        /*0078*/ 	.byte	0x03, 0x50
        /*007a*/ 	.short	0x0000


	//----- nvinfo : EIATTR_MAXREG_COUNT
	.align		4
        /*007c*/ 	.byte	0x03, 0x1b
        /*007e*/ 	.short	0x00ff


	//----- nvinfo : EIATTR_MERCURY_ISA_VERSION
	.align		4
        /*0080*/ 	.byte	0x03, 0x5f
        /*0082*/ 	.short	0x0101


	//----- nvinfo : EIATTR_VRC_CTA_INIT_COUNT
	.align		4
        /*0084*/ 	.byte	0x02, 0x4a
	.zero		1
	.zero		1


	//----- nvinfo : EIATTR_EXIT_INSTR_OFFSETS
	.align		4
        /*0088*/ 	.byte	0x04, 0x1c
        /*008a*/ 	.short	(.L_2024 - .L_2023)


	//   ....[0]....
.L_2023:
        /*008c*/ 	.word	0x00000200


	//   ....[1]....
        /*0090*/ 	.word	0x00000260


	//----- nvinfo : EIATTR_MAX_THREADS
	.align		4
.L_2024:
        /*0094*/ 	.byte	0x04, 0x05
        /*0096*/ 	.short	(.L_2026 - .L_2025)
.L_2025:
        /*0098*/ 	.word	0x00000080
        /*009c*/ 	.word	0x00000001
        /*00a0*/ 	.word	0x00000001


	//----- nvinfo : EIATTR_CRS_STACK_SIZE
	.align		4
.L_2026:
        /*00a4*/ 	.byte	0x04, 0x1e
        /*00a6*/ 	.short	(.L_2028 - .L_2027)
.L_2027:
        /*00a8*/ 	.word	0x00000000


	//----- nvinfo : EIATTR_CBANK_PARAM_SIZE
	.align		4
.L_2028:
        /*00ac*/ 	.byte	0x03, 0x19
        /*00ae*/ 	.short	0x0014


	//----- nvinfo : EIATTR_PARAM_CBANK
	.align		4
        /*00b0*/ 	.byte	0x04, 0x0a
        /*00b2*/ 	.short	(.L_2030 - .L_2029)
	.align		4
.L_2029:
        /*00b4*/ 	.word	index@(.nv.constant0._ZN2at6native27unrolled_elementwise_kernelINS0_11FillFunctorIN3c1011Float8_e5m2EEESt5arrayIPcLm1EELi4E23TrivialOffsetCalculatorILi0EjES9_ILi1EjENS0_6memory15LoadWithoutCastENSC_16StoreWithoutCastEEEviT_T0_T2_T3_T4_T5_)
        /*00b8*/ 	.short	0x0380
        /*00ba*/ 	.short	0x0014


	//----- nvinfo : EIATTR_SW_WAR
	.align		4
.L_2030:
        /*00bc*/ 	.byte	0x04, 0x36
        /*00be*/ 	.short	(.L_2032 - .L_2031)
.L_2031:
        /*00c0*/ 	.word	0x00000008
.L_2032:


//--------------------- .nv.info._ZN2at6native29vectorized_elementwise_kernelILi2ENS0_11FillFunctorIN3c1011Float8_e5m2EEESt5arrayIPcLm1EEEEviT0_T1_ --------------------------
	.section	.nv.info._ZN2at6native29vectorized_elementwise_kernelILi2ENS0_11FillFunctorIN3c1011Float8_e5m2EEESt5arrayIPcLm1EEEEviT0_T1_,"",@"SHT_CUDA_INFO"
	.sectionflags	@""
	.align	4


	//----- nvinfo : EIATTR_CUDA_API_VERSION
	.align		4
        /*0000*/ 	.byte	0x04, 0x37
        /*0002*/ 	.short	(.L_2034 - .L_2033)
.L_2033:
        /*0004*/ 	.word	0x00000082


	//----- nvinfo : EIATTR_KPARAM_INFO
	.align		4
.L_2034:
        /*0008*/ 	.byte	0x04, 0x17
        /*000a*/ 	.short	(.L_2036 - .L_2035)
.L_2035:
        /*000c*/ 	.word	0x00000000
        /*0010*/ 	.short	0x0002
        /*0012*/ 	.short	0x0008
        /*0014*/ 	.byte	0x00, 0xf0, 0x21, 0x00


	//----- nvinfo : EIATTR_KPARAM_INFO
	.align		4
.L_2036:
        /*0018*/ 	.byte	0x04, 0x17
        /*001a*/ 	.short	(.L_2038 - .L_2037)
.L_2037:
        /*001c*/ 	.word	0x00000000
        /*0020*/ 	.short	0x0001
        /*0022*/ 	.short	0x0004
        /*0024*/ 	.byte	0x00, 0xf0, 0x05, 0x00


	//----- nvinfo : EIATTR_KPARAM_INFO
	.align		4
.L_2038:
        /*0028*/ 	.byte	0x04, 0x17
        /*002a*/ 	.short	(.L_2040 - .L_2039)
.L_2039:
        /*002c*/ 	.word	0x00000000
        /*0030*/ 	.short	0x0000
        /*0032*/ 	.short	0x0000
        /*0034*/ 	.byte	0x00, 0xf0, 0x11, 0x00


	//----- nvinfo : EIATTR_SPARSE_MMA_MASK
	.align		4
.L_2040:
        /*0038*/ 	.byte	0x03, 0x50
        /*003a*/ 	.short	0x0000


	//----- nvinfo : EIATTR_MAXREG_COUNT
	.align		4
        /*003c*/ 	.byte	0x03, 0x1b
        /*003e*/ 	.short	0x00ff


	//----- nvinfo : EIATTR_MERCURY_ISA_VERSION
	.align		4
        /*0040*/ 	.byte	0x03, 0x5f
        /*0042*/ 	.short	0x0101


	//----- nvinfo : EIATTR_VRC_CTA_INIT_COUNT
	.align		4
        /*0044*/ 	.byte	0x02, 0x4a
	.zero		1
	.zero		1


	//----- nvinfo : EIATTR_EXIT_INSTR_OFFSETS
	.align		4
        /*0048*/ 	.byte	0x04, 0x1c
        /*004a*/ 	.short	(.L_2042 - .L_2041)


	//   ....[0]....
.L_2041:
        /*004c*/ 	.word	0x00000880


	//   ....[1]....
        /*0050*/ 	.word	0x000008e0


	//   ....[2]....
        /*0054*/ 	.word	0x000009f0


	//----- nvinfo : EIATTR_MAX_THREADS
	.align		4
.L_2042:
        /*0058*/ 	.byte	0x04, 0x05
        /*005a*/ 	.short	(.L_2044 - .L_2043)
.L_2043:
        /*005c*/ 	.word	0x00000080
        /*0060*/ 	.word	0x00000001
        /*0064*/ 	.word	0x00000001


	//----- nvinfo : EIATTR_CRS_STACK_SIZE
	.align		4
.L_2044:
        /*0068*/ 	.byte	0x04, 0x1e
        /*006a*/ 	.short	(.L_2046 - .L_2045)
.L_2045:
        /*006c*/ 	.word	0x00000000


	//----- nvinfo : EIATTR_CBANK_PARAM_SIZE
	.align		4
.L_2046:
        /*0070*/ 	.byte	0x03, 0x19
        /*0072*/ 	.short	0x0010


	//----- nvinfo : EIATTR_PARAM_CBANK
	.align		4
        /*0074*/ 	.byte	0x04, 0x0a
        /*0076*/ 	.short	(.L_2048 - .L_2047)
	.align		4
.L_2047:
        /*0078*/ 	.word	index@(.nv.constant0._ZN2at6native29vectorized_elementwise_kernelILi2ENS0_11FillFunctorIN3c1011Float8_e5m2EEESt5arrayIPcLm1EEEEviT0_T1_)
        /*007c*/ 	.short	0x0380
        /*007e*/ 	.short	0x0010


	//----- nvinfo : EIATTR_SW_WAR
	.align		4
.L_2048:
        /*0080*/ 	.byte	0x04, 0x36
        /*0082*/ 	.short	(.L_2050 - .L_2049)
.L_2049:
        /*0084*/ 	.word	0x00000008
.L_2050:


//--------------------- .nv.info._ZN2at6native29vectorized_elementwise_kernelILi4ENS0_11FillFunctorIN3c1011Float8_e5m2EEESt5arrayIPcLm1EEEEviT0_T1_ --------------------------
	.section	.nv.info._ZN2at6native29vectorized_elementwise_kernelILi4ENS0_11FillFunctorIN3c1011Float8_e5m2EEESt5arrayIPcLm1EEEEviT0_T1_,"",@"SHT_CUDA_INFO"
	.sectionflags	@""
	.align	4


	//----- nvinfo : EIATTR_CUDA_API_VERSION
	.align		4
        /*0000*/ 	.byte	0x04, 0x37
        /*0002*/ 	.short	(.L_2052 - .L_2051)
.L_2051:
        /*0004*/ 	.word	0x00000082


	//----- nvinfo : EIATTR_KPARAM_INFO
	.align		4
.L_2052:
        /*0008*/ 	.byte	0x04, 0x17
        /*000a*/ 	.short	(.L_2054 - .L_2053)
.L_2053:
        /*000c*/ 	.word	0x00000000
        /*0010*/ 	.short	0x0002
        /*0012*/ 	.short	0x0008
        /*0014*/ 	.byte	0x00, 0xf0, 0x21, 0x00


	//----- nvinfo : EIATTR_KPARAM_INFO
	.align		4
.L_2054:
        /*0018*/ 	.byte	0x04, 0x17
        /*001a*/ 	.short	(.L_2056 - .L_2055)
.L_2055:
        /*001c*/ 	.word	0x00000000
        /*0020*/ 	.short	0x0001
        /*0022*/ 	.short	0x0004
        /*0024*/ 	.byte	0x00, 0xf0, 0x05, 0x00


	//----- nvinfo : EIATTR_KPARAM_INFO
	.align		4
.L_2056:
        /*0028*/ 	.byte	0x04, 0x17
        /*002a*/ 	.short	(.L_2058 - .L_2057)
.L_2057:
        /*002c*/ 	.word	0x00000000
        /*0030*/ 	.short	0x0000
        /*0032*/ 	.short	0x0000
        /*0034*/ 	.byte	0x00, 0xf0, 0x11, 0x00


	//----- nvinfo : EIATTR_SPARSE_MMA_MASK
	.align		4
.L_2058:
        /*0038*/ 	.byte	0x03, 0x50
        /*003a*/ 	.short	0x0000


	//----- nvinfo : EIATTR_MAXREG_COUNT
	.align		4
        /*003c*/ 	.byte	0x03, 0x1b
        /*003e*/ 	.short	0x00ff


	//----- nvinfo : EIATTR_MERCURY_ISA_VERSION
	.align		4
        /*0040*/ 	.byte	0x03, 0x5f
        /*0042*/ 	.short	0x0101


	//----- nvinfo : EIATTR_VRC_CTA_INIT_COUNT
	.align		4
        /*0044*/ 	.byte	0x02, 0x4a
	.zero		1
	.zero		1


	//----- nvinfo : EIATTR_EXIT_INSTR_OFFSETS
	.align		4
        /*0048*/ 	.byte	0x04, 0x1c
        /*004a*/ 	.short	(.L_2060 - .L_2059)


	//   ....[0]....
.L_2059:
        /*004c*/ 	.word	0x00000880


	//   ....[1]....
        /*0050*/ 	.word	0x000008e0


	//   ....[2]....
        /*0054*/ 	.word	0x000009c0


	//----- nvinfo : EIATTR_MAX_THREADS
	.align		4
.L_2060:
        /*0058*/ 	.byte	0x04, 0x05
        /*005a*/ 	.short	(.L_2062 - .L_2061)
.L_2061:
        /*005c*/ 	.word	0x00000080
        /*0060*/ 	.word	0x00000001
        /*0064*/ 	.word	0x00000001


	//----- nvinfo : EIATTR_CRS_STACK_SIZE
	.align		4
.L_2062:
        /*0068*/ 	.byte	0x04, 0x1e
        /*006a*/ 	.short	(.L_2064 - .L_2063)
.L_2063:
        /*006c*/ 	.word	0x00000000


	//----- nvinfo : EIATTR_CBANK_PARAM_SIZE
	.align		4
.L_2064:
        /*0070*/ 	.byte	0x03, 0x19
        /*0072*/ 	.short	0x0010


	//----- nvinfo : EIATTR_PARAM_CBANK
	.align		4
        /*0074*/ 	.byte	0x04, 0x0a
        /*0076*/ 	.short	(.L_2066 - .L_2065)
	.align		4
.L_2065:
        /*0078*/ 	.word	index@(.nv.constant0._ZN2at6native29vectorized_elementwise_kernelILi4ENS0_11FillFunctorIN3c1011Float8_e5m2EEESt5arrayIPcLm1EEEEviT0_T1_)
        /*007c*/ 	.short	0x0380
        /*007e*/ 	.short	0x0010


	//----- nvinfo : EIATTR_SW_WAR
	.align		4
.L_2066:
        /*0080*/ 	.byte	0x04, 0x36
        /*0082*/ 	.short	(.L_2068 - .L_2067)
.L_2067:
        /*0084*/ 	.word	0x00000008
.L_2068:


//--------------------- .nv.info._ZN2at6native29vectorized_elementwise_kernelILi8ENS0_11FillFunctorIN3c1011Float8_e5m2EEESt5arrayIPcLm1EEEEviT0_T1_ --------------------------
	.section	.nv.info._ZN2at6native29vectorized_elementwise_kernelILi8ENS0_11FillFunctorIN3c1011Float8_e5m2EEESt5arrayIPcLm1EEEEviT0_T1_,"",@"SHT_CUDA_INFO"
	.sectionflags	@""
	.align	4


	//----- nvinfo : EIATTR_CUDA_API_VERSION
	.align		4
        /*0000*/ 	.byte	0x04, 0x37
        /*0002*/ 	.short	(.L_2070 - .L_2069)
.L_2069:
        /*0004*/ 	.word	0x00000082


	//----- nvinfo : EIATTR_KPARAM_INFO
	.align		4
.L_2070:
        /*0008*/ 	.byte	0x04, 0x17
        /*000a*/ 	.short	(.L_2072 - .L_2071)
.L_2071:
        /*000c*/ 	.word	0x00000000
        /*0010*/ 	.short	0x0002
        /*0012*/ 	.short	0x0008
        /*0014*/ 	.byte	0x00, 0xf0, 0x21, 0x00


	//----- nvinfo : EIATTR_KPARAM_INFO
	.align		4
.L_2072:
        /*0018*/ 	.byte	0x04, 0x17
        /*001a*/ 	.short	(.L_2074 - .L_2073)
.L_2073:
        /*001c*/ 	.word	0x00000000
        /*0020*/ 	.short	0x0001
        /*0022*/ 	.short	0x0004
        /*0024*/ 	.byte	0x00, 0xf0, 0x05, 0x00


	//----- nvinfo : EIATTR_KPARAM_INFO
	.align		4
.L_2074:
        /*0028*/ 	.byte	0x04, 0x17
        /*002a*/ 	.short	(.L_2076 - .L_2075)
.L_2075:
        /*002c*/ 	.word	0x00000000
        /*0030*/ 	.short	0x0000
        /*0032*/ 	.short	0x0000
        /*0034*/ 	.byte	0x00, 0xf0, 0x11, 0x00


	//----- nvinfo : EIATTR_SPARSE_MMA_MASK
	.align		4
.L_2076:
        /*0038*/ 	.byte	0x03, 0x50
        /*003a*/ 	.short	0x0000


	//----- nvinfo : EIATTR_MAXREG_COUNT
	.align		4
        /*003c*/ 	.byte	0x03, 0x1b
        /*003e*/ 	.short	0x00ff


	//----- nvinfo : EIATTR_MERCURY_ISA_VERSION
	.align		4
        /*0040*/ 	.byte	0x03, 0x5f
        /*0042*/ 	.short	0x0101


	//----- nvinfo : EIATTR_VRC_CTA_INIT_COUNT
	.align		4
        /*0044*/ 	.byte	0x02, 0x4a
	.zero		1
	.zero		1


	//----- nvinfo : EIATTR_EXIT_INSTR_OFFSETS
	.align		4
        /*0048*/ 	.byte	0x04, 0x1c
        /*004a*/ 	.short	(.L_2078 - .L_2077)


	//   ....[0]....
.L_2077:
        /*004c*/ 	.word	0x00000010


	//----- nvinfo : EIATTR_MAX_THREADS
	.align		4
.L_2078:
        /*0050*/ 	.byte	0x04, 0x05
        /*0052*/ 	.short	(.L_2080 - .L_2079)
.L_2079:
        /*0054*/ 	.word	0x00000080
        /*0058*/ 	.word	0x00000001
        /*005c*/ 	.word	0x00000001


	//----- nvinfo : EIATTR_CBANK_PARAM_SIZE
	.align		4
.L_2080:
        /*0060*/ 	.byte	0x03, 0x19
        /*0062*/ 	.short	0x0010


	//----- nvinfo : EIATTR_PARAM_CBANK
	.align		4
        /*0064*/ 	.byte	0x04, 0x0a
        /*0066*/ 	.short	(.L_2082 - .L_2081)
	.align		4
.L_2081:
        /*0068*/ 	.word	index@(.nv.constant0._ZN2at6native29vectorized_elementwise_kernelILi8ENS0_11FillFunctorIN3c1011Float8_e5m2EEESt5arrayIPcLm1EEEEviT0_T1_)
        /*006c*/ 	.short	0x0380
        /*006e*/ 	.short	0x0010


	//----- nvinfo : EIATTR_SW_WAR
	.align		4
.L_2082:
        /*0070*/ 	.byte	0x04, 0x36
        /*0072*/ 	.short	(.L_2084 - .L_2083)
.L_2083:
        /*0074*/ 	.word	0x00000008
.L_2084:


//--------------------- .nv.info._ZN2at6native18elementwise_kernelILi128ELi4EZNS0_15gpu_kernel_implINS0_11FillFunctorIN3c108BFloat16EEEEEvRNS_18TensorIteratorBaseERKT_EUliE_EEviT1_ --------------------------
	.section	.nv.info._ZN2at6native18elementwise_kernelILi128ELi4EZNS0_15gpu_kernel_implINS0_11FillFunctorIN3c108BFloat16EEEEEvRNS_18TensorIteratorBaseERKT_EUliE_EEviT1_,"",@"SHT_CUDA_INFO"
	.sectionflags	@""
	.align	4


	//----- nvinfo : EIATTR_CUDA_API_VERSION
	.align		4
        /*0000*/ 	.byte	0x04, 0x37
        /*0002*/ 	.short	(.L_2086 - .L_2085)
.L_2085:
        /*0004*/ 	.word	0x00000082


	//----- nvinfo : EIATTR_KPARAM_INFO
	.align		4
.L_2086:
        /*0008*/ 	.byte	0x04, 0x17
        /*000a*/ 	.short	(.L_2088 - .L_2087)
.L_2087:
        /*000c*/ 	.word	0x00000000
        /*0010*/ 	.short	0x0001
        /*0012*/ 	.short	0x0008
        /*0014*/ 	.byte	0x00, 0xf0, 0xc1, 0x06


	//----- nvinfo : EIATTR_KPARAM_INFO
	.align		4
.L_2088:
        /*0018*/ 	.byte	0x04, 0x17
        /*001a*/ 	.short	(.L_2090 - .L_2089)
.L_2089:
        /*001c*/ 	.word	0x00000000
        /*0020*/ 	.short	0x0000
        /*0022*/ 	.short	0x0000
        /*0024*/ 	.byte	0x00, 0xf0, 0x11, 0x00


	//----- nvinfo : EIATTR_SPARSE_MMA_MASK
	.align		4
.L_2090:
        /*0028*/ 	.byte	0x03, 0x50
        /*002a*/ 	.short	0x0000


	//----- nvinfo : EIATTR_MAXREG_COUNT
	.align		4
        /*002c*/ 	.byte	0x03, 0x1b
        /*002e*/ 	.short	0x0080


	//----- nvinfo : EIATTR_EXTERNS
	.align		4
        /*0030*/ 	.byte	0x04, 0x0f
        /*0032*/ 	.short	(.L_2092 - .L_2091)


	//   ....[0]....
	.align		4
.L_2091:
        /*0034*/ 	.word	index@(__assertfail)


	//----- nvinfo : EIATTR_MERCURY_ISA_VERSION
	.align		4
.L_2092:
        /*0038*/ 	.byte	0x03, 0x5f
        /*003a*/ 	.short	0x0101


	//----- nvinfo : EIATTR_VRC_CTA_INIT_COUNT
	.align		4
        /*003c*/ 	.byte	0x02, 0x4a
	.zero		1
	.zero		1


	//----- nvinfo : EIATTR_SYSCALL_OFFSETS
	.align		4
        /*0040*/ 	.byte	0x04, 0x46
        /*0042*/ 	.short	(.L_2094 - .L_2093)


	//   ....[0]....
.L_2093:
        /*0044*/ 	.word	0x00000e10


	//   ....[1]....
        /*0048*/ 	.word	0x00001e10


	//   ....[2]....
        /*004c*/ 	.word	0x00002e10


	//   ....[3]....
        /*0050*/ 	.word	0x00003e00


	//   ....[4]....
        /*0054*/ 	.word	0x00005f50


	//   ....[5]....
        /*0058*/ 	.word	0x00007e80


	//   ....[6]....
        /*005c*/ 	.word	0x00009e80


	//   ....[7]....
        /*0060*/ 	.word	0x0000be70


	//----- nvinfo : EIATTR_EXIT_INSTR_OFFSETS
	.align		4
.L_2094:
        /*0064*/ 	.byte	0x04, 0x1c
        /*0066*/ 	.short	(.L_2096 - .L_2095)


	//   ....[0]....
.L_2095:
        /*0068*/ 	.word	0x000030c0


	//   ....[1]....
        /*006c*/ 	.word	0x000031c0


	//   ....[2]....
        /*0070*/ 	.word	0x00003220


	//   ....[3]....
        /*0074*/ 	.word	0x000032d0


	//   ....[4]....
        /*0078*/ 	.word	0x00003320


	//   ....[5]....
        /*007c*/ 	.word	0x00003370


	//   ....[6]....
        /*0080*/ 	.word	0x00003410


	//   ....[7]....
        /*0084*/ 	.word	0x00003460


	//   ....[8]....
        /*0088*/ 	.word	0x00003510


	//   ....[9]....
        /*008c*/ 	.word	0x00003570


	//   ....[10]....
        /*0090*/ 	.word	0x000035d0


	//   ....[11]....
        /*0094*/ 	.word	0x000036c0


	//   ....[12]....
        /*0098*/ 	.word	0x00003820


	//   ....[13]....
        /*009c*/ 	.word	0x00003980


	//   ....[14]....
        /*00a0*/ 	.word	0x00003ad0


	//   ....[15]....
        /*00a4*/ 	.word	0x00003b20


	//   ....[16]....
        /*00a8*/ 	.word	0x00003b70


	//   ....[17]....
        /*00ac*/ 	.word	0x00003c30


	//   ....[18]....
        /*00b0*/ 	.word	0x00003ca0


	//   ....[19]....
        /*00b4*/ 	.word	0x00003e10


	//   ....[20]....
        /*00b8*/ 	.word	0x00003f10


	//   ....[21]....
        /*00bc*/ 	.word	0x00004040


	//   ....[22]....
        /*00c0*/ 	.word	0x00004080


	//   ....[23]....
        /*00c4*/ 	.word	0x0000a100


	//   ....[24]....
        /*00c8*/ 	.word	0x0000b340


	//   ....[25]....
        /*00cc*/ 	.word	0x0000b390


	//   ....[26]....
        /*00d0*/ 	.word	0x0000b430


	//   ....[27]....
        /*00d4*/ 	.word	0x0000b470


	//   ....[28]....
        /*00d8*/ 	.word	0x0000b4b0


	//   ....[29]....
        /*00dc*/ 	.word	0x0000b540


	//   ....[30]....
        /*00e0*/ 	.word	0x0000b580


	//   ....[31]....
        /*00e4*/ 	.word	0x0000b620


	//   ....[32]....
        /*00e8*/ 	.word	0x0000b670


	//   ....[33]....
        /*00ec*/ 	.word	0x0000b6c0


	//   ....[34]....
        /*00f0*/ 	.word	0x0000b7a0


	//   ....[35]....
        /*00f4*/ 	.word	0x0000b8f0


	//   ....[36]....
        /*00f8*/ 	.word	0x0000ba40


	//   ....[37]....
        /*00fc*/ 	.word	0x0000bb80


	//   ....[38]....
        /*0100*/ 	.word	0x0000bbc0


	//   ....[39]....
        /*0104*/ 	.word	0x0000bc00


	//   ....[40]....
        /*0108*/ 	.word	0x0000bcb0


	//   ....[41]....
        /*010c*/ 	.word	0x0000bd10


	//   ....[42]....
        /*0110*/ 	.word	0x0000be80


	//   ....[43]....
        /*0114*/ 	.word	0x0000bf70


	//   ....[44]....
        /*0118*/ 	.word	0x0000c090


	//   ....[45]....
        /*011c*/ 	.word	0x0000c0c0


	//----- nvinfo : EIATTR_MAX_THREADS
	.align		4
.L_2096:
        /*0120*/ 	.byte	0x04, 0x05
        /*0122*/ 	.short	(.L_2098 - .L_2097)
.L_2097:
        /*0124*/ 	.word	0x00000080
        /*0128*/ 	.word	0x00000001
        /*012c*/ 	.word	0x00000001


	//----- nvinfo : EIATTR_CRS_STACK_SIZE
	.align		4
.L_2098:
        /*0130*/ 	.byte	0x04, 0x1e
        /*0132*/ 	.short	(.L_2100 - .L_2099)
.L_2099:
        /*0134*/ 	.word	0x00000000


	//----- nvinfo : EIATTR_CBANK_PARAM_SIZE
	.align		4
.L_2100:
        /*0138*/ 	.byte	0x03, 0x19
        /*013a*/ 	.short	0x01b8


	//----- nvinfo : EIATTR_PARAM_CBANK
	.align		4
        /*013c*/ 	.byte	0x04, 0x0a
        /*013e*/ 	.short	(.L_2102 - .L_2101)
	.align		4
.L_2101:
        /*0140*/ 	.word	index@(.nv.constant0._ZN2at6native18elementwise_kernelILi128ELi4EZNS0_15gpu_kernel_implINS0_11FillFunctorIN3c108BFloat16EEEEEvRNS_18TensorIteratorBaseERKT_EUliE_EEviT1_)
        /*0144*/ 	.short	0x0380
        /*0146*/ 	.short	0x01b8


	//----- nvinfo : EIATTR_SW_WAR
	.align		4
.L_2102:
        /*0148*/ 	.byte	0x04, 0x36
        /*014a*/ 	.short	(.L_2104 - .L_2103)
.L_2103:
        /*014c*/ 	.word	0x00000008
.L_2104:


//--------------------- .nv.info._ZN2at6native27unrolled_elementwise_kernelINS0_11FillFunctorIN3c108BFloat16EEESt5arrayIPcLm1EELi4E23TrivialOffsetCalculatorILi0EjES9_ILi1EjENS0_6memory12LoadWithCastILi0EEENSC_13StoreWithCastILi1EEEEEviT_T0_T2_T3_T4_T5_ --------------------------
	.section	.nv.info._ZN2at6native27unrolled_elementwise_kernelINS0_11FillFunctorIN3c108BFloat16EEESt5arrayIPcLm1EELi4E23TrivialOffsetCalculatorILi0EjES9_ILi1EjENS0_6memory12LoadWithCastILi0EEENSC_13StoreWithCastILi1EEEEEviT_T0_T2_T3_T4_T5_,"",@"SHT_CUDA_INFO"
	.sectionflags	@""
	.align	4


	//----- nvinfo : EIATTR_CUDA_API_VERSION
	.align		4
        /*0000*/ 	.byte	0x04, 0x37
        /*0002*/ 	.short	(.L_2106 - .L_2105)
.L_2105:
        /*0004*/ 	.word	0x00000082


	//----- nvinfo : EIATTR_KPARAM_INFO
	.align		4
.L_2106:
        /*0008*/ 	.byte	0x04, 0x17
        /*000a*/ 	.short	(.L_2108 - .L_2107)
.L_2107:
        /*000c*/ 	.word	0x00000000
        /*0010*/ 	.short	0x0006
        /*0012*/ 	.short	0x001c
        /*0014*/ 	.byte	0x00, 0xf0, 0x21, 0x00


	//----- nvinfo : EIATTR_KPARAM_INFO
	.align		4
.L_2108:
        /*0018*/ 	.byte	0x04, 0x17
        /*001a*/ 	.short	(.L_2110 - .L_2109)
.L_2109:
        /*001c*/ 	.word	0x00000000
        /*0020*/ 	.short	0x0005
        /*0022*/ 	.short	0x0014
        /*0024*/ 	.byte	0x00, 0xf0, 0x21, 0x00


	//----- nvinfo : EIATTR_KPARAM_INFO
	.align		4
.L_2110:
        /*0028*/ 	.byte	0x04, 0x17
        /*002a*/ 	.short	(.L_2112 - .L_2111)
.L_2111:
        /*002c*/ 	.word	0x00000000
        /*0030*/ 	.short	0x0004
        /*0032*/ 	.short	0x0011
        /*0034*/ 	.byte	0x00, 0xf0, 0x05, 0x00


	//----- nvinfo : EIATTR_KPARAM_INFO
	.align		4
.L_2112:
        /*0038*/ 	.byte	0x04, 0x17
        /*003a*/ 	.short	(.L_2114 - .L_2113)
.L_2113:
        /*003c*/ 	.word	0x00000000
        /*0040*/ 	.short	0x0003
        /*0042*/ 	.short	0x0010
        /*0044*/ 	.byte	0x00, 0xf0, 0x05, 0x00


	//----- nvinfo : EIATTR_KPARAM_INFO
	.align		4
.L_2114:
        /*0048*/ 	.byte	0x04, 0x17
        /*004a*/ 	.short	(.L_2116 - .L_2115)
.L_2115:
        /*004c*/ 	.word	0x00000000
        /*0050*/ 	.short	0x0002
        /*0052*/ 	.short	0x0008
        /*0054*/ 	.byte	0x00, 0xf0, 0x21, 0x00


	//----- nvinfo : EIATTR_KPARAM_INFO
	.align		4
.L_2116:
        /*0058*/ 	.byte	0x04, 0x17
        /*005a*/ 	.short	(.L_2118 - .L_2117)
.L_2117:
        /*005c*/ 	.word	0x00000000
        /*0060*/ 	.short	0x0001
        /*0062*/ 	.short	0x0004
        /*0064*/ 	.byte	0x00, 0xf0, 0x09, 0x00


	//----- nvinfo : EIATTR_KPARAM_INFO
	.align		4
.L_2118:
        /*0068*/ 	.byte	0x04, 0x17
        /*006a*/ 	.short	(.L_2120 - .L_2119)
.L_2119:
        /*006c*/ 	.word	0x00000000
        /*0070*/ 	.short	0x0000
        /*0072*/ 	.short	0x0000
        /*0074*/ 	.byte	0x00, 0xf0, 0x11, 0x00


	//----- nvinfo : EIATTR_SPARSE_MMA_MASK
	.align		4
.L_2120:
        /*0078*/ 	.byte	0x03, 0x50
        /*007a*/ 	.short	0x0000


	//----- nvinfo : EIATTR_MAXREG_COUNT
	.align		4
        /*007c*/ 	.byte	0x03, 0x1b
        /*007e*/ 	.short	0x00ff


	//----- nvinfo : EIATTR_EXTERNS
	.align		4
        /*0080*/ 	.byte	0x04, 0x0f
        /*0082*/ 	.short	(.L_2122 - .L_2121)


	//   ....[0]....
	.align		4
.L_2121:
        /*0084*/ 	.word	index@(__assertfail)


	//----- nvinfo : EIATTR_MERCURY_ISA_VERSION
	.align		4
.L_2122:
        /*0088*/ 	.byte	0x03, 0x5f
        /*008a*/ 	.short	0x0101


	//----- nvinfo : EIATTR_VRC_CTA_INIT_COUNT
	.align		4
        /*008c*/ 	.byte	0x02, 0x4a
	.zero		1
	.zero		1


	//----- nvinfo : EIATTR_SYSCALL_OFFSETS
	.align		4
        /*0090*/ 	.byte	0x04, 0x46
        /*0092*/ 	.short	(.L_2124 - .L_2123)


	//   ....[0]....
.L_2123:
        /*0094*/ 	.word	0x00000e00


	//   ....[1]....
        /*0098*/ 	.word	0x00001c20


	//   ....[2]....
        /*009c*/ 	.word	0x00002b00


	//   ....[3]....
        /*00a0*/ 	.word	0x000039f0


	//----- nvinfo : EIATTR_EXIT_INSTR_OFFSETS
	.align		4
.L_2124:
        /*00a4*/ 	.byte	0x04, 0x1c
        /*00a6*/ 	.short	(.L_2126 - .L_2125)


	//   ....[0]....
.L_2125:
        /*00a8*/ 	.word	0x00002d70


	//   ....[1]....
        /*00ac*/ 	.word	0x00002ec0


	//   ....[2]....
        /*00b0*/ 	.word	0x00002f10


	//   ....[3]....
        /*00b4*/ 	.word	0x00002fb0


	//   ....[4]....
        /*00b8*/ 	.word	0x00002ff0


	//   ....[5]....
        /*00bc*/ 	.word	0x00003030


	//   ....[6]....
        /*00c0*/ 	.word	0x000030c0


	//   ....[7]....
        /*00c4*/ 	.word	0x00003100


	//   ....[8]....
        /*00c8*/ 	.word	0x000031a0


	//   ....[9]....
        /*00cc*/ 	.word	0x000031f0


	//   ....[10]....
        /*00d0*/ 	.word	0x00003240


	//   ....[11]....
        /*00d4*/ 	.word	0x00003320


	//   ....[12]....
        /*00d8*/ 	.word	0x00003470


	//   ....[13]....
        /*00dc*/ 	.word	0x000035c0


	//   ....[14]....
        /*00e0*/ 	.word	0x00003700


	//   ....[15]....
        /*00e4*/ 	.word	0x00003740


	//   ....[16]....
        /*00e8*/ 	.word	0x00003780


	//   ....[17]....
        /*00ec*/ 	.word	0x00003830


	//   ....[18]....
        /*00f0*/ 	.word	0x00003890


	//   ....[19]....
        /*00f4*/ 	.word	0x00003a00


	//   ....[20]....
        /*00f8*/ 	.word	0x00003af0


	//   ....[21]....
        /*00fc*/ 	.word	0x00003c10


	//   ....[22]....
        /*0100*/ 	.word	0x00003c40


	//----- nvinfo : EIATTR_MAX_THREADS
	.align		4
.L_2126:
        /*0104*/ 	.byte	0x04, 0x05
        /*0106*/ 	.short	(.L_2128 - .L_2127)
.L_2127:
        /*0108*/ 	.word	0x00000080
        /*010c*/ 	.word	0x00000001
        /*0110*/ 	.word	0x00000001


	//----- nvinfo : EIATTR_CRS_STACK_SIZE
	.align		4
.L_2128:
        /*0114*/ 	.byte	0x04, 0x1e
        /*0116*/ 	.short	(.L_2130 - .L_2129)
.L_2129:
        /*0118*/ 	.word	0x00000000


	//----- nvinfo : EIATTR_CBANK_PARAM_SIZE
	.align		4
.L_2130:
        /*011c*/ 	.byte	0x03, 0x19
        /*011e*/ 	.short	0x0024


	//----- nvinfo : EIATTR_PARAM_CBANK
	.align		4
        /*0120*/ 	.byte	0x04, 0x0a
        /*0122*/ 	.short	(.L_2132 - .L_2131)
	.align		4
.L_2131:
        /*0124*/ 	.word	index@(.nv.constant0._ZN2at6native27unrolled_elementwise_kernelINS0_11FillFunctorIN3c108BFloat16EEESt5arrayIPcLm1EELi4E23TrivialOffsetCalculatorILi0EjES9_ILi1EjENS0_6memory12LoadWithCastILi0EEENSC_13StoreWithCastILi1EEEEEviT_T0_T2_T3_T4_T5_)
        /*0128*/ 	.short	0x0380
        /*012a*/ 	.short	0x0024


	//----- nvinfo : EIATTR_SW_WAR
	.align		4
.L_2132:
        /*012c*/ 	.byte	0x04, 0x36
        /*012e*/ 	.short	(.L_2134 - .L_2133)
.L_2133:
        /*0130*/ 	.word	0x00000008
.L_2134:


//--------------------- .nv.info._ZN2at6native18elementwise_kernelILi128ELi4EZNS0_22gpu_kernel_impl_nocastINS0_11FillFunctorIN3c108BFloat16EEEEEvRNS_18TensorIteratorBaseERKT_EUliE_EEviT1_ --------------------------
	.section	.nv.info._ZN2at6native18elementwise_kernelILi128ELi4EZNS0_22gpu_kernel_impl_nocastINS0_11FillFunctorIN3c108BFloat16EEEEEvRNS_18TensorIteratorBaseERKT_EUliE_EEviT1_,"",@"SHT_CUDA_INFO"
	.sectionflags	@""
	.align	4


	//----- nvinfo : EIATTR_CUDA_API_VERSION
	.align		4
        /*0000*/ 	.byte	0x04, 0x37
        /*0002*/ 	.short	(.L_2136 - .L_2135)
.L_2135:
        /*0004*/ 	.word	0x00000082


	//----- nvinfo : EIATTR_KPARAM_INFO
	.align		4
.L_2136:
        /*0008*/ 	.byte	0x04, 0x17
        /*000a*/ 	.short	(.L_2138 - .L_2137)
.L_2137:
        /*000c*/ 	.word	0x00000000
        /*0010*/ 	.short	0x0001
        /*0012*/ 	.short	0x0008
        /*0014*/ 	.byte	0x00, 0xf0, 0xc1, 0x06


	//----- nvinfo : EIATTR_KPARAM_INFO
	.align		4
.L_2138:
        /*0018*/ 	.byte	0x04, 0x17
        /*001a*/ 	.short	(.L_2140 - .L_2139)
.L_2139:
        /*001c*/ 	.word	0x00000000
        /*0020*/ 	.short	0x0000
        /*0022*/ 	.short	0x0000
        /*0024*/ 	.byte	0x00, 0xf0, 0x11, 0x00


	//----- nvinfo : EIATTR_SPARSE_MMA_MASK
	.align		4
.L_2140:
        /*0028*/ 	.byte	0x03, 0x50
        /*002a*/ 	.short	0x0000


	//----- nvinfo : EIATTR_MAXREG_COUNT
	.align		4
        /*002c*/ 	.byte	0x03, 0x1b
        /*002e*/ 	.short	0x0080


	//----- nvinfo : EIATTR_MERCURY_ISA_VERSION
	.align		4
        /*0030*/ 	.byte	0x03, 0x5f
        /*0032*/ 	.short	0x0101


	//----- nvinfo : EIATTR_VRC_CTA_INIT_COUNT
	.align		4
        /*0034*/ 	.byte	0x02, 0x4a
	.zero		1
	.zero		1


	//----- nvinfo : EIATTR_EXIT_INSTR_OFFSETS
	.align		4
        /*0038*/ 	.byte	0x04, 0x1c
        /*003a*/ 	.short	(.L_2142 - .L_2141)


	//   ....[0]....
.L_2141:
        /*003c*/ 	.word	0x000000b0


	//   ....[1]....
        /*0040*/ 	.word	0x000000f0


	//   ....[2]....
        /*0044*/ 	.word	0x00003680


	//   ....[3]....
        /*0048*/ 	.word	0x000047f0


	//----- nvinfo : EIATTR_MAX_THREADS
	.align		4
.L_2142:
        /*004c*/ 	.byte	0x04, 0x05
        /*004e*/ 	.short	(.L_2144 - .L_2143)
.L_2143:
        /*0050*/ 	.word	0x00000080
        /*0054*/ 	.word	0x00000001
        /*0058*/ 	.word	0x00000001


	//----- nvinfo : EIATTR_CRS_STACK_SIZE
	.align		4
.L_2144:
        /*005c*/ 	.byte	0x04, 0x1e
        /*005e*/ 	.short	(.L_2146 - .L_2145)
.L_2145:
        /*0060*/ 	.word	0x00000000


	//----- nvinfo : EIATTR_CBANK_PARAM_SIZE
	.align		4
.L_2146:
        /*0064*/ 	.byte	0x03, 0x19
        /*0066*/ 	.short	0x01b8


	//----- nvinfo : EIATTR_PARAM_CBANK
	.align		4
        /*0068*/ 	.byte	0x04, 0x0a
        /*006a*/ 	.short	(.L_2148 - .L_2147)
	.align		4
.L_2147:
        /*006c*/ 	.word	index@(.nv.constant0._ZN2at6native18elementwise_kernelILi128ELi4EZNS0_22gpu_kernel_impl_nocastINS0_11FillFunctorIN3c108BFloat16EEEEEvRNS_18TensorIteratorBaseERKT_EUliE_EEviT1_)
        /*0070*/ 	.short	0x0380
        /*0072*/ 	.short	0x01b8


	//----- nvinfo : EIATTR_SW_WAR
	.align		4
.L_2148:
        /*0074*/ 	.byte	0x04, 0x36
        /*0076*/ 	.short	(.L_2150 - .L_2149)
.L_2149:
        /*0078*/ 	.word	0x00000008
.L_2150:


//--------------------- .nv.info._ZN2at6native27unrolled_elementwise_kernelINS0_11FillFunctorIN3c108BFloat16EEESt5arrayIPcLm1EELi4E23TrivialOffsetCalculatorILi0EjES9_ILi1EjENS0_6memory15LoadWithoutCastENSC_16StoreWithoutCastEEEviT_T0_T2_T3_T4_T5_ --------------------------
	.section	.nv.info._ZN2at6native27unrolled_elementwise_kernelINS0_11FillFunctorIN3c108BFloat16EEESt5arrayIPcLm1EELi4E23TrivialOffsetCalculatorILi0EjES9_ILi1EjENS0_6memory15LoadWithoutCastENSC_16StoreWithoutCastEEEviT_T0_T2_T3_T4_T5_,"",@"SHT_CUDA_INFO"
	.sectionflags	@""
	.align	4


	//----- nvinfo : EIATTR_CUDA_API_VERSION
	.align		4
        /*0000*/ 	.byte	0x04, 0x37
        /*0002*/ 	.short	(.L_2152 - .L_2151)
.L_2151:
        /*0004*/ 	.word	0x00000082


	//----- nvinfo : EIATTR_KPARAM_INFO
	.align		4
.L_2152:
        /*0008*/ 	.byte	0x04, 0x17
        /*000a*/ 	.short	(.L_2154 - .L_2153)
.L_2153:
        /*000c*/ 	.word	0x00000000
        /*0010*/ 	.short	0x0006
        /*0012*/ 	.short	0x0013
        /*0014*/ 	.byte	0x00, 0xf0, 0x05, 0x00


	//----- nvinfo : EIATTR_KPARAM_INFO
	.align		4
.L_2154:
        /*0018*/ 	.byte	0x04, 0x17
        /*001a*/ 	.short	(.L_2156 - .L_2155)
.L_2155:
        /*001c*/ 	.word	0x00000000
        /*0020*/ 	.short	0x0005
        /*0022*/ 	.short	0x0012
        /*0024*/ 	.byte	0x00, 0xf0, 0x05, 0x00


	//----- nvinfo : EIATTR_KPARAM_INFO
	.align		4
.L_2156:
        /*0028*/ 	.byte	0x04, 0x17
        /*002a*/ 	.short	(.L_2158 - .L_2157)
.L_2157:
        /*002c*/ 	.word	0x00000000
        /*0030*/ 	.short	0x0004
        /*0032*/ 	.short	0x0011
        /*0034*/ 	.byte	0x00, 0xf0, 0x05, 0x00


	//----- nvinfo : EIATTR_KPARAM_INFO
	.align		4
.L_2158:
        /*0038*/ 	.byte	0x04, 0x17
        /*003a*/ 	.short	(.L_2160 - .L_2159)
.L_2159:
        /*003c*/ 	.word	0x00000000
        /*0040*/ 	.short	0x0003
        /*0042*/ 	.short	0x0010
        /*0044*/ 	.byte	0x00, 0xf0, 0x05, 0x00


	//----- nvinfo : EIATTR_KPARAM_INFO
	.align		4
.L_2160:
        /*0048*/ 	.byte	0x04, 0x17
        /*004a*/ 	.short	(.L_2162 - .L_2161)
.L_2161:
        /*004c*/ 	.word	0x00000000
        /*0050*/ 	.short	0x0002
        /*0052*/ 	.short	0x0008
        /*0054*/ 	.byte	0x00, 0xf0, 0x21, 0x00


	//----- nvinfo : EIATTR_KPARAM_INFO
	.align		4
.L_2162:
        /*0058*/ 	.byte	0x04, 0x17
        /*005a*/ 	.short	(.L_2164 - .L_2163)
.L_2163:
        /*005c*/ 	.word	0x00000000
        /*0060*/ 	.short	0x0001
        /*0062*/ 	.short	0x0004
        /*0064*/ 	.byte	0x00, 0xf0, 0x09, 0x00


	//----- nvinfo : EIATTR_KPARAM_INFO
	.align		4
.L_2164:
        /*0068*/ 	.byte	0x04, 0x17
        /*006a*/ 	.short	(.L_2166 - .L_2165)
.L_2165:
        /*006c*/ 	.word	0x00000000
        /*0070*/ 	.short	0x0000
        /*0072*/ 	.short	0x0000
        /*0074*/ 	.byte	0x00, 0xf0, 0x11, 0x00


	//----- nvinfo : EIATTR_SPARSE_MMA_MASK
	.align		4
.L_2166:
        /*0078*/ 	.byte	0x03, 0x50
        /*007a*/ 	.short	0x0000


	//----- nvinfo : EIATTR_MAXREG_COUNT
	.align		4
        /*007c*/ 	.byte	0x03, 0x1b
        /*007e*/ 	.short	0x00ff


	//----- nvinfo : EIATTR_MERCURY_ISA_VERSION
	.align		4
        /*0080*/ 	.byte	0x03, 0x5f
        /*0082*/ 	.short	0x0101


	//----- nvinfo : EIATTR_VRC_CTA_INIT_COUNT
	.align		4
        /*0084*/ 	.byte	0x02, 0x4a
	.zero		1
	.zero		1


	//----- nvinfo : EIATTR_EXIT_INSTR_OFFSETS
	.align		4
        /*0088*/ 	.byte	0x04, 0x1c
        /*008a*/ 	.short	(.L_2168 - .L_2167)


	//   ....[0]....
.L_2167:
        /*008c*/ 	.word	0x000001e0


	//   ....[1]....
        /*0090*/ 	.word	0x00000240


	//----- nvinfo : EIATTR_MAX_THREADS
	.align		4
.L_2168:
        /*0094*/ 	.byte	0x04, 0x05
        /*0096*/ 	.short	(.L_2170 - .L_2169)
.L_2169:
        /*0098*/ 	.word	0x00000080
        /*009c*/ 	.word	0x00000001
        /*00a0*/ 	.word	0x00000001


	//----- nvinfo : EIATTR_CRS_STACK_SIZE
	.align		4
.L_2170:
        /*00a4*/ 	.byte	0x04, 0x1e
        /*00a6*/ 	.short	(.L_2172 - .L_2171)
.L_2171:
        /*00a8*/ 	.word	0x00000000


	//----- nvinfo : EIATTR_CBANK_PARAM_SIZE
	.align		4
.L_2172:
        /*00ac*/ 	.byte	0x03, 0x19
        /*00ae*/ 	.short	0x0014


	//----- nvinfo : EIATTR_PARAM_CBANK
	.align		4
        /*00b0*/ 	.byte	0x04, 0x0a
        /*00b2*/ 	.short	(.L_2174 - .L_2173)
	.align		4
.L_2173:
        /*00b4*/ 	.word	index@(.nv.constant0._ZN2at6native27unrolled_elementwise_kernelINS0_11FillFunctorIN3c108BFloat16EEESt5arrayIPcLm1EELi4E23TrivialOffsetCalculatorILi0EjES9_ILi1EjENS0_6memory15LoadWithoutCastENSC_16StoreWithoutCastEEEviT_T0_T2_T3_T4_T5_)
        /*00b8*/ 	.short	0x0380
        /*00ba*/ 	.short	0x0014


	//----- nvinfo : EIATTR_SW_WAR
	.align		4
.L_2174:
        /*00bc*/ 	.byte	0x04, 0x36
        /*00be*/ 	.short	(.L_2176 - .L_2175)
.L_2175:
        /*00c0*/ 	.word	0x00000008
.L_2176:


//--------------------- .nv.info._ZN2at6native29vectorized_elementwise_kernelILi2ENS0_11FillFunctorIN3c108BFloat16EEESt5arrayIPcLm1EEEEviT0_T1_ --------------------------
	.section	.nv.info._ZN2at6native29vectorized_elementwise_kernelILi2ENS0_11FillFunctorIN3c108BFloat16EEESt5arrayIPcLm1EEEEviT0_T1_,"",@"SHT_CUDA_INFO"
	.sectionflags	@""
	.align	4


	//----- nvinfo : EIATTR_CUDA_API_VERSION
	.align		4
        /*0000*/ 	.byte	0x04, 0x37
        /*0002*/ 	.short	(.L_2178 - .L_2177)
.L_2177:
        /*0004*/ 	.word	0x00000082


	//----- nvinfo : EIATTR_KPARAM_INFO
	.align		4
.L_2178:
        /*0008*/ 	.byte	0x04, 0x17
        /*000a*/ 	.short	(.L_2180 - .L_2179)
.L_2179:
        /*000c*/ 	.word	0x00000000
        /*0010*/ 	.short	0x0002
        /*0012*/ 	.short	0x0008
        /*0014*/ 	.byte	0x00, 0xf0, 0x21, 0x00


	//----- nvinfo : EIATTR_KPARAM_INFO
	.align		4
.L_2180:
        /*0018*/ 	.byte	0x04, 0x17
        /*001a*/ 	.short	(.L_2182 - .L_2181)
.L_2181:
        /*001c*/ 	.word	0x00000000
        /*0020*/ 	.short	0x0001
        /*0022*/ 	.short	0x0004
        /*0024*/ 	.byte	0x00, 0xf0, 0x09, 0x00


	//----- nvinfo : EIATTR_KPARAM_INFO
	.align		4
.L_2182:
        /*0028*/ 	.byte	0x04, 0x17
        /*002a*/ 	.short	(.L_2184 - .L_2183)
.L_2183:
        /*002c*/ 	.word	0x00000000
        /*0030*/ 	.short	0x0000
        /*0032*/ 	.short	0x0000
        /*0034*/ 	.byte	0x00, 0xf0, 0x11, 0x00


	//----- nvinfo : EIATTR_SPARSE_MMA_MASK
	.align		4
.L_2184:
        /*0038*/ 	.byte	0x03, 0x50
        /*003a*/ 	.short	0x0000


	//----- nvinfo : EIATTR_MAXREG_COUNT
	.align		4
        /*003c*/ 	.byte	0x03, 0x1b
        /*003e*/ 	.short	0x00ff


	//----- nvinfo : EIATTR_MERCURY_ISA_VERSION
	.align		4
        /*0040*/ 	.byte	0x03, 0x5f
        /*0042*/ 	.short	0x0101


	//----- nvinfo : EIATTR_VRC_CTA_INIT_COUNT
	.align		4
        /*0044*/ 	.byte	0x02, 0x4a
	.zero		1
	.zero		1


	//----- nvinfo : EIATTR_EXIT_INSTR_OFFSETS
	.align		4
        /*0048*/ 	.byte	0x04, 0x1c
        /*004a*/ 	.short	(.L_2186 - .L_2185)


	//   ....[0]....
.L_2185:
        /*004c*/ 	.word	0x00000470


	//   ....[1]....
        /*0050*/ 	.word	0x000004d0


	//   ....[2]....
        /*0054*/ 	.word	0x000005a0


	//----- nvinfo : EIATTR_MAX_THREADS
	.align		4
.L_2186:
        /*0058*/ 	.byte	0x04, 0x05
        /*005a*/ 	.short	(.L_2188 - .L_2187)
.L_2187:
        /*005c*/ 	.word	0x00000080
        /*0060*/ 	.word	0x00000001
        /*0064*/ 	.word	0x00000001


	//----- nvinfo : EIATTR_CRS_STACK_SIZE
	.align		4
.L_2188:
        /*0068*/ 	.byte	0x04, 0x1e
        /*006a*/ 	.short	(.L_2190 - .L_2189)
.L_2189:
        /*006c*/ 	.word	0x00000000


	//----- nvinfo : EIATTR_CBANK_PARAM_SIZE
	.align		4
.L_2190:
        /*0070*/ 	.byte	0x03, 0x19
        /*0072*/ 	.short	0x0010


	//----- nvinfo : EIATTR_PARAM_CBANK
	.align		4
        /*0074*/ 	.byte	0x04, 0x0a
        /*0076*/ 	.short	(.L_2192 - .L_2191)
	.align		4
.L_2191:
        /*0078*/ 	.word	index@(.nv.constant0._ZN2at6native29vectorized_elementwise_kernelILi2ENS0_11FillFunctorIN3c108BFloat16EEESt5arrayIPcLm1EEEEviT0_T1_)
        /*007c*/ 	.short	0x0380
        /*007e*/ 	.short	0x0010


	//----- nvinfo : EIATTR_SW_WAR
	.align		4
.L_2192:
        /*0080*/ 	.byte	0x04, 0x36
        /*0082*/ 	.short	(.L_2194 - .L_2193)
.L_2193:
        /*0084*/ 	.word	0x00000008
.L_2194:


//--------------------- .nv.info._ZN2at6native29vectorized_elementwise_kernelILi4ENS0_11FillFunctorIN3c108BFloat16EEESt5arrayIPcLm1EEEEviT0_T1_ --------------------------
	.section	.nv.info._ZN2at6native29vectorized_elementwise_kernelILi4ENS0_11FillFunctorIN3c108BFloat16EEESt5arrayIPcLm1EEEEviT0_T1_,"",@"SHT_CUDA_INFO"
	.sectionflags	@""
	.align	4


	//----- nvinfo : EIATTR_CUDA_API_VERSION
	.align		4
        /*0000*/ 	.byte	0x04, 0x37
        /*0002*/ 	.short	(.L_2196 - .L_2195)
.L_2195:
        /*0004*/ 	.word	0x00000082


	//----- nvinfo : EIATTR_KPARAM_INFO
	.align		4
.L_2196:
        /*0008*/ 	.byte	0x04, 0x17
        /*000a*/ 	.short	(.L_2198 - .L_2197)
.L_2197:
        /*000c*/ 	.word	0x00000000
        /*0010*/ 	.short	0x0002
        /*0012*/ 	.short	0x0008
        /*0014*/ 	.byte	0x00, 0xf0, 0x21, 0x00


	//----- nvinfo : EIATTR_KPARAM_INFO
	.align		4
.L_2198:
        /*0018*/ 	.byte	0x04, 0x17
        /*001a*/ 	.short	(.L_2200 - .L_2199)
.L_2199:
        /*001c*/ 	.word	0x00000000
        /*0020*/ 	.short	0x0001
        /*0022*/ 	.short	0x0004
        /*0024*/ 	.byte	0x00, 0xf0, 0x09, 0x00


	//----- nvinfo : EIATTR_KPARAM_INFO
	.align		4
.L_2200:
        /*0028*/ 	.byte	0x04, 0x17
        /*002a*/ 	.short	(.L_2202 - .L_2201)
.L_2201:
        /*002c*/ 	.word	0x00000000
        /*0030*/ 	.short	0x0000
        /*0032*/ 	.short	0x0000
        /*0034*/ 	.byte	0x00, 0xf0, 0x11, 0x00


	//----- nvinfo : EIATTR_SPARSE_MMA_MASK
	.align		4
.L_2202:
        /*0038*/ 	.byte	0x03, 0x50
        /*003a*/ 	.short	0x0000


	//----- nvinfo : EIATTR_MAXREG_COUNT
	.align		4
        /*003c*/ 	.byte	0x03, 0x1b
        /*003e*/ 	.short	0x00ff


	//----- nvinfo : EIATTR_MERCURY_ISA_VERSION
	.align		4
        /*0040*/ 	.byte	0x03, 0x5f
        /*0042*/ 	.short	0x0101


	//----- nvinfo : EIATTR_VRC_CTA_INIT_COUNT
	.align		4
        /*0044*/ 	.byte	0x02, 0x4a
	.zero		1
	.zero		1


	//----- nvinfo : EIATTR_EXIT_INSTR_OFFSETS
	.align		4
        /*0048*/ 	.byte	0x04, 0x1c
        /*004a*/ 	.short	(.L_2204 - .L_2203)


	//   ....[0]....
.L_2203:
        /*004c*/ 	.word	0x00000470


	//   ....[1]....
        /*0050*/ 	.word	0x000004d0


	//   ....[2]....
        /*0054*/ 	.word	0x000005b0


	//----- nvinfo : EIATTR_MAX_THREADS
	.align		4
.L_2204:
        /*0058*/ 	.byte	0x04, 0x05
        /*005a*/ 	.short	(.L_2206 - .L_2205)
.L_2205:
        /*005c*/ 	.word	0x00000080
        /*0060*/ 	.word	0x00000001
        /*0064*/ 	.word	0x00000001


	//----- nvinfo : EIATTR_CRS_STACK_SIZE
	.align		4
.L_2206:
        /*0068*/ 	.byte	0x04, 0x1e
        /*006a*/ 	.short	(.L_2208 - .L_2207)
.L_2207:
        /*006c*/ 	.word	0x00000000


	//----- nvinfo : EIATTR_CBANK_PARAM_SIZE
	.align		4
.L_2208:
        /*0070*/ 	.byte	0x03, 0x19
        /*0072*/ 	.short	0x0010


	//----- nvinfo : EIATTR_PARAM_CBANK
	.align		4
        /*0074*/ 	.byte	0x04, 0x0a
        /*0076*/ 	.short	(.L_2210 - .L_2209)
	.align		4
.L_2209:
        /*0078*/ 	.word	index@(.nv.constant0._ZN2at6native29vectorized_elementwise_kernelILi4ENS0_11FillFunctorIN3c108BFloat16EEESt5arrayIPcLm1EEEEviT0_T1_)
        /*007c*/ 	.short	0x0380
        /*007e*/ 	.short	0x0010


	//----- nvinfo : EIATTR_SW_WAR
	.align		4
.L_2210:
        /*0080*/ 	.byte	0x04, 0x36
        /*0082*/ 	.short	(.L_2212 - .L_2211)
.L_2211:
        /*0084*/ 	.word	0x00000008
.L_2212:


//--------------------- .nv.info._ZN2at6native29vectorized_elementwise_kernelILi8ENS0_11FillFunctorIN3c108BFloat16EEESt5arrayIPcLm1EEEEviT0_T1_ --------------------------
	.section	.nv.info._ZN2at6native29vectorized_elementwise_kernelILi8ENS0_11FillFunctorIN3c108BFloat16EEESt5arrayIPcLm1EEEEviT0_T1_,"",@"SHT_CUDA_INFO"
	.sectionflags	@""
	.align	4


	//----- nvinfo : EIATTR_CUDA_API_VERSION
	.align		4
        /*0000*/ 	.byte	0x04, 0x37
        /*0002*/ 	.short	(.L_2214 - .L_2213)
.L_2213:
        /*0004*/ 	.word	0x00000082


	//----- nvinfo : EIATTR_KPARAM_INFO
	.align		4
.L_2214:
        /*0008*/ 	.byte	0x04, 0x17
        /*000a*/ 	.short	(.L_2216 - .L_2215)
.L_2215:
        /*000c*/ 	.word	0x00000000
        /*0010*/ 	.short	0x0002
        /*0012*/ 	.short	0x0008
        /*0014*/ 	.byte	0x00, 0xf0, 0x21, 0x00


	//----- nvinfo : EIATTR_KPARAM_INFO
	.align		4
.L_2216:
        /*0018*/ 	.byte	0x04, 0x17
        /*001a*/ 	.short	(.L_2218 - .L_2217)
.L_2217:
        /*001c*/ 	.word	0x00000000
        /*0020*/ 	.short	0x0001
        /*0022*/ 	.short	0x0004
        /*0024*/ 	.byte	0x00, 0xf0, 0x09, 0x00


	//----- nvinfo : EIATTR_KPARAM_INFO
	.align		4
.L_2218:
        /*0028*/ 	.byte	0x04, 0x17
        /*002a*/ 	.short	(.L_2220 - .L_2219)
.L_2219:
        /*002c*/ 	.word	0x00000000
        /*0030*/ 	.short	0x0000
        /*0032*/ 	.short	0x0000
        /*0034*/ 	.byte	0x00, 0xf0, 0x11, 0x00


	//----- nvinfo : EIATTR_SPARSE_MMA_MASK
	.align		4
.L_2220:
        /*0038*/ 	.byte	0x03, 0x50
        /*003a*/ 	.short	0x0000


	//----- nvinfo : EIATTR_MAXREG_COUNT
	.align		4
        /*003c*/ 	.byte	0x03, 0x1b
        /*003e*/ 	.short	0x00ff


	//----- nvinfo : EIATTR_MERCURY_ISA_VERSION
	.align		4
        /*0040*/ 	.byte	0x03, 0x5f
        /*0042*/ 	.short	0x0101


	//----- nvinfo : EIATTR_VRC_CTA_INIT_COUNT
	.align		4
        /*0044*/ 	.byte	0x02, 0x4a
	.zero		1
	.zero		1


	//----- nvinfo : EIATTR_EXIT_INSTR_OFFSETS
	.align		4
        /*0048*/ 	.byte	0x04, 0x1c
        /*004a*/ 	.short	(.L_2222 - .L_2221)


	//   ....[0]....
.L_2221:
        /*004c*/ 	.word	0x00000010


	//----- nvinfo : EIATTR_MAX_THREADS
	.align		4
.L_2222:
        /*0050*/ 	.byte	0x04, 0x05
        /*0052*/ 	.short	(.L_2224 - .L_2223)
.L_2223:
        /*0054*/ 	.word	0x00000080
        /*0058*/ 	.word	0x00000001
        /*005c*/ 	.word	0x00000001


	//----- nvinfo : EIATTR_CBANK_PARAM_SIZE
	.align		4
.L_2224:
        /*0060*/ 	.byte	0x03, 0x19
        /*0062*/ 	.short	0x0010


	//----- nvinfo : EIATTR_PARAM_CBANK
	.align		4
        /*0064*/ 	.byte	0x04, 0x0a
        /*0066*/ 	.short	(.L_2226 - .L_2225)
	.align		4
.L_2225:
        /*0068*/ 	.word	index@(.nv.constant0._ZN2at6native29vectorized_elementwise_kernelILi8ENS0_11FillFunctorIN3c108BFloat16EEESt5arrayIPcLm1EEEEviT0_T1_)
        /*006c*/ 	.short	0x0380
        /*006e*/ 	.short	0x0010


	//----- nvinfo : EIATTR_SW_WAR
	.align		4
.L_2226:
        /*0070*/ 	.byte	0x04, 0x36
        /*0072*/ 	.short	(.L_2228 - .L_2227)
.L_2227:
        /*0074*/ 	.word	0x00000008
.L_2228:


//--------------------- .nv.info._ZN2at6native18elementwise_kernelILi128ELi4EZNS0_15gpu_kernel_implINS0_11FillFunctorIN3c104HalfEEEEEvRNS_18TensorIteratorBaseERKT_EUliE_EEviT1_ --------------------------
	.section	.nv.info._ZN2at6native18elementwise_kernelILi128ELi4EZNS0_15gpu_kernel_implINS0_11FillFunctorIN3c104HalfEEEEEvRNS_18TensorIteratorBaseERKT_EUliE_EEviT1_,"",@"SHT_CUDA_INFO"
	.sectionflags	@""
	.align	4


	//----- nvinfo : EIATTR_CUDA_API_VERSION
	.align		4
        /*0000*/ 	.byte	0x04, 0x37
        /*0002*/ 	.short	(.L_2230 - .L_2229)
.L_2229:
        /*0004*/ 	.word	0x00000082


	//----- nvinfo : EIATTR_KPARAM_INFO
	.align		4
.L_2230:
        /*0008*/ 	.byte	0x04, 0x17
        /*000a*/ 	.short	(.L_2232 - .L_2231)
.L_2231:
        /*000c*/ 	.word	0x00000000
        /*0010*/ 	.short	0x0001
        /*0012*/ 	.short	0x0008
        /*0014*/ 	.byte	0x00, 0xf0, 0xc1, 0x06


	//----- nvinfo : EIATTR_KPARAM_INFO
	.align		4
.L_2232:
        /*0018*/ 	.byte	0x04, 0x17
        /*001a*/ 	.short	(.L_2234 - .L_2233)
.L_2233:
        /*001c*/ 	.word	0x00000000
        /*0020*/ 	.short	0x0000
        /*0022*/ 	.short	0x0000
        /*0024*/ 	.byte	0x00, 0xf0, 0x11, 0x00


	//----- nvinfo : EIATTR_SPARSE_MMA_MASK
	.align		4
.L_2234:
        /*0028*/ 	.byte	0x03, 0x50
        /*002a*/ 	.short	0x0000


	//----- nvinfo : EIATTR_MAXREG_COUNT
	.align		4
        /*002c*/ 	.byte	0x03, 0x1b
        /*002e*/ 	.short	0x0080


	//----- nvinfo : EIATTR_EXTERNS
	.align		4
        /*0030*/ 	.byte	0x04, 0x0f
        /*0032*/ 	.short	(.L_2236 - .L_2235)


	//   ....[0]....
	.align		4
.L_2235:
        /*0034*/ 	.word	index@(__assertfail)


	//----- nvinfo : EIATTR_MERCURY_ISA_VERSION
	.align		4
.L_2236:
        /*0038*/ 	.byte	0x03, 0x5f
        /*003a*/ 	.short	0x0101


	//----- nvinfo : EIATTR_VRC_CTA_INIT_COUNT
	.align		4
        /*003c*/ 	.byte	0x02, 0x4a
	.zero		1
	.zero		1


	//----- nvinfo : EIATTR_SYSCALL_OFFSETS
	.align		4
        /*0040*/ 	.byte	0x04, 0x46
        /*0042*/ 	.short	(.L_2238 - .L_2237)


	//   ....[0]....
.L_2237:
        /*0044*/ 	.word	0x00000f00


	//   ....[1]....
        /*0048*/ 	.word	0x00002040


	//   ....[2]....
        /*004c*/ 	.word	0x00003180


	//   ....[3]....
        /*0050*/ 	.word	0x000042b0


	//   ....[4]....
        /*0054*/ 	.word	0x00006540


	//   ....[5]....
        /*0058*/ 	.word	0x00008580


	//   ....[6]....
        /*005c*/ 	.word	0x0000a6b0


	//   ....[7]....
        /*0060*/ 	.word	0x0000c7d0


	//----- nvinfo : EIATTR_EXIT_INSTR_OFFSETS
	.align		4
.L_2238:
        /*0064*/ 	.byte	0x04, 0x1c
        /*0066*/ 	.short	(.L_2240 - .L_2239)


	//   ....[0]....
.L_2239:
        /*0068*/ 	.word	0x00003480


	//   ....[1]....
        /*006c*/ 	.word	0x00003590


	//   ....[2]....
        /*0070*/ 	.word	0x000035f0


	//   ....[3]....
        /*0074*/ 	.word	0x000036b0


	//   ....[4]....
        /*0078*/ 	.word	0x00003710


	//   ....[5]....
        /*007c*/ 	.word	0x00003770


	//   ....[6]....
        /*0080*/ 	.word	0x00003820


	//   ....[7]....
        /*0084*/ 	.word	0x00003860


	//   ....[8]....
        /*0088*/ 	.word	0x00003920


	//   ....[9]....
        /*008c*/ 	.word	0x00003990


	//   ....[10]....
        /*0090*/ 	.word	0x00003a00


	//   ....[11]....
        /*0094*/ 	.word	0x00003b00


	//   ....[12]....
        /*0098*/ 	.word	0x00003c70


	//   ....[13]....
        /*009c*/ 	.word	0x00003de0


	//   ....[14]....
        /*00a0*/ 	.word	0x00003f40


	//   ....[15]....
        /*00a4*/ 	.word	0x00003fa0


	//   ....[16]....
        /*00a8*/ 	.word	0x00004000


	//   ....[17]....
        /*00ac*/ 	.word	0x000040d0


	//   ....[18]....
        /*00b0*/ 	.word	0x00004150


	//   ....[19]....
        /*00b4*/ 	.word	0x000042c0


	//   ....[20]....
        /*00b8*/ 	.word	0x000043d0


	//   ....[21]....
        /*00bc*/ 	.word	0x00004510


	//   ....[22]....
        /*00c0*/ 	.word	0x00004570


	//   ....[23]....
        /*00c4*/ 	.word	0x0000a980


	//   ....[24]....
        /*00c8*/ 	.word	0x0000bbc0


	//   ....[25]....
        /*00cc*/ 	.word	0x0000bc10


	//   ....[26]....
        /*00d0*/ 	.word	0x0000bcc0


	//   ....[27]....
        /*00d4*/ 	.word	0x0000bd10


	//   ....[28]....
        /*00d8*/ 	.word	0x0000bd60


	//   ....[29]....
        /*00dc*/ 	.word	0x0000be00


	//   ....[30]....
        /*00e0*/ 	.word	0x0000be30


	//   ....[31]....
        /*00e4*/ 	.word	0x0000bee0


	//   ....[32]....
        /*00e8*/ 	.word	0x0000bf40


	//   ....[33]....
        /*00ec*/ 	.word	0x0000bfa0


	//   ....[34]....
        /*00f0*/ 	.word	0x0000c090


	//   ....[35]....
        /*00f4*/ 	.word	0x0000c1f0


	//   ....[36]....
        /*00f8*/ 	.word	0x0000c350


	//   ....[37]....
        /*00fc*/ 	.word	0x0000c4a0


	//   ....[38]....
        /*0100*/ 	.word	0x0000c4f0


	//   ....[39]....
        /*0104*/ 	.word	0x0000c540


	//   ....[40]....
        /*0108*/ 	.word	0x0000c600


	//   ....[41]....
        /*010c*/ 	.word	0x0000c670


	//   ....[42]....
        /*0110*/ 	.word	0x0000c7e0


	//   ....[43]....
        /*0114*/ 	.word	0x0000c8e0


	//   ....[44]....
        /*0118*/ 	.word	0x0000ca10


	//   ....[45]....
        /*011c*/ 	.word	0x0000ca60


	//----- nvinfo : EIATTR_MAX_THREADS
	.align		4
.L_2240:
        /*0120*/ 	.byte	0x04, 0x05
        /*0122*/ 	.short	(.L_2242 - .L_2241)
.L_2241:
        /*0124*/ 	.word	0x00000080
        /*0128*/ 	.word	0x00000001
        /*012c*/ 	.word	0x00000001


	//----- nvinfo : EIATTR_CRS_STACK_SIZE
	.align		4
.L_2242:
        /*0130*/ 	.byte	0x04, 0x1e
        /*0132*/ 	.short	(.L_2244 - .L_2243)
.L_2243:
        /*0134*/ 	.word	0x00000000


	//----- nvinfo : EIATTR_CBANK_PARAM_SIZE
	.align		4
.L_2244:
        /*0138*/ 	.byte	0x03, 0x19
        /*013a*/ 	.short	0x01b8


	//----- nvinfo : EIATTR_PARAM_CBANK
	.align		4
        /*013c*/ 	.byte	0x04, 0x0a
        /*013e*/ 	.short	(.L_2246 - .L_2245)
	.align		4
.L_2245:
        /*0140*/ 	.word	index@(.nv.constant0._ZN2at6native18elementwise_kernelILi128ELi4EZNS0_15gpu_kernel_implINS0_11FillFunctorIN3c104HalfEEEEEvRNS_18TensorIteratorBaseERKT_EUliE_EEviT1_)
        /*0144*/ 	.short	0x0380
        /*0146*/ 	.short	0x01b8


	//----- nvinfo : EIATTR_SW_WAR
	.align		4
.L_2246:
        /*0148*/ 	.byte	0x04, 0x36
        /*014a*/ 	.short	(.L_2248 - .L_2247)
.L_2247:
        /*014c*/ 	.word	0x00000008
.L_2248:


//--------------------- .nv.info._ZN2at6native27unrolled_elementwise_kernelINS0_11FillFunctorIN3c104HalfEEESt5arrayIPcLm1EELi4E23TrivialOffsetCalculatorILi0EjES9_ILi1EjENS0_6memory12LoadWithCastILi0EEENSC_13StoreWithCastILi1EEEEEviT_T0_T2_T3_T4_T5_ --------------------------
	.section	.nv.info._ZN2at6native27unrolled_elementwise_kernelINS0_11FillFunctorIN3c104HalfEEESt5arrayIPcLm1EELi4E23TrivialOffsetCalculatorILi0EjES9_ILi1EjENS0_6memory12LoadWithCastILi0EEENSC_13StoreWithCastILi1EEEEEviT_T0_T2_T3_T4_T5_,"",@"SHT_CUDA_INFO"
	.sectionflags	@""
	.align	4


	//----- nvinfo : EIATTR_CUDA_API_VERSION
	.align		4
        /*0000*/ 	.byte	0x04, 0x37
        /*0002*/ 	.short	(.L_2250 - .L_2249)
.L_2249:
        /*0004*/ 	.word	0x00000082


	//----- nvinfo : EIATTR_KPARAM_INFO
	.align		4
.L_2250:
        /*0008*/ 	.byte	0x04, 0x17
        /*000a*/ 	.short	(.L_2252 - .L_2251)
.L_2251:
        /*000c*/ 	.word	0x00000000
        /*0010*/ 	.short	0x0006
        /*0012*/ 	.short	0x001c
        /*0014*/ 	.byte	0x00, 0xf0, 0x21, 0x00


	//----- nvinfo : EIATTR_KPARAM_INFO
	.align		4
.L_2252:
        /*0018*/ 	.byte	0x04, 0x17
        /*001a*/ 	.short	(.L_2254 - .L_2253)
.L_2253:
        /*001c*/ 	.word	0x00000000
        /*0020*/ 	.short	0x0005
        /*0022*/ 	.short	0x0014
        /*0024*/ 	.byte	0x00, 0xf0, 0x21, 0x00


	//----- nvinfo : EIATTR_KPARAM_INFO
	.align		4
.L_2254:
        /*0028*/ 	.byte	0x04, 0x17
        /*002a*/ 	.short	(.L_2256 - .L_2255)
.L_2255:
        /*002c*/ 	.word	0x00000000
        /*0030*/ 	.short	0x0004
        /*0032*/ 	.short	0x0011
        /*0034*/ 	.byte	0x00, 0xf0, 0x05, 0x00


	//----- nvinfo : EIATTR_KPARAM_INFO
	.align		4
.L_2256:
        /*0038*/ 	.byte	0x04, 0x17
        /*003a*/ 	.short	(.L_2258 - .L_2257)
.L_2257:
        /*003c*/ 	.word	0x00000000
        /*0040*/ 	.short	0x0003
        /*0042*/ 	.short	0x0010
        /*0044*/ 	.byte	0x00, 0xf0, 0x05, 0x00


	//----- nvinfo : EIATTR_KPARAM_INFO
	.align		4
.L_2258:
        /*0048*/ 	.byte	0x04, 0x17
        /*004a*/ 	.short	(.L_2260 - .L_2259)
.L_2259:
        /*004c*/ 	.word	0x00000000
        /*0050*/ 	.short	0x0002
        /*0052*/ 	.short	0x0008
        /*0054*/ 	.byte	0x00, 0xf0, 0x21, 0x00


	//----- nvinfo : EIATTR_KPARAM_INFO
	.align		4
.L_2260:
        /*0058*/ 	.byte	0x04, 0x17
        /*005a*/ 	.short	(.L_2262 - .L_2261)
.L_2261:
        /*005c*/ 	.word	0x00000000
        /*0060*/ 	.short	0x0001
        /*0062*/ 	.short	0x0004
        /*0064*/ 	.byte	0x00, 0xf0, 0x09, 0x00


	//----- nvinfo : EIATTR_KPARAM_INFO
	.align		4
.L_2262:
        /*0068*/ 	.byte	0x04, 0x17
        /*006a*/ 	.short	(.L_2264 - .L_2263)
.L_2263:
        /*006c*/ 	.word	0x00000000
        /*0070*/ 	.short	0x0000
        /*0072*/ 	.short	0x0000
        /*0074*/ 	.byte	0x00, 0xf0, 0x11, 0x00


	//----- nvinfo : EIATTR_SPARSE_MMA_MASK
	.align		4
.L_2264:
        /*0078*/ 	.byte	0x03, 0x50
        /*007a*/ 	.short	0x0000


	//----- nvinfo : EIATTR_MAXREG_COUNT
	.align		4
        /*007c*/ 	.byte	0x03, 0x1b
        /*007e*/ 	.short	0x00ff


	//----- nvinfo : EIATTR_EXTERNS
	.align		4
        /*0080*/ 	.byte	0x04, 0x0f
        /*0082*/ 	.short	(.L_2266 - .L_2265)


	//   ....[0]....
	.align		4
.L_2265:
        /*0084*/ 	.word	index@(__assertfail)


	//----- nvinfo : EIATTR_MERCURY_ISA_VERSION
	.align		4
.L_2266:
        /*0088*/ 	.byte	0x03, 0x5f
        /*008a*/ 	.short	0x0101


	//----- nvinfo : EIATTR_VRC_CTA_INIT_COUNT
	.align		4
        /*008c*/ 	.byte	0x02, 0x4a
	.zero		1
	.zero		1


	//----- nvinfo : EIATTR_SYSCALL_OFFSETS
	.align		4
        /*0090*/ 	.byte	0x04, 0x46
        /*0092*/ 	.short	(.L_2268 - .L_2267)


	//   ....[0]....
.L_2267:
        /*0094*/ 	.word	0x00000f10


	//   ....[1]....
        /*0098*/ 	.word	0x00001e50


	//   ....[2]....
        /*009c*/ 	.word	0x00002e70


	//   ....[3]....
        /*00a0*/ 	.word	0x00003ea0


	//----- nvinfo : EIATTR_EXIT_INSTR_OFFSETS
	.align		4
.L_2268:
        /*00a4*/ 	.byte	0x04, 0x1c
        /*00a6*/ 	.short	(.L_2270 - .L_2269)


	//   ....[0]....
.L_2269:
        /*00a8*/ 	.word	0x00003130


	//   ....[1]....
        /*00ac*/ 	.word	0x00003290


	//   ....[2]....
        /*00b0*/ 	.word	0x000032e0


	//   ....[3]....
        /*00b4*/ 	.word	0x00003390


	//   ....[4]....
        /*00b8*/ 	.word	0x000033e0


	//   ....[5]....
        /*00bc*/ 	.word	0x00003430


	//   ....[6]....
        /*00c0*/ 	.word	0x000034d0


	//   ....[7]....
        /*00c4*/ 	.word	0x00003500


	//   ....[8]....
        /*00c8*/ 	.word	0x000035b0


	//   ....[9]....
        /*00cc*/ 	.word	0x00003610


	//   ....[10]....
        /*00d0*/ 	.word	0x00003670


	//   ....[11]....
        /*00d4*/ 	.word	0x00003760


	//   ....[12]....
        /*00d8*/ 	.word	0x000038c0


	//   ....[13]....
        /*00dc*/ 	.word	0x00003a20


	//   ....[14]....
        /*00e0*/ 	.word	0x00003b70


	//   ....[15]....
        /*00e4*/ 	.word	0x00003bc0


	//   ....[16]....
        /*00e8*/ 	.word	0x00003c10


	//   ....[17]....
        /*00ec*/ 	.word	0x00003cd0


	//   ....[18]....
        /*00f0*/ 	.word	0x00003d40


	//   ....[19]....
        /*00f4*/ 	.word	0x00003eb0


	//   ....[20]....
        /*00f8*/ 	.word	0x00003fb0


	//   ....[21]....
        /*00fc*/ 	.word	0x000040e0


	//   ....[22]....
        /*0100*/ 	.word	0x00004130


	//----- nvinfo : EIATTR_MAX_THREADS
	.align		4
.L_2270:
        /*0104*/ 	.byte	0x04, 0x05
        /*0106*/ 	.short	(.L_2272 - .L_2271)
.L_2271:
        /*0108*/ 	.word	0x00000080
        /*010c*/ 	.word	0x00000001
        /*0110*/ 	.word	0x00000001


	//----- nvinfo : EIATTR_CRS_STACK_SIZE
	.align		4
.L_2272:
        /*0114*/ 	.byte	0x04, 0x1e
        /*0116*/ 	.short	(.L_2274 - .L_2273)
.L_2273:
        /*0118*/ 	.word	0x00000000


	//----- nvinfo : EIATTR_CBANK_PARAM_SIZE
	.align		4
.L_2274:
        /*011c*/ 	.byte	0x03, 0x19
        /*011e*/ 	.short	0x0024


	//----- nvinfo : EIATTR_PARAM_CBANK
	.align		4
        /*0120*/ 	.byte	0x04, 0x0a
        /*0122*/ 	.short	(.L_2276 - .L_2275)
	.align		4
.L_2275:
        /*0124*/ 	.word	index@(.nv.constant0._ZN2at6native27unrolled_elementwise_kernelINS0_11FillFunctorIN3c104HalfEEESt5arrayIPcLm1EELi4E23TrivialOffsetCalculatorILi0EjES9_ILi1EjENS0_6memory12LoadWithCastILi0EEENSC_13StoreWithCastILi1EEEEEviT_T0_T2_T3_T4_T5_)
        /*0128*/ 	.short	0x0380
        /*012a*/ 	.short	0x0024


	//----- nvinfo : EIATTR_SW_WAR
	.align		4
.L_2276:
        /*012c*/ 	.byte	0x04, 0x36
        /*012e*/ 	.short	(.L_2278 - .L_2277)
.L_2277:
        /*0130*/ 	.word	0x00000008
.L_2278:


//--------------------- .nv.info._ZN2at6native18elementwise_kernelILi128ELi4EZNS0_22gpu_kernel_impl_nocastINS0_11FillFunctorIN3c104HalfEEEEEvRNS_18TensorIteratorBaseERKT_EUliE_EEviT1_ --------------------------
	.section	.nv.info._ZN2at6native18elementwise_kernelILi128ELi4EZNS0_22gpu_kernel_impl_nocastINS0_11FillFunctorIN3c104HalfEEEEEvRNS_18TensorIteratorBaseERKT_EUliE_EEviT1_,"",@"SHT_CUDA_INFO"
	.sectionflags	@""
	.align	4


	//----- nvinfo : EIATTR_CUDA_API_VERSION
	.align		4
        /*0000*/ 	.byte	0x04, 0x37
        /*0002*/ 	.short	(.L_2280 - .L_2279)
.L_2279:
        /*0004*/ 	.word	0x00000082


	//----- nvinfo : EIATTR_KPARAM_INFO
	.align		4
.L_2280:
        /*0008*/ 	.byte	0x04, 0x17
        /*000a*/ 	.short	(.L_2282 - .L_2281)
.L_2281:
        /*000c*/ 	.word	0x00000000
        /*0010*/ 	.short	0x0001
        /*0012*/ 	.short	0x0008
        /*0014*/ 	.byte	0x00, 0xf0, 0xc1, 0x06


	//----- nvinfo : EIATTR_KPARAM_INFO
	.align		4
.L_2282:
        /*0018*/ 	.byte	0x04, 0x17
        /*001a*/ 	.short	(.L_2284 - .L_2283)
.L_2283:
        /*001c*/ 	.word	0x00000000
        /*0020*/ 	.short	0x0000
        /*0022*/ 	.short	0x0000
        /*0024*/ 	.byte	0x00, 0xf0, 0x11, 0x00


	//----- nvinfo : EIATTR_SPARSE_MMA_MASK
	.align		4
.L_2284:
        /*0028*/ 	.byte	0x03, 0x50
        /*002a*/ 	.short	0x0000


	//----- nvinfo : EIATTR_MAXREG_COUNT
	.align		4
        /*002c*/ 	.byte	0x03, 0x1b
        /*002e*/ 	.short	0x0080


	//----- nvinfo : EIATTR_MERCURY_ISA_VERSION
	.align		4
        /*0030*/ 	.byte	0x03, 0x5f
        /*0032*/ 	.short	0x0101


	//----- nvinfo : EIATTR_VRC_CTA_INIT_COUNT
	.align		4
        /*0034*/ 	.byte	0x02, 0x4a
	.zero		1
	.zero		1


	//----- nvinfo : EIATTR_EXIT_INSTR_OFFSETS
	.align		4
        /*0038*/ 	.byte	0x04, 0x1c
        /*003a*/ 	.short	(.L_2286 - .L_2285)


	//   ....[0]....
.L_2285:
        /*003c*/ 	.word	0x000000b0


	//   ....[1]....
        /*0040*/ 	.word	0x000000f0


	//   ....[2]....
        /*0044*/ 	.word	0x00003680


	//   ....[3]....
        /*0048*/ 	.word	0x000047f0


	//----- nvinfo : EIATTR_MAX_THREADS
	.align		4
.L_2286:
        /*004c*/ 	.byte	0x04, 0x05
        /*004e*/ 	.short	(.L_2288 - .L_2287)
.L_2287:
        /*0050*/ 	.word	0x00000080
        /*0054*/ 	.word	0x00000001
        /*0058*/ 	.word	0x00000001


	//----- nvinfo : EIATTR_CRS_STACK_SIZE
	.align		4
.L_2288:
        /*005c*/ 	.byte	0x04, 0x1e
        /*005e*/ 	.short	(.L_2290 - .L_2289)
.L_2289:
        /*0060*/ 	.word	0x00000000


	//----- nvinfo : EIATTR_CBANK_PARAM_SIZE
	.align		4
.L_2290:
        /*0064*/ 	.byte	0x03, 0x19
        /*0066*/ 	.short	0x01b8


	//----- nvinfo : EIATTR_PARAM_CBANK
	.align		4
        /*0068*/ 	.byte	0x04, 0x0a
        /*006a*/ 	.short	(.L_2292 - .L_2291)
	.align		4
.L_2291:
        /*006c*/ 	.word	index@(.nv.constant0._ZN2at6native18elementwise_kernelILi128ELi4EZNS0_22gpu_kernel_impl_nocastINS0_11FillFunctorIN3c104HalfEEEEEvRNS_18TensorIteratorBaseERKT_EUliE_EEviT1_)
        /*0070*/ 	.short	0x0380
        /*0072*/ 	.short	0x01b8


	//----- nvinfo : EIATTR_SW_WAR
	.align		4
.L_2292:
        /*0074*/ 	.byte	0x04, 0x36
        /*0076*/ 	.short	(.L_2294 - .L_2293)
.L_2293:
        /*0078*/ 	.word	0x00000008
.L_2294:


//--------------------- .nv.info._ZN2at6native27unrolled_elementwise_kernelINS0_11FillFunctorIN3c104HalfEEESt5arrayIPcLm1EELi4E23TrivialOffsetCalculatorILi0EjES9_ILi1EjENS0_6memory15LoadWithoutCastENSC_16StoreWithoutCastEEEviT_T0_T2_T3_T4_T5_ --------------------------
	.section	.nv.info._ZN2at6native27unrolled_elementwise_kernelINS0_11FillFunctorIN3c104HalfEEESt5arrayIPcLm1EELi4E23TrivialOffsetCalculatorILi0EjES9_ILi1EjENS0_6memory15LoadWithoutCastENSC_16StoreWithoutCastEEEviT_T0_T2_T3_T4_T5_,"",@"SHT_CUDA_INFO"
	.sectionflags	@""
	.align	4


	//----- nvinfo : EIATTR_CUDA_API_VERSION
	.align		4
        /*0000*/ 	.byte	0x04, 0x37
        /*0002*/ 	.short	(.L_2296 - .L_2295)
.L_2295:
        /*0004*/ 	.word	0x00000082


	//----- nvinfo : EIATTR_KPARAM_INFO
	.align		4
.L_2296:
        /*0008*/ 	.byte	0x04, 0x17
        /*000a*/ 	.short	(.L_2298 - .L_2297)
.L_2297:
        /*000c*/ 	.word	0x00000000
        /*0010*/ 	.short	0x0006
        /*0012*/ 	.short	0x0013
        /*0014*/ 	.byte	0x00, 0xf0, 0x05, 0x00


	//----- nvinfo : EIATTR_KPARAM_INFO
	.align		4
.L_2298:
        /*0018*/ 	.byte	0x04, 0x17
        /*001a*/ 	.short	(.L_2300 - .L_2299)
.L_2299:
        /*001c*/ 	.word	0x00000000
        /*0020*/ 	.short	0x0005
        /*0022*/ 	.short	0x0012
        /*0024*/ 	.byte	0x00, 0xf0, 0x05, 0x00


	//----- nvinfo : EIATTR_KPARAM_INFO
	.align		4
.L_2300:
        /*0028*/ 	.byte	0x04, 0x17
        /*002a*/ 	.short	(.L_2302 - .L_2301)
.L_2301:
        /*002c*/ 	.word	0x00000000
        /*0030*/ 	.short	0x0004
        /*0032*/ 	.short	0x0011
        /*0034*/ 	.byte	0x00, 0xf0, 0x05, 0x00


	//----- nvinfo : EIATTR_KPARAM_INFO
	.align		4
.L_2302:
        /*0038*/ 	.byte	0x04, 0x17
        /*003a*/ 	.short	(.L_2304 - .L_2303)
.L_2303:
        /*003c*/ 	.word	0x00000000
        /*0040*/ 	.short	0x0003
        /*0042*/ 	.short	0x0010
        /*0044*/ 	.byte	0x00, 0xf0, 0x05, 0x00


	//----- nvinfo : EIATTR_KPARAM_INFO
	.align		4
.L_2304:
        /*0048*/ 	.byte	0x04, 0x17
        /*004a*/ 	.short	(.L_2306 - .L_2305)
.L_2305:
        /*004c*/ 	.word	0x00000000
        /*0050*/ 	.short	0x0002
        /*0052*/ 	.short	0x0008
        /*0054*/ 	.byte	0x00, 0xf0, 0x21, 0x00


	//----- nvinfo : EIATTR_KPARAM_INFO
	.align		4
.L_2306:
        /*0058*/ 	.byte	0x04, 0x17
        /*005a*/ 	.short	(.L_2308 - .L_2307)
.L_2307:
        /*005c*/ 	.word	0x00000000
        /*0060*/ 	.short	0x0001
        /*0062*/ 	.short	0x0004
        /*0064*/ 	.byte	0x00, 0xf0, 0x09, 0x00


	//----- nvinfo : EIATTR_KPARAM_INFO
	.align		4
.L_2308:
        /*0068*/ 	.byte	0x04, 0x17
        /*006a*/ 	.short	(.L_2310 - .L_2309)
.L_2309:
        /*006c*/ 	.word	0x00000000
        /*0070*/ 	.short	0x0000
        /*0072*/ 	.short	0x0000
        /*0074*/ 	.byte	0x00, 0xf0, 0x11, 0x00


	//----- nvinfo : EIATTR_SPARSE_MMA_MASK
	.align		4
.L_2310:
        /*0078*/ 	.byte	0x03, 0x50
        /*007a*/ 	.short	0x0000


	//----- nvinfo : EIATTR_MAXREG_COUNT
	.align		4
        /*007c*/ 	.byte	0x03, 0x1b
        /*007e*/ 	.short	0x00ff


	//----- nvinfo : EIATTR_MERCURY_ISA_VERSION
	.align		4
        /*0080*/ 	.byte	0x03, 0x5f
        /*0082*/ 	.short	0x0101


	//----- nvinfo : EIATTR_VRC_CTA_INIT_COUNT
	.align		4
        /*0084*/ 	.byte	0x02, 0x4a
	.zero		1
	.zero		1


	//----- nvinfo : EIATTR_EXIT_INSTR_OFFSETS
	.align		4
        /*0088*/ 	.byte	0x04, 0x1c
        /*008a*/ 	.short	(.L_2312 - .L_2311)


	//   ....[0]....
.L_2311:
        /*008c*/ 	.word	0x000001e0


	//   ....[1]....
        /*0090*/ 	.word	0x00000240


	//----- nvinfo : EIATTR_MAX_THREADS
	.align		4
.L_2312:
        /*0094*/ 	.byte	0x04, 0x05
        /*0096*/ 	.short	(.L_2314 - .L_2313)
.L_2313:
        /*0098*/ 	.word	0x00000080
        /*009c*/ 	.word	0x00000001
        /*00a0*/ 	.word	0x00000001


	//----- nvinfo : EIATTR_CRS_STACK_SIZE
	.align		4
.L_2314:
        /*00a4*/ 	.byte	0x04, 0x1e
        /*00a6*/ 	.short	(.L_2316 - .L_2315)
.L_2315:
        /*00a8*/ 	.word	0x00000000


	//----- nvinfo : EIATTR_CBANK_PARAM_SIZE
	.align		4
.L_2316:
        /*00ac*/ 	.byte	0x03, 0x19
        /*00ae*/ 	.short	0x0014


	//----- nvinfo : EIATTR_PARAM_CBANK
	.align		4
        /*00b0*/ 	.byte	0x04, 0x0a
        /*00b2*/ 	.short	(.L_2318 - .L_2317)
	.align		4
.L_2317:
        /*00b4*/ 	.word	index@(.nv.constant0._ZN2at6native27unrolled_elementwise_kernelINS0_11FillFunctorIN3c104HalfEEESt5arrayIPcLm1EELi4E23TrivialOffsetCalculatorILi0EjES9_ILi1EjENS0_6memory15LoadWithoutCastENSC_16StoreWithoutCastEEEviT_T0_T2_T3_T4_T5_)
        /*00b8*/ 	.short	0x0380
        /*00ba*/ 	.short	0x0014


	//----- nvinfo : EIATTR_SW_WAR
	.align		4
.L_2318:
        /*00bc*/ 	.byte	0x04, 0x36
        /*00be*/ 	.short	(.L_2320 - .L_2319)
.L_2319:
        /*00c0*/ 	.word	0x00000008
.L_2320:


//--------------------- .nv.info._ZN2at6native29vectorized_elementwise_kernelILi2ENS0_11FillFunctorIN3c104HalfEEESt5arrayIPcLm1EEEEviT0_T1_ --------------------------
	.section	.nv.info._ZN2at6native29vectorized_elementwise_kernelILi2ENS0_11FillFunctorIN3c104HalfEEESt5arrayIPcLm1EEEEviT0_T1_,"",@"SHT_CUDA_INFO"
	.sectionflags	@""
	.align	4


	//----- nvinfo : EIATTR_CUDA_API_VERSION
	.align		4
        /*0000*/ 	.byte	0x04, 0x37
        /*0002*/ 	.short	(.L_2322 - .L_2321)
.L_2321:
        /*0004*/ 	.word	0x00000082


	//----- nvinfo : EIATTR_KPARAM_INFO
	.align		4
.L_2322:
        /*0008*/ 	.byte	0x04, 0x17
        /*000a*/ 	.short	(.L_2324 - .L_2323)
.L_2323:
        /*000c*/ 	.word	0x00000000
        /*0010*/ 	.short	0x0002
        /*0012*/ 	.short	0x0008
        /*0014*/ 	.byte	0x00, 0xf0, 0x21, 0x00


	//----- nvinfo : EIATTR_KPARAM_INFO
	.align		4
.L_2324:
        /*0018*/ 	.byte	0x04, 0x17
        /*001a*/ 	.short	(.L_2326 - .L_2325)
.L_2325:
        /*001c*/ 	.word	0x00000000
        /*0020*/ 	.short	0x0001
        /*0022*/ 	.short	0x0004
        /*0024*/ 	.byte	0x00, 0xf0, 0x09, 0x00


	//----- nvinfo : EIATTR_KPARAM_INFO
	.align		4
.L_2326:
        /*0028*/ 	.byte	0x04, 0x17
        /*002a*/ 	.short	(.L_2328 - .L_2327)
.L_2327:
        /*002c*/ 	.word	0x00000000
        /*0030*/ 	.short	0x0000
        /*0032*/ 	.short	0x0000
        /*0034*/ 	.byte	0x00, 0xf0, 0x11, 0x00


	//----- nvinfo : EIATTR_SPARSE_MMA_MASK
	.align		4
.L_2328:
        /*0038*/ 	.byte	0x03, 0x50
        /*003a*/ 	.short	0x0000


	//----- nvinfo : EIATTR_MAXREG_COUNT
	.align		4
        /*003c*/ 	.byte	0x03, 0x1b
        /*003e*/ 	.short	0x00ff


	//----- nvinfo : EIATTR_MERCURY_ISA_VERSION
	.align		4
        /*0040*/ 	.byte	0x03, 0x5f
        /*0042*/ 	.short	0x0101


	//----- nvinfo : EIATTR_VRC_CTA_INIT_COUNT
	.align		4
        /*0044*/ 	.byte	0x02, 0x4a
	.zero		1
	.zero		1


	//----- nvinfo : EIATTR_EXIT_INSTR_OFFSETS
	.align		4
        /*0048*/ 	.byte	0x04, 0x1c
        /*004a*/ 	.short	(.L_2330 - .L_2329)


	//   ....[0]....
.L_2329:
        /*004c*/ 	.word	0x00000470


	//   ....[1]....
        /*0050*/ 	.word	0x000004d0


	//   ....[2]....
        /*0054*/ 	.word	0x000005a0


	//----- nvinfo : EIATTR_MAX_THREADS
	.align		4
.L_2330:
        /*0058*/ 	.byte	0x04, 0x05
        /*005a*/ 	.short	(.L_2332 - .L_2331)
.L_2331:
        /*005c*/ 	.word	0x00000080
        /*0060*/ 	.word	0x00000001
        /*0064*/ 	.word	0x00000001


	//----- nvinfo : EIATTR_CRS_STACK_SIZE
	.align		4
.L_2332:
        /*0068*/ 	.byte	0x04, 0x1e
        /*006a*/ 	.short	(.L_2334 - .L_2333)
.L_2333:
        /*006c*/ 	.word	0x00000000


	//----- nvinfo : EIATTR_CBANK_PARAM_SIZE
	.align		4
.L_2334:
        /*0070*/ 	.byte	0x03, 0x19
        /*0072*/ 	.short	0x0010


	//----- nvinfo : EIATTR_PARAM_CBANK
	.align		4
        /*0074*/ 	.byte	0x04, 0x0a
        /*0076*/ 	.short	(.L_2336 - .L_2335)
	.align		4
.L_2335:
        /*0078*/ 	.word	index@(.nv.constant0._ZN2at6native29vectorized_elementwise_kernelILi2ENS0_11FillFunctorIN3c104HalfEEESt5arrayIPcLm1EEEEviT0_T1_)
        /*007c*/ 	.short	0x0380
        /*007e*/ 	.short	0x0010


	//----- nvinfo : EIATTR_SW_WAR
	.align		4
.L_2336:
        /*0080*/ 	.byte	0x04, 0x36
        /*0082*/ 	.short	(.L_2338 - .L_2337)
.L_2337:
        /*0084*/ 	.word	0x00000008
.L_2338:


//--------------------- .nv.info._ZN2at6native29vectorized_elementwise_kernelILi4ENS0_11FillFunctorIN3c104HalfEEESt5arrayIPcLm1EEEEviT0_T1_ --------------------------
	.section	.nv.info._ZN2at6native29vectorized_elementwise_kernelILi4ENS0_11FillFunctorIN3c104HalfEEESt5arrayIPcLm1EEEEviT0_T1_,"",@"SHT_CUDA_INFO"
	.sectionflags	@""
	.align	4


	//----- nvinfo : EIATTR_CUDA_API_VERSION
	.align		4
        /*0000*/ 	.byte	0x04, 0x37
        /*0002*/ 	.short	(.L_2340 - .L_2339)
.L_2339:
        /*0004*/ 	.word	0x00000082


	//----- nvinfo : EIATTR_KPARAM_INFO
	.align		4
.L_2340:
        /*0008*/ 	.byte	0x04, 0x17
        /*000a*/ 	.short	(.L_2342 - .L_2341)
.L_2341:
        /*000c*/ 	.word	0x00000000
        /*0010*/ 	.short	0x0002
        /*0012*/ 	.short	0x0008
        /*0014*/ 	.byte	0x00, 0xf0, 0x21, 0x00


	//----- nvinfo : EIATTR_KPARAM_INFO
	.align		4
.L_2342:
        /*0018*/ 	.byte	0x04, 0x17
        /*001a*/ 	.short	(.L_2344 - .L_2343)
.L_2343:
        /*001c*/ 	.word	0x00000000
        /*0020*/ 	.short	0x0001
        /*0022*/ 	.short	0x0004
        /*0024*/ 	.byte	0x00, 0xf0, 0x09, 0x00


	//----- nvinfo : EIATTR_KPARAM_INFO
	.align		4
.L_2344:
        /*0028*/ 	.byte	0x04, 0x17
        /*002a*/ 	.short	(.L_2346 - .L_2345)
.L_2345:
        /*002c*/ 	.word	0x00000000
        /*0030*/ 	.short	0x0000
        /*0032*/ 	.short	0x0000
        /*0034*/ 	.byte	0x00, 0xf0, 0x11, 0x00


	//----- nvinfo : EIATTR_SPARSE_MMA_MASK
	.align		4
.L_2346:
        /*0038*/ 	.byte	0x03, 0x50
        /*003a*/ 	.short	0x0000


	//----- nvinfo : EIATTR_MAXREG_COUNT
	.align		4
        /*003c*/ 	.byte	0x03, 0x1b
        /*003e*/ 	.short	0x00ff


	//----- nvinfo : EIATTR_MERCURY_ISA_VERSION
	.align		4
        /*0040*/ 	.byte	0x03, 0x5f
        /*0042*/ 	.short	0x0101


	//----- nvinfo : EIATTR_VRC_CTA_INIT_COUNT
	.align		4
        /*0044*/ 	.byte	0x02, 0x4a
	.zero		1
	.zero		1


	//----- nvinfo : EIATTR_EXIT_INSTR_OFFSETS
	.align		4
        /*0048*/ 	.byte	0x04, 0x1c
        /*004a*/ 	.short	(.L_2348 - .L_2347)


	//   ....[0]....
.L_2347:
        /*004c*/ 	.word	0x00000470


	//   ....[1]....
        /*0050*/ 	.word	0x000004d0


	//   ....[2]....
        /*0054*/ 	.word	0x000005b0


	//----- nvinfo : EIATTR_MAX_THREADS
	.align		4
.L_2348:
        /*0058*/ 	.byte	0x04, 0x05
        /*005a*/ 	.short	(.L_2350 - .L_2349)
.L_2349:
        /*005c*/ 	.word	0x00000080
        /*0060*/ 	.word	0x00000001
        /*0064*/ 	.word	0x00000001


	//----- nvinfo : EIATTR_CRS_STACK_SIZE
	.align		4
.L_2350:
        /*0068*/ 	.byte	0x04, 0x1e
        /*006a*/ 	.short	(.L_2352 - .L_2351)
.L_2351:
        /*006c*/ 	.word	0x00000000


	//----- nvinfo : EIATTR_CBANK_PARAM_SIZE
	.align		4
.L_2352:
        /*0070*/ 	.byte	0x03, 0x19
        /*0072*/ 	.short	0x0010


	//----- nvinfo : EIATTR_PARAM_CBANK
	.align		4
        /*0074*/ 	.byte	0x04, 0x0a
        /*0076*/ 	.short	(.L_2354 - .L_2353)
	.align		4
.L_2353:
        /*0078*/ 	.word	index@(.nv.constant0._ZN2at6native29vectorized_elementwise_kernelILi4ENS0_11FillFunctorIN3c104HalfEEESt5arrayIPcLm1EEEEviT0_T1_)
        /*007c*/ 	.short	0x0380
        /*007e*/ 	.short	0x0010


	//----- nvinfo : EIATTR_SW_WAR
	.align		4
.L_2354:
        /*0080*/ 	.byte	0x04, 0x36
        /*0082*/ 	.short	(.L_2356 - .L_2355)
.L_2355:
        /*0084*/ 	.word	0x00000008
.L_2356:


//--------------------- .nv.info._ZN2at6native29vectorized_elementwise_kernelILi8ENS0_11FillFunctorIN3c104HalfEEESt5arrayIPcLm1EEEEviT0_T1_ --------------------------
	.section	.nv.info._ZN2at6native29vectorized_elementwise_kernelILi8ENS0_11FillFunctorIN3c104HalfEEESt5arrayIPcLm1EEEEviT0_T1_,"",@"SHT_CUDA_INFO"
	.sectionflags	@""
	.align	4


	//----- nvinfo : EIATTR_CUDA_API_VERSION
	.align		4
        /*0000*/ 	.byte	0x04, 0x37
        /*0002*/ 	.short	(.L_2358 - .L_2357)
.L_2357:
        /*0004*/ 	.word	0x00000082


	//----- nvinfo : EIATTR_KPARAM_INFO
	.align		4
.L_2358:
        /*0008*/ 	.byte	0x04, 0x17
        /*000a*/ 	.short	(.L_2360 - .L_2359)
.L_2359:
        /*000c*/ 	.word	0x00000000
        /*0010*/ 	.short	0x0002
        /*0012*/ 	.short	0x0008
        /*0014*/ 	.byte	0x00, 0xf0, 0x21, 0x00


	//----- nvinfo : EIATTR_KPARAM_INFO
	.align		4
.L_2360:
        /*0018*/ 	.byte	0x04, 0x17
        /*001a*/ 	.short	(.L_2362 - .L_2361)
.L_2361:
        /*001c*/ 	.word	0x00000000
        /*0020*/ 	.short	0x0001
        /*0022*/ 	.short	0x0004
        /*0024*/ 	.byte	0x00, 0xf0, 0x09, 0x00


	//----- nvinfo : EIATTR_KPARAM_INFO
	.align		4
.L_2362:
        /*0028*/ 	.byte	0x04, 0x17
        /*002a*/ 	.short	(.L_2364 - .L_2363)
.L_2363:
        /*002c*/ 	.word	0x00000000
        /*0030*/ 	.short	0x0000
        /*0032*/ 	.short	0x0000
        /*0034*/ 	.byte	0x00, 0xf0, 0x11, 0x00


	//----- nvinfo : EIATTR_SPARSE_MMA_MASK
	.align		4
.L_2364:
        /*0038*/ 	.byte	0x03, 0x50
        /*003a*/ 	.short	0x0000


	//----- nvinfo : EIATTR_MAXREG_COUNT
	.align		4
        /*003c*/ 	.byte	0x03, 0x1b
        /*003e*/ 	.short	0x00ff


	//----- nvinfo : EIATTR_MERCURY_ISA_VERSION
	.align		4
        /*0040*/ 	.byte	0x03, 0x5f
        /*0042*/ 	.short	0x0101


	//----- nvinfo : EIATTR_VRC_CTA_INIT_COUNT
	.align		4
        /*0044*/ 	.byte	0x02, 0x4a
	.zero		1
	.zero		1


	//----- nvinfo : EIATTR_EXIT_INSTR_OFFSETS
	.align		4
        /*0048*/ 	.byte	0x04, 0x1c
        /*004a*/ 	.short	(.L_2366 - .L_2365)


	//   ....[0]....
.L_2365:
        /*004c*/ 	.word	0x00000010


	//----- nvinfo : EIATTR_MAX_THREADS
	.align		4
.L_2366:
        /*0050*/ 	.byte	0x04, 0x05
        /*0052*/ 	.short	(.L_2368 - .L_2367)
.L_2367:
        /*0054*/ 	.word	0x00000080
        /*0058*/ 	.word	0x00000001
        /*005c*/ 	.word	0x00000001


	//----- nvinfo : EIATTR_CBANK_PARAM_SIZE
	.align		4
.L_2368:
        /*0060*/ 	.byte	0x03, 0x19
        /*0062*/ 	.short	0x0010


	//----- nvinfo : EIATTR_PARAM_CBANK
	.align		4
        /*0064*/ 	.byte	0x04, 0x0a
        /*0066*/ 	.short	(.L_2370 - .L_2369)
	.align		4
.L_2369:
        /*0068*/ 	.word	index@(.nv.constant0._ZN2at6native29vectorized_elementwise_kernelILi8ENS0_11FillFunctorIN3c104HalfEEESt5arrayIPcLm1EEEEviT0_T1_)
        /*006c*/ 	.short	0x0380
        /*006e*/ 	.short	0x0010


	//----- nvinfo : EIATTR_SW_WAR
	.align		4
.L_2370:
        /*0070*/ 	.byte	0x04, 0x36
        /*0072*/ 	.short	(.L_2372 - .L_2371)
.L_2371:
        /*0074*/ 	.word	0x00000008
.L_2372:


//--------------------- .nv.info._ZN2at6native18elementwise_kernelILi128ELi4EZNS0_15gpu_kernel_implINS0_11FillFunctorIbEEEEvRNS_18TensorIteratorBaseERKT_EUliE_EEviT1_ --------------------------
	.section	.nv.info._ZN2at6native18elementwise_kernelILi128ELi4EZNS0_15gpu_kernel_implINS0_11FillFunctorIbEEEEvRNS_18TensorIteratorBaseERKT_EUliE_EEviT1_,"",@"SHT_CUDA_INFO"
	.sectionflags	@""
	.align	4


	//----- nvinfo : EIATTR_CUDA_API_VERSION
	.align		4
        /*0000*/ 	.byte	0x04, 0x37
        /*0002*/ 	.short	(.L_2374 - .L_2373)
.L_2373:
        /*0004*/ 	.word	0x00000082


	//----- nvinfo : EIATTR_KPARAM_INFO
	.align		4
.L_2374:
        /*0008*/ 	.byte	0x04, 0x17
        /*000a*/ 	.short	(.L_2376 - .L_2375)
.L_2375:
        /*000c*/ 	.word	0x00000000
        /*0010*/ 	.short	0x0001
        /*0012*/ 	.short	0x0008
        /*0014*/ 	.byte	0x00, 0xf0, 0xc1, 0x06


	//----- nvinfo : EIATTR_KPARAM_INFO
	.align		4
.L_2376:
        /*0018*/ 	.byte	0x04, 0x17
        /*001a*/ 	.short	(.L_2378 - .L_2377)
.L_2377:
        /*001c*/ 	.word	0x00000000
        /*0020*/ 	.short	0x0000
        /*0022*/ 	.short	0x0000
        /*0024*/ 	.byte	0x00, 0xf0, 0x11, 0x00


	//----- nvinfo : EIATTR_SPARSE_MMA_MASK
	.align		4
.L_2378:
        /*0028*/ 	.byte	0x03, 0x50
        /*002a*/ 	.short	0x0000


	//----- nvinfo : EIATTR_MAXREG_COUNT
	.align		4
        /*002c*/ 	.byte	0x03, 0x1b
        /*002e*/ 	.short	0x0080


	//----- nvinfo : EIATTR_EXTERNS
	.align		4
        /*0030*/ 	.byte	0x04, 0x0f
        /*0032*/ 	.short	(.L_2380 - .L_2379)


	//   ....[0]....
	.align		4
.L_2379:
        /*0034*/ 	.word	index@(__assertfail)


	//----- nvinfo : EIATTR_MERCURY_ISA_VERSION
	.align		4
.L_2380:
        /*0038*/ 	.byte	0x03, 0x5f
        /*003a*/ 	.short	0x0101


	//----- nvinfo : EIATTR_VRC_CTA_INIT_COUNT
	.align		4
        /*003c*/ 	.byte	0x02, 0x4a
	.zero		1
	.zero		1


	//----- nvinfo : EIATTR_SYSCALL_OFFSETS
	.align		4
        /*0040*/ 	.byte	0x04, 0x46
        /*0042*/ 	.short	(.L_2382 - .L_2381)


	//   ....[0]....
.L_2381:
        /*0044*/ 	.word	0x00001e60


	//   ....[1]....
        /*0048*/ 	.word	0x00003a30


	//   ....[2]....
        /*004c*/ 	.word	0x000055c0


	//   ....[3]....
        /*0050*/ 	.word	0x00007130


	//----- nvinfo : EIATTR_EXIT_INSTR_OFFSETS
	.align		4
.L_2382:
        /*0054*/ 	.byte	0x04, 0x1c
        /*0056*/ 	.short	(.L_2384 - .L_2383)


	//   ....[0]....
.L_2383:
        /*0058*/ 	.word	0x00005650


	//   ....[1]....
        /*005c*/ 	.word	0x000068d0


	//   ....[2]....
        /*0060*/ 	.word	0x000068f0


	//   ....[3]....
        /*0064*/ 	.word	0x00006970


	//   ....[4]....
        /*0068*/ 	.word	0x00006990


	//   ....[5]....
        /*006c*/ 	.word	0x000069b0


	//   ....[6]....
        /*0070*/ 	.word	0x00006a30


	//   ....[7]....
        /*0074*/ 	.word	0x00006a60


	//   ....[8]....
        /*0078*/ 	.word	0x00006af0


	//   ....[9]....
        /*007c*/ 	.word	0x00006b30


	//   ....[10]....
        /*0080*/ 	.word	0x00006b50


	//   ....[11]....
        /*0084*/ 	.word	0x00006bf0


	//   ....[12]....
        /*0088*/ 	.word	0x00006c20


	//   ....[13]....
        /*008c*/ 	.word	0x00006cf0


	//   ....[14]....
        /*0090*/ 	.word	0x00006d50


	//   ....[15]....
        /*0094*/ 	.word	0x00006d80


	//   ....[16]....
        /*0098*/ 	.word	0x00006e20


	//   ....[17]....
        /*009c*/ 	.word	0x00006ee0


	//   ....[18]....
        /*00a0*/ 	.word	0x00006fa0


	//   ....[19]....
        /*00a4*/ 	.word	0x00007030


	//   ....[20]....
        /*00a8*/ 	.word	0x00007140


	//   ....[21]....
        /*00ac*/ 	.word	0x00007160


	//   ....[22]....
        /*00b0*/ 	.word	0x00007180


	//----- nvinfo : EIATTR_MAX_THREADS
	.align		4
.L_2384:
        /*00b4*/ 	.byte	0x04, 0x05
        /*00b6*/ 	.short	(.L_2386 - .L_2385)
.L_2385:
        /*00b8*/ 	.word	0x00000080
        /*00bc*/ 	.word	0x00000001
        /*00c0*/ 	.word	0x00000001


	//----- nvinfo : EIATTR_CRS_STACK_SIZE
	.align		4
.L_2386:
        /*00c4*/ 	.byte	0x04, 0x1e
        /*00c6*/ 	.short	(.L_2388 - .L_2387)
.L_2387:
        /*00c8*/ 	.word	0x00000000


	//----- nvinfo : EIATTR_CBANK_PARAM_SIZE
	.align		4
.L_2388:
        /*00cc*/ 	.byte	0x03, 0x19
        /*00ce*/ 	.short	0x01b8


	//----- nvinfo : EIATTR_PARAM_CBANK
	.align		4
        /*00d0*/ 	.byte	0x04, 0x0a
        /*00d2*/ 	.short	(.L_2390 - .L_2389)
	.align		4
.L_2389:
        /*00d4*/ 	.word	index@(.nv.constant0._ZN2at6native18elementwise_kernelILi128ELi4EZNS0_15gpu_kernel_implINS0_11FillFunctorIbEEEEvRNS_18TensorIteratorBaseERKT_EUliE_EEviT1_)
        /*00d8*/ 	.short	0x0380
        /*00da*/ 	.short	0x01b8


	//----- nvinfo : EIATTR_SW_WAR
	.align		4
.L_2390:
        /*00dc*/ 	.byte	0x04, 0x36
        /*00de*/ 	.short	(.L_2392 - .L_2391)
.L_2391:
        /*00e0*/ 	.word	0x00000008
.L_2392:


//--------------------- .nv.info._ZN2at6native27unrolled_elementwise_kernelINS0_11FillFunctorIbEESt5arrayIPcLm1EELi4E23TrivialOffsetCalculatorILi0EjES7_ILi1EjENS0_6memory12LoadWithCastILi0EEENSA_13StoreWithCastILi1EEEEEviT_T0_T2_T3_T4_T5_ --------------------------
	.section	.nv.info._ZN2at6native27unrolled_elementwise_kernelINS0_11FillFunctorIbEESt5arrayIPcLm1EELi4E23TrivialOffsetCalculatorILi0EjES7_ILi1EjENS0_6memory12LoadWithCastILi0EEENSA_13StoreWithCastILi1EEEEEviT_T0_T2_T3_T4_T5_,"",@"SHT_CUDA_INFO"
	.sectionflags	@""
	.align	4


	//----- nvinfo : EIATTR_CUDA_API_VERSION
	.align		4
        /*0000*/ 	.byte	0x04, 0x37
        /*0002*/ 	.short	(.L_2394 - .L_2393)
.L_2393:
        /*0004*/ 	.word	0x00000082


	//----- nvinfo : EIATTR_KPARAM_INFO
	.align		4
.L_2394:
        /*0008*/ 	.byte	0x04, 0x17
        /*000a*/ 	.short	(.L_2396 - .L_2395)
.L_2395:
        /*000c*/ 	.word	0x00000000
        /*0010*/ 	.short	0x0006
        /*0012*/ 	.short	0x001c
        /*0014*/ 	.byte	0x00, 0xf0, 0x21, 0x00


	//----- nvinfo : EIATTR_KPARAM_INFO
	.align		4
.L_2396:
        /*0018*/ 	.byte	0x04, 0x17
        /*001a*/ 	.short	(.L_2398 - .L_2397)
.L_2397:
        /*001c*/ 	.word	0x00000000
        /*0020*/ 	.short	0x0005
        /*0022*/ 	.short	0x0014
        /*0024*/ 	.byte	0x00, 0xf0, 0x21, 0x00


	//----- nvinfo : EIATTR_KPARAM_INFO
	.align		4
.L_2398:
        /*0028*/ 	.byte	0x04, 0x17
        /*002a*/ 	.short	(.L_2400 - .L_2399)
.L_2399:
        /*002c*/ 	.word	0x00000000
        /*0030*/ 	.short	0x0004
        /*0032*/ 	.short	0x0011
        /*0034*/ 	.byte	0x00, 0xf0, 0x05, 0x00


	//----- nvinfo : EIATTR_KPARAM_INFO
	.align		4
.L_2400:
        /*0038*/ 	.byte	0x04, 0x17
        /*003a*/ 	.short	(.L_2402 - .L_2401)
.L_2401:
        /*003c*/ 	.word	0x00000000
        /*0040*/ 	.short	0x0003
        /*0042*/ 	.short	0x0010
        /*0044*/ 	.byte	0x00, 0xf0, 0x05, 0x00


	//----- nvinfo : EIATTR_KPARAM_INFO
	.align		4
.L_2402:
        /*0048*/ 	.byte	0x04, 0x17
        /*004a*/ 	.short	(.L_2404 - .L_2403)
.L_2403:
        /*004c*/ 	.word	0x00000000
        /*0050*/ 	.short	0x0002
        /*0052*/ 	.short	0x0008
        /*0054*/ 	.byte	0x00, 0xf0, 0x21, 0x00


	//----- nvinfo : EIATTR_KPARAM_INFO
	.align		4
.L_2404:
        /*0058*/ 	.byte	0x04, 0x17
        /*005a*/ 	.short	(.L_2406 - .L_2405)
.L_2405:
        /*005c*/ 	.word	0x00000000
        /*0060*/ 	.short	0x0001
        /*0062*/ 	.short	0x0004
        /*0064*/ 	.byte	0x00, 0xf0, 0x05, 0x00


	//----- nvinfo : EIATTR_KPARAM_INFO
	.align		4
.L_2406:
        /*0068*/ 	.byte	0x04, 0x17
        /*006a*/ 	.short	(.L_2408 - .L_2407)
.L_2407:
        /*006c*/ 	.word	0x00000000
        /*0070*/ 	.short	0x0000
        /*0072*/ 	.short	0x0000
        /*0074*/ 	.byte	0x00, 0xf0, 0x11, 0x00


	//----- nvinfo : EIATTR_SPARSE_MMA_MASK
	.align		4
.L_2408:
        /*0078*/ 	.byte	0x03, 0x50
        /*007a*/ 	.short	0x0000


	//----- nvinfo : EIATTR_MAXREG_COUNT
	.align		4
        /*007c*/ 	.byte	0x03, 0x1b
        /*007e*/ 	.short	0x00ff


	//----- nvinfo : EIATTR_EXTERNS
	.align		4
        /*0080*/ 	.byte	0x04, 0x0f
        /*0082*/ 	.short	(.L_2410 - .L_2409)


	//   ....[0]....
	.align		4
.L_2409:
        /*0084*/ 	.word	index@(__assertfail)


	//----- nvinfo : EIATTR_MERCURY_ISA_VERSION
	.align		4
.L_2410:
        /*0088*/ 	.byte	0x03, 0x5f
        /*008a*/ 	.short	0x0101


	//----- nvinfo : EIATTR_VRC_CTA_INIT_COUNT
	.align		4
        /*008c*/ 	.byte	0x02, 0x4a
	.zero		1
	.zero		1


	//----- nvinfo : EIATTR_SYSCALL_OFFSETS
	.align		4
        /*0090*/ 	.byte	0x04, 0x46
        /*0092*/ 	.short	(.L_2412 - .L_2411)


	//   ....[0]....
.L_2411:
        /*0094*/ 	.word	0x00000dc0


	//   ....[1]....
        /*0098*/ 	.word	0x00001b50


	//   ....[2]....
        /*009c*/ 	.word	0x000029d0


	//   ....[3]....
        /*00a0*/ 	.word	0x00003860


	//----- nvinfo : EIATTR_EXIT_INSTR_OFFSETS
	.align		4
.L_2412:
        /*00a4*/ 	.byte	0x04, 0x1c
        /*00a6*/ 	.short	(.L_2414 - .L_2413)


	//   ....[0]....
.L_2413:
        /*00a8*/ 	.word	0x00002c60


	//   ....[1]....
        /*00ac*/ 	.word	0x00002d90


	//   ....[2]....
        /*00b0*/ 	.word	0x00002db0


	//   ....[3]....
        /*00b4*/ 	.word	0x00002e50


	//   ....[4]....
        /*00b8*/ 	.word	0x00002e80


	//   ....[5]....
        /*00bc*/ 	.word	0x00002ec0


	//   ....[6]....
        /*00c0*/ 	.word	0x00002f50


	//   ....[7]....
        /*00c4*/ 	.word	0x00002f90


	//   ....[8]....
        /*00c8*/ 	.word	0x00003030


	//   ....[9]....
        /*00cc*/ 	.word	0x00003080


	//   ....[10]....
        /*00d0*/ 	.word	0x000030d0


	//   ....[11]....
        /*00d4*/ 	.word	0x000031b0


	//   ....[12]....
        /*00d8*/ 	.word	0x00003300


	//   ....[13]....
        /*00dc*/ 	.word	0x00003450


	//   ....[14]....
        /*00e0*/ 	.word	0x00003590


	//   ....[15]....
        /*00e4*/ 	.word	0x000035d0


	//   ....[16]....
        /*00e8*/ 	.word	0x00003600


	//   ....[17]....
        /*00ec*/ 	.word	0x000036a0


	//   ....[18]....
        /*00f0*/ 	.word	0x00003700


	//   ....[19]....
        /*00f4*/ 	.word	0x00003870


	//   ....[20]....
        /*00f8*/ 	.word	0x00003960


	//   ....[21]....
        /*00fc*/ 	.word	0x00003a80


	//   ....[22]....
        /*0100*/ 	.word	0x00003ac0


	//----- nvinfo : EIATTR_MAX_THREADS
	.align		4
.L_2414:
        /*0104*/ 	.byte	0x04, 0x05
        /*0106*/ 	.short	(.L_2416 - .L_2415)
.L_2415:
        /*0108*/ 	.word	0x00000080
        /*010c*/ 	.word	0x00000001
        /*0110*/ 	.word	0x00000001


	//----- nvinfo : EIATTR_CRS_STACK_SIZE
	.align		4
.L_2416:
        /*0114*/ 	.byte	0x04, 0x1e
        /*0116*/ 	.short	(.L_2418 - .L_2417)
.L_2417:
        /*0118*/ 	.word	0x00000000


	//----- nvinfo : EIATTR_CBANK_PARAM_SIZE
	.align		4
.L_2418:
        /*011c*/ 	.byte	0x03, 0x19
        /*011e*/ 	.short	0x0024


	//----- nvinfo : EIATTR_PARAM_CBANK
	.align		4
        /*0120*/ 	.byte	0x04, 0x0a
        /*0122*/ 	.short	(.L_2420 - .L_2419)
	.align		4
.L_2419:
        /*0124*/ 	.word	index@(.nv.constant0._ZN2at6native27unrolled_elementwise_kernelINS0_11FillFunctorIbEESt5arrayIPcLm1EELi4E23TrivialOffsetCalculatorILi0EjES7_ILi1EjENS0_6memory12LoadWithCastILi0EEENSA_13StoreWithCastILi1EEEEEviT_T0_T2_T3_T4_T5_)
        /*0128*/ 	.short	0x0380
        /*012a*/ 	.short	0x0024


	//----- nvinfo : EIATTR_SW_WAR
	.align		4
.L_2420:
        /*012c*/ 	.byte	0x04, 0x36
        /*012e*/ 	.short	(.L_2422 - .L_2421)
.L_2421:
        /*0130*/ 	.word	0x00000008
.L_2422:


//--------------------- .nv.info._ZN2at6native18elementwise_kernelILi128ELi4EZNS0_22gpu_kernel_impl_nocastINS0_11FillFunctorIbEEEEvRNS_18TensorIteratorBaseERKT_EUliE_EEviT1_ --------------------------
	.section	.nv.info._ZN2at6native18elementwise_kernelILi128ELi4EZNS0_22gpu_kernel_impl_nocastINS0_11FillFunctorIbEEEEvRNS_18TensorIteratorBaseERKT_EUliE_EEviT1_,"",@"SHT_CUDA_INFO"
	.sectionflags	@""
	.align	4


	//----- nvinfo : EIATTR_CUDA_API_VERSION
	.align		4
        /*0000*/ 	.byte	0x04, 0x37
        /*0002*/ 	.short	(.L_2424 - .L_2423)
.L_2423:
        /*0004*/ 	.word	0x00000082


	//----- nvinfo : EIATTR_KPARAM_INFO
	.align		4
.L_2424:
        /*0008*/ 	.byte	0x04, 0x17
        /*000a*/ 	.short	(.L_2426 - .L_2425)
.L_2425:
        /*000c*/ 	.word	0x00000000
        /*0010*/ 	.short	0x0001
        /*0012*/ 	.short	0x0008
        /*0014*/ 	.byte	0x00, 0xf0, 0xc1, 0x06


	//----- nvinfo : EIATTR_KPARAM_INFO
	.align		4
.L_2426:
        /*0018*/ 	.byte	0x04, 0x17
        /*001a*/ 	.short	(.L_2428 - .L_2427)
.L_2427:
        /*001c*/ 	.word	0x00000000
        /*0020*/ 	.short	0x0000
        /*0022*/ 	.short	0x0000
        /*0024*/ 	.byte	0x00, 0xf0, 0x11, 0x00


	//----- nvinfo : EIATTR_SPARSE_MMA_MASK
	.align		4
.L_2428:
        /*0028*/ 	.byte	0x03, 0x50
        /*002a*/ 	.short	0x0000


	//----- nvinfo : EIATTR_MAXREG_COUNT
	.align		4
        /*002c*/ 	.byte	0x03, 0x1b
        /*002e*/ 	.short	0x0080


	//----- nvinfo : EIATTR_MERCURY_ISA_VERSION
	.align		4
        /*0030*/ 	.byte	0x03, 0x5f
        /*0032*/ 	.short	0x0101


	//----- nvinfo : EIATTR_VRC_CTA_INIT_COUNT
	.align		4
        /*0034*/ 	.byte	0x02, 0x4a
	.zero		1
	.zero		1


	//----- nvinfo : EIATTR_EXIT_INSTR_OFFSETS
	.align		4
        /*0038*/ 	.byte	0x04, 0x1c
        /*003a*/ 	.short	(.L_2430 - .L_2429)


	//   ....[0]....
.L_2429:
        /*003c*/ 	.word	0x000000c0


	//   ....[1]....
        /*0040*/ 	.word	0x000000f0


	//   ....[2]....
        /*0044*/ 	.word	0x00003650


	//   ....[3]....
        /*0048*/ 	.word	0x000047b0


	//----- nvinfo : EIATTR_MAX_THREADS
	.align		4
.L_2430:
        /*004c*/ 	.byte	0x04, 0x05
        /*004e*/ 	.short	(.L_2432 - .L_2431)
.L_2431:
        /*0050*/ 	.word	0x00000080
        /*0054*/ 	.word	0x00000001
        /*0058*/ 	.word	0x00000001


	//----- nvinfo : EIATTR_CRS_STACK_SIZE
	.align		4
.L_2432:
        /*005c*/ 	.byte	0x04, 0x1e
        /*005e*/ 	.short	(.L_2434 - .L_2433)
.L_2433:
        /*0060*/ 	.word	0x00000000


	//----- nvinfo : EIATTR_CBANK_PARAM_SIZE
	.align		4
.L_2434:
        /*0064*/ 	.byte	0x03, 0x19
        /*0066*/ 	.short	0x01b8


	//----- nvinfo : EIATTR_PARAM_CBANK
	.align		4
        /*0068*/ 	.byte	0x04, 0x0a
        /*006a*/ 	.short	(.L_2436 - .L_2435)
	.align		4
.L_2435:
        /*006c*/ 	.word	index@(.nv.constant0._ZN2at6native18elementwise_kernelILi128ELi4EZNS0_22gpu_kernel_impl_nocastINS0_11FillFunctorIbEEEEvRNS_18TensorIteratorBaseERKT_EUliE_EEviT1_)
        /*0070*/ 	.short	0x0380
        /*0072*/ 	.short	0x01b8


	//----- nvinfo : EIATTR_SW_WAR
	.align		4
.L_2436:
        /*0074*/ 	.byte	0x04, 0x36
        /*0076*/ 	.short	(.L_2438 - .L_2437)
.L_2437:
        /*0078*/ 	.word	0x00000008
.L_2438:


//--------------------- .nv.info._ZN2at6native27unrolled_elementwise_kernelINS0_11FillFunctorIbEESt5arrayIPcLm1EELi4E23TrivialOffsetCalculatorILi0EjES7_ILi1EjENS0_6memory15LoadWithoutCastENSA_16StoreWithoutCastEEEviT_T0_T2_T3_T4_T5_ --------------------------
	.section	.nv.info._ZN2at6native27unrolled_elementwise_kernelINS0_11FillFunctorIbEESt5arrayIPcLm1EELi4E23TrivialOffsetCalculatorILi0EjES7_ILi1EjENS0_6memory15LoadWithoutCastENSA_16StoreWithoutCastEEEviT_T0_T2_T3_T4_T5_,"",@"SHT_CUDA_INFO"
	.sectionflags	@""
	.align	4


	//----- nvinfo : EIATTR_CUDA_API_VERSION
	.align		4
        /*0000*/ 	.byte	0x04, 0x37
        /*0002*/ 	.short	(.L_2440 - .L_2439)
.L_2439:
        /*0004*/ 	.word	0x00000082


	//----- nvinfo : EIATTR_KPARAM_INFO
	.align		4
.L_2440:
        /*0008*/ 	.byte	0x04, 0x17
        /*000a*/ 	.short	(.L_2442 - .L_2441)
.L_2441:
        /*000c*/ 	.word	0x00000000
        /*0010*/ 	.short	0x0006
        /*0012*/ 	.short	0x0013
        /*0014*/ 	.byte	0x00, 0xf0, 0x05, 0x00


	//----- nvinfo : EIATTR_KPARAM_INFO
	.align		4
.L_2442:
        /*0018*/ 	.byte	0x04, 0x17
        /*001a*/ 	.short	(.L_2444 - .L_2443)
.L_2443:
        /*001c*/ 	.word	0x00000000
        /*0020*/ 	.short	0x0005
        /*0022*/ 	.short	0x0012
        /*0024*/ 	.byte	0x00, 0xf0, 0x05, 0x00


	//----- nvinfo : EIATTR_KPARAM_INFO
	.align		4
.L_2444:
        /*0028*/ 	.byte	0x04, 0x17
        /*002a*/ 	.short	(.L_2446 - .L_2445)
.L_2445:
        /*002c*/ 	.word	0x00000000
        /*0030*/ 	.short	0x0004
        /*0032*/ 	.short	0x0011
        /*0034*/ 	.byte	0x00, 0xf0, 0x05, 0x00


	//----- nvinfo : EIATTR_KPARAM_INFO
	.align		4
.L_2446:
        /*0038*/ 	.byte	0x04, 0x17
        /*003a*/ 	.short	(.L_2448 - .L_2447)
.L_2447:
        /*003c*/ 	.word	0x00000000
        /*0040*/ 	.short	0x0003
        /*0042*/ 	.short	0x0010
        /*0044*/ 	.byte	0x00, 0xf0, 0x05, 0x00


	//----- nvinfo : EIATTR_KPARAM_INFO
	.align		4
.L_2448:
        /*0048*/ 	.byte	0x04, 0x17
        /*004a*/ 	.short	(.L_2450 - .L_2449)
.L_2449:
        /*004c*/ 	.word	0x00000000
        /*0050*/ 	.short	0x0002
        /*0052*/ 	.short	0x0008
        /*0054*/ 	.byte	0x00, 0xf0, 0x21, 0x00


	//----- nvinfo : EIATTR_KPARAM_INFO
	.align		4
.L_2450:
        /*0058*/ 	.byte	0x04, 0x17
        /*005a*/ 	.short	(.L_2452 - .L_2451)
.L_2451:
        /*005c*/ 	.word	0x00000000
        /*0060*/ 	.short	0x0001
        /*0062*/ 	.short	0x0004
        /*0064*/ 	.byte	0x00, 0xf0, 0x05, 0x00


	//----- nvinfo : EIATTR_KPARAM_INFO
	.align		4
.L_2452:
        /*0068*/ 	.byte	0x04, 0x17
        /*006a*/ 	.short	(.L_2454 - .L_2453)
.L_2453:
        /*006c*/ 	.word	0x00000000
        /*0070*/ 	.short	0x0000
        /*0072*/ 	.short	0x0000
        /*0074*/ 	.byte	0x00, 0xf0, 0x11, 0x00


	//----- nvinfo : EIATTR_SPARSE_MMA_MASK
	.align		4
.L_2454:
        /*0078*/ 	.byte	0x03, 0x50
        /*007a*/ 	.short	0x0000


	//----- nvinfo : EIATTR_MAXREG_COUNT
	.align		4
        /*007c*/ 	.byte	0x03, 0x1b
        /*007e*/ 	.short	0x00ff


	//----- nvinfo : EIATTR_MERCURY_ISA_VERSION
	.align		4
        /*0080*/ 	.byte	0x03, 0x5f
        /*0082*/ 	.short	0x0101


	//----- nvinfo : EIATTR_VRC_CTA_INIT_COUNT
	.align		4
        /*0084*/ 	.byte	0x02, 0x4a
	.zero		1
	.zero		1


	//----- nvinfo : EIATTR_EXIT_INSTR_OFFSETS
	.align		4
        /*0088*/ 	.byte	0x04, 0x1c
        /*008a*/ 	.short	(.L_2456 - .L_2455)


	//   ....[0]....
.L_2455:
        /*008c*/ 	.word	0x00000200


	//   ....[1]....
        /*0090*/ 	.word	0x00000260


	//----- nvinfo : EIATTR_MAX_THREADS
	.align		4
.L_2456:
        /*0094*/ 	.byte	0x04, 0x05
        /*0096*/ 	.short	(.L_2458 - .L_2457)
.L_2457:
        /*0098*/ 	.word	0x00000080
        /*009c*/ 	.word	0x00000001
        /*00a0*/ 	.word	0x00000001


	//----- nvinfo : EIATTR_CRS_STACK_SIZE
	.align		4
.L_2458:
        /*00a4*/ 	.byte	0x04, 0x1e
        /*00a6*/ 	.short	(.L_2460 - .L_2459)
.L_2459:
        /*00a8*/ 	.word	0x00000000


	//----- nvinfo : EIATTR_CBANK_PARAM_SIZE
	.align		4
.L_2460:
        /*00ac*/ 	.byte	0x03, 0x19
        /*00ae*/ 	.short	0x0014


	//----- nvinfo : EIATTR_PARAM_CBANK
	.align		4
        /*00b0*/ 	.byte	0x04, 0x0a
        /*00b2*/ 	.short	(.L_2462 - .L_2461)
	.align		4
.L_2461:
        /*00b4*/ 	.word	index@(.nv.constant0._ZN2at6native27unrolled_elementwise_kernelINS0_11FillFunctorIbEESt5arrayIPcLm1EELi4E23TrivialOffsetCalculatorILi0EjES7_ILi1EjENS0_6memory15LoadWithoutCastENSA_16StoreWithoutCastEEEviT_T0_T2_T3_T4_T5_)
        /*00b8*/ 	.short	0x0380
        /*00ba*/ 	.short	0x0014


	//----- nvinfo : EIATTR_SW_WAR
	.align		4
.L_2462:
        /*00bc*/ 	.byte	0x04, 0x36
        /*00be*/ 	.short	(.L_2464 - .L_2463)
.L_2463:
        /*00c0*/ 	.word	0x00000008
.L_2464:


//--------------------- .nv.info._ZN2at6native29vectorized_elementwise_kernelILi2ENS0_11FillFunctorIbEESt5arrayIPcLm1EEEEviT0_T1_ --------------------------
	.section	.nv.info._ZN2at6native29vectorized_elementwise_kernelILi2ENS0_11FillFunctorIbEESt5arrayIPcLm1EEEEviT0_T1_,"",@"SHT_CUDA_INFO"
	.sectionflags	@""
	.align	4


	//----- nvinfo : EIATTR_CUDA_API_VERSION
	.align		4
        /*0000*/ 	.byte	0x04, 0x37
        /*0002*/ 	.short	(.L_2466 - .L_2465)
.L_2465:
        /*0004*/ 	.word	0x00000082


	//----- nvinfo : EIATTR_KPARAM_INFO
	.align		4
.L_2466:
        /*0008*/ 	.byte	0x04, 0x17
        /*000a*/ 	.short	(.L_2468 - .L_2467)
.L_2467:
        /*000c*/ 	.word	0x00000000
        /*0010*/ 	.short	0x0002
        /*0012*/ 	.short	0x0008
        /*0014*/ 	.byte	0x00, 0xf0, 0x21, 0x00


	//----- nvinfo : EIATTR_KPARAM_INFO
	.align		4
.L_2468:
        /*0018*/ 	.byte	0x04, 0x17
        /*001a*/ 	.short	(.L_2470 - .L_2469)
.L_2469:
        /*001c*/ 	.word	0x00000000
        /*0020*/ 	.short	0x0001
        /*0022*/ 	.short	0x0004
        /*0024*/ 	.byte	0x00, 0xf0, 0x05, 0x00


	//----- nvinfo : EIATTR_KPARAM_INFO
	.align		4
.L_2470:
        /*0028*/ 	.byte	0x04, 0x17
        /*002a*/ 	.short	(.L_2472 - .L_2471)
.L_2471:
        /*002c*/ 	.word	0x00000000
        /*0030*/ 	.short	0x0000
        /*0032*/ 	.short	0x0000
        /*0034*/ 	.byte	0x00, 0xf0, 0x11, 0x00


	//----- nvinfo : EIATTR_SPARSE_MMA_MASK
	.align		4
.L_2472:
        /*0038*/ 	.byte	0x03, 0x50
        /*003a*/ 	.short	0x0000


	//----- nvinfo : EIATTR_MAXREG_COUNT
	.align		4
        /*003c*/ 	.byte	0x03, 0x1b
        /*003e*/ 	.short	0x00ff


	//----- nvinfo : EIATTR_MERCURY_ISA_VERSION
	.align		4
        /*0040*/ 	.byte	0x03, 0x5f
        /*0042*/ 	.short	0x0101


	//----- nvinfo : EIATTR_VRC_CTA_INIT_COUNT
	.align		4
        /*0044*/ 	.byte	0x02, 0x4a
	.zero		1
	.zero		1


	//----- nvinfo : EIATTR_EXIT_INSTR_OFFSETS
	.align		4
        /*0048*/ 	.byte	0x04, 0x1c
        /*004a*/ 	.short	(.L_2474 - .L_2473)


	//   ....[0]....
.L_2473:
        /*004c*/ 	.word	0x00000880


	//   ....[1]....
        /*0050*/ 	.word	0x000008e0


	//   ....[2]....
        /*0054*/ 	.word	0x000009f0


	//----- nvinfo : EIATTR_MAX_THREADS
	.align		4
.L_2474:
        /*0058*/ 	.byte	0x04, 0x05
        /*005a*/ 	.short	(.L_2476 - .L_2475)
.L_2475:
        /*005c*/ 	.word	0x00000080
        /*0060*/ 	.word	0x00000001
        /*0064*/ 	.word	0x00000001


	//----- nvinfo : EIATTR_CRS_STACK_SIZE
	.align		4
.L_2476:
        /*0068*/ 	.byte	0x04, 0x1e
        /*006a*/ 	.short	(.L_2478 - .L_2477)
.L_2477:
        /*006c*/ 	.word	0x00000000


	//----- nvinfo : EIATTR_CBANK_PARAM_SIZE
	.align		4
.L_2478:
        /*0070*/ 	.byte	0x03, 0x19
        /*0072*/ 	.short	0x0010


	//----- nvinfo : EIATTR_PARAM_CBANK
	.align		4
        /*0074*/ 	.byte	0x04, 0x0a
        /*0076*/ 	.short	(.L_2480 - .L_2479)
	.align		4
.L_2479:
        /*0078*/ 	.word	index@(.nv.constant0._ZN2at6native29vectorized_elementwise_kernelILi2ENS0_11FillFunctorIbEESt5arrayIPcLm1EEEEviT0_T1_)
        /*007c*/ 	.short	0x0380
        /*007e*/ 	.short	0x0010


	//----- nvinfo : EIATTR_SW_WAR
	.align		4
.L_2480:
        /*0080*/ 	.byte	0x04, 0x36
        /*0082*/ 	.short	(.L_2482 - .L_2481)
.L_2481:
        /*0084*/ 	.word	0x00000008
.L_2482:


//--------------------- .nv.info._ZN2at6native29vectorized_elementwise_kernelILi4ENS0_11FillFunctorIbEESt5arrayIPcLm1EEEEviT0_T1_ --------------------------
	.section	.nv.info._ZN2at6native29vectorized_elementwise_kernelILi4ENS0_11FillFunctorIbEESt5arrayIPcLm1EEEEviT0_T1_,"",@"SHT_CUDA_INFO"
	.sectionflags	@""
	.align	4


	//----- nvinfo : EIATTR_CUDA_API_VERSION
	.align		4
        /*0000*/ 	.byte	0x04, 0x37
        /*0002*/ 	.short	(.L_2484 - .L_2483)
.L_2483:
        /*0004*/ 	.word	0x00000082


	//----- nvinfo : EIATTR_KPARAM_INFO
	.align		4
.L_2484:
        /*0008*/ 	.byte	0x04, 0x17
        /*000a*/ 	.short	(.L_2486 - .L_2485)
.L_2485:
        /*000c*/ 	.word	0x00000000
        /*0010*/ 	.short	0x0002
        /*0012*/ 	.short	0x0008
        /*0014*/ 	.byte	0x00, 0xf0, 0x21, 0x00


	//----- nvinfo : EIATTR_KPARAM_INFO
	.align		4
.L_2486:
        /*0018*/ 	.byte	0x04, 0x17
        /*001a*/ 	.short	(.L_2488 - .L_2487)
.L_2487:
        /*001c*/ 	.word	0x00000000
        /*0020*/ 	.short	0x0001
        /*0022*/ 	.short	0x0004
        /*0024*/ 	.byte	0x00, 0xf0, 0x05, 0x00


	//----- nvinfo : EIATTR_KPARAM_INFO
	.align		4
.L_2488:
        /*0028*/ 	.byte	0x04, 0x17
        /*002a*/ 	.short	(.L_2490 - .L_2489)
.L_2489:
        /*002c*/ 	.word	0x00000000
        /*0030*/ 	.short	0x0000
        /*0032*/ 	.short	0x0000
        /*0034*/ 	.byte	0x00, 0xf0, 0x11, 0x00


	//----- nvinfo : EIATTR_SPARSE_MMA_MASK
	.align		4
.L_2490:
        /*0038*/ 	.byte	0x03, 0x50
        /*003a*/ 	.short	0x0000


	//----- nvinfo : EIATTR_MAXREG_COUNT
	.align		4
        /*003c*/ 	.byte	0x03, 0x1b
        /*003e*/ 	.short	0x00ff


	//----- nvinfo : EIATTR_MERCURY_ISA_VERSION
	.align		4
        /*0040*/ 	.byte	0x03, 0x5f
        /*0042*/ 	.short	0x0101


	//----- nvinfo : EIATTR_VRC_CTA_INIT_COUNT
	.align		4
        /*0044*/ 	.byte	0x02, 0x4a
	.zero		1
	.zero		1


	//----- nvinfo : EIATTR_EXIT_INSTR_OFFSETS
	.align		4
        /*0048*/ 	.byte	0x04, 0x1c
        /*004a*/ 	.short	(.L_2492 - .L_2491)


	//   ....[0]....
.L_2491:
        /*004c*/ 	.word	0x00000880


	//   ....[1]....
        /*0050*/ 	.word	0x000008e0


	//   ....[2]....
        /*0054*/ 	.word	0x000009c0


	//----- nvinfo : EIATTR_MAX_THREADS
	.align		4
.L_2492:
        /*0058*/ 	.byte	0x04, 0x05
        /*005a*/ 	.short	(.L_2494 - .L_2493)
.L_2493:
        /*005c*/ 	.word	0x00000080
        /*0060*/ 	.word	0x00000001
        /*0064*/ 	.word	0x00000001


	//----- nvinfo : EIATTR_CRS_STACK_SIZE
	.align		4
.L_2494:
        /*0068*/ 	.byte	0x04, 0x1e
        /*006a*/ 	.short	(.L_2496 - .L_2495)
.L_2495:
        /*006c*/ 	.word	0x00000000


	//----- nvinfo : EIATTR_CBANK_PARAM_SIZE
	.align		4
.L_2496:
        /*0070*/ 	.byte	0x03, 0x19
        /*0072*/ 	.short	0x0010


	//----- nvinfo : EIATTR_PARAM_CBANK
	.align		4
        /*0074*/ 	.byte	0x04, 0x0a
        /*0076*/ 	.short	(.L_2498 - .L_2497)
	.align		4
.L_2497:
        /*0078*/ 	.word	index@(.nv.constant0._ZN2at6native29vectorized_elementwise_kernelILi4ENS0_11FillFunctorIbEESt5arrayIPcLm1EEEEviT0_T1_)
        /*007c*/ 	.short	0x0380
        /*007e*/ 	.short	0x0010


	//----- nvinfo : EIATTR_SW_WAR
	.align		4
.L_2498:
        /*0080*/ 	.byte	0x04, 0x36
        /*0082*/ 	.short	(.L_2500 - .L_2499)
.L_2499:
        /*0084*/ 	.word	0x00000008
.L_2500:


//--------------------- .nv.info._ZN2at6native29vectorized_elementwise_kernelILi8ENS0_11FillFunctorIbEESt5arrayIPcLm1EEEEviT0_T1_ --------------------------
	.section	.nv.info._ZN2at6native29vectorized_elementwise_kernelILi8ENS0_11FillFunctorIbEESt5arrayIPcLm1EEEEviT0_T1_,"",@"SHT_CUDA_INFO"
	.sectionflags	@""
	.align	4


	//----- nvinfo : EIATTR_CUDA_API_VERSION
	.align		4
        /*0000*/ 	.byte	0x04, 0x37
        /*0002*/ 	.short	(.L_2502 - .L_2501)
.L_2501:
        /*0004*/ 	.word	0x00000082


	//----- nvinfo : EIATTR_KPARAM_INFO
	.align		4
.L_2502:
        /*0008*/ 	.byte	0x04, 0x17
        /*000a*/ 	.short	(.L_2504 - .L_2503)
.L_2503:
        /*000c*/ 	.word	0x00000000
        /*0010*/ 	.short	0x0002
        /*0012*/ 	.short	0x0008
        /*0014*/ 	.byte	0x00, 0xf0, 0x21, 0x00


	//----- nvinfo : EIATTR_KPARAM_INFO
	.align		4
.L_2504:
        /*0018*/ 	.byte	0x04, 0x17
        /*001a*/ 	.short	(.L_2506 - .L_2505)
.L_2505:
        /*001c*/ 	.word	0x00000000
        /*0020*/ 	.short	0x0001
        /*0022*/ 	.short	0x0004
        /*0024*/ 	.byte	0x00, 0xf0, 0x05, 0x00


	//----- nvinfo : EIATTR_KPARAM_INFO
	.align		4
.L_2506:
        /*0028*/ 	.byte	0x04, 0x17
        /*002a*/ 	.short	(.L_2508 - .L_2507)
.L_2507:
        /*002c*/ 	.word	0x00000000
        /*0030*/ 	.short	0x0000
        /*0032*/ 	.short	0x0000
        /*0034*/ 	.byte	0x00, 0xf0, 0x11, 0x00


	//----- nvinfo : EIATTR_SPARSE_MMA_MASK
	.align		4
.L_2508:
        /*0038*/ 	.byte	0x03, 0x50
        /*003a*/ 	.short	0x0000


	//----- nvinfo : EIATTR_MAXREG_COUNT
	.align		4
        /*003c*/ 	.byte	0x03, 0x1b
        /*003e*/ 	.short	0x00ff


	//----- nvinfo : EIATTR_MERCURY_ISA_VERSION
	.align		4
        /*0040*/ 	.byte	0x03, 0x5f
        /*0042*/ 	.short	0x0101


	//----- nvinfo : EIATTR_VRC_CTA_INIT_COUNT
	.align		4
        /*0044*/ 	.byte	0x02, 0x4a
	.zero		1
	.zero		1


	//----- nvinfo : EIATTR_EXIT_INSTR_OFFSETS
	.align		4
        /*0048*/ 	.byte	0x04, 0x1c
        /*004a*/ 	.short	(.L_2510 - .L_2509)


	//   ....[0]....
.L_2509:
        /*004c*/ 	.word	0x00000010


	//----- nvinfo : EIATTR_MAX_THREADS
	.align		4
.L_2510:
        /*0050*/ 	.byte	0x04, 0x05
        /*0052*/ 	.short	(.L_2512 - .L_2511)
.L_2511:
        /*0054*/ 	.word	0x00000080
        /*0058*/ 	.word	0x00000001
        /*005c*/ 	.word	0x00000001


	//----- nvinfo : EIATTR_CBANK_PARAM_SIZE
	.align		4
.L_2512:
        /*0060*/ 	.byte	0x03, 0x19
        /*0062*/ 	.short	0x0010


	//----- nvinfo : EIATTR_PARAM_CBANK
	.align		4
        /*0064*/ 	.byte	0x04, 0x0a
        /*0066*/ 	.short	(.L_2514 - .L_2513)
	.align		4
.L_2513:
        /*0068*/ 	.word	index@(.nv.constant0._ZN2at6native29vectorized_elementwise_kernelILi8ENS0_11FillFunctorIbEESt5arrayIPcLm1EEEEviT0_T1_)
        /*006c*/ 	.short	0x0380
        /*006e*/ 	.short	0x0010


	//----- nvinfo : EIATTR_SW_WAR
	.align		4
.L_2514:
        /*0070*/ 	.byte	0x04, 0x36
        /*0072*/ 	.short	(.L_2516 - .L_2515)
.L_2515:
        /*0074*/ 	.word	0x00000008
.L_2516:


//--------------------- .nv.info._ZN2at6native18elementwise_kernelILi128ELi4EZNS0_15gpu_kernel_implINS0_11FillFunctorIN3c107complexINS4_4HalfEEEEEEEvRNS_18TensorIteratorBaseERKT_EUliE_EEviT1_ --------------------------
	.section	.nv.info._ZN2at6native18elementwise_kernelILi128ELi4EZNS0_15gpu_kernel_implINS0_11FillFunctorIN3c107complexINS4_4HalfEEEEEEEvRNS_18TensorIteratorBaseERKT_EUliE_EEviT1_,"",@"SHT_CUDA_INFO"
	.sectionflags	@""
	.align	4


	//----- nvinfo : EIATTR_CUDA_API_VERSION
	.align		4
        /*0000*/ 	.byte	0x04, 0x37
        /*0002*/ 	.short	(.L_2518 - .L_2517)
.L_2517:
        /*0004*/ 	.word	0x00000082


	//----- nvinfo : EIATTR_KPARAM_INFO
	.align		4
.L_2518:
        /*0008*/ 	.byte	0x04, 0x17
        /*000a*/ 	.short	(.L_2520 - .L_2519)
.L_2519:
        /*000c*/ 	.word	0x00000000
        /*0010*/ 	.short	0x0001
        /*0012*/ 	.short	0x0008
        /*0014*/ 	.byte	0x00, 0xf0, 0xc1, 0x06


	//----- nvinfo : EIATTR_KPARAM_INFO
	.align		4
.L_2520:
        /*0018*/ 	.byte	0x04, 0x17
        /*001a*/ 	.short	(.L_2522 - .L_2521)
.L_2521:
        /*001c*/ 	.word	0x00000000
        /*0020*/ 	.short	0x0000
        /*0022*/ 	.short	0x0000
        /*0024*/ 	.byte	0x00, 0xf0, 0x11, 0x00


	//----- nvinfo : EIATTR_SPARSE_MMA_MASK
	.align		4
.L_2522:
        /*0028*/ 	.byte	0x03, 0x50
        /*002a*/ 	.short	0x0000


	//----- nvinfo : EIATTR_MAXREG_COUNT
	.align		4
        /*002c*/ 	.byte	0x03, 0x1b
        /*002e*/ 	.short	0x0080


	//----- nvinfo : EIATTR_EXTERNS
	.align		4
        /*0030*/ 	.byte	0x04, 0x0f
        /*0032*/ 	.short	(.L_2524 - .L_2523)


	//   ....[0]....
	.align		4
.L_2523:
        /*0034*/ 	.word	index@(__assertfail)


	//----- nvinfo : EIATTR_MERCURY_ISA_VERSION
	.align		4
.L_2524:
        /*0038*/ 	.byte	0x03, 0x5f
        /*003a*/ 	.short	0x0101


	//----- nvinfo : EIATTR_VRC_CTA_INIT_COUNT
	.align		4
        /*003c*/ 	.byte	0x02, 0x4a
	.zero		1
	.zero		1


	//----- nvinfo : EIATTR_SYSCALL_OFFSETS
	.align		4
        /*0040*/ 	.byte	0x04, 0x46
        /*0042*/ 	.short	(.L_2526 - .L_2525)


	//   ....[0]....
.L_2525:
        /*0044*/ 	.word	0x00000f70


	//   ....[1]....
        /*0048*/ 	.word	0x00002120


	//   ....[2]....
        /*004c*/ 	.word	0x000032d0


	//   ....[3]....
        /*0050*/ 	.word	0x00004470


	//   ....[4]....
        /*0054*/ 	.word	0x00006770


	//   ....[5]....
        /*0058*/ 	.word	0x00008820


	//   ....[6]....
        /*005c*/ 	.word	0x0000a9c0


	//   ....[7]....
        /*0060*/ 	.word	0x0000cb50


	//----- nvinfo : EIATTR_EXIT_INSTR_OFFSETS
	.align		4
.L_2526:
        /*0064*/ 	.byte	0x04, 0x1c
        /*0066*/ 	.short	(.L_2528 - .L_2527)


	//   ....[0]....
.L_2527:
        /*0068*/ 	.word	0x000035d0


	//   ....[1]....
        /*006c*/ 	.word	0x000036e0


	//   ....[2]....
        /*0070*/ 	.word	0x00003740


	//   ....[3]....
        /*0074*/ 	.word	0x00003800


	//   ....[4]....
        /*0078*/ 	.word	0x00003860


	//   ....[5]....
        /*007c*/ 	.word	0x000038c0


	//   ....[6]....
        /*0080*/ 	.word	0x00003970


	//   ....[7]....
        /*0084*/ 	.word	0x000039b0


	//   ....[8]....
        /*0088*/ 	.word	0x00003a80


	//   ....[9]....
        /*008c*/ 	.word	0x00003ac0


	//   ....[10]....
        /*0090*/ 	.word	0x00003b30


	//   ....[11]....
        /*0094*/ 	.word	0x00003c30


	//   ....[12]....
        /*0098*/ 	.word	0x00003da0


	//   ....[13]....
        /*009c*/ 	.word	0x00003f10


	//   ....[14]....
        /*00a0*/ 	.word	0x00004070


	//   ....[15]....
        /*00a4*/ 	.word	0x000040d0


	//   ....[16]....
        /*00a8*/ 	.word	0x00004130


	//   ....[17]....
        /*00ac*/ 	.word	0x00004230


	//   ....[18]....
        /*00b0*/ 	.word	0x00004310


	//   ....[19]....
        /*00b4*/ 	.word	0x00004480


	//   ....[20]....
        /*00b8*/ 	.word	0x00004590


	//   ....[21]....
        /*00bc*/ 	.word	0x000046d0


	//   ....[22]....
        /*00c0*/ 	.word	0x00004730


	//   ....[23]....
        /*00c4*/ 	.word	0x0000ac90


	//   ....[24]....
        /*00c8*/ 	.word	0x0000bed0


	//   ....[25]....
        /*00cc*/ 	.word	0x0000bf20


	//   ....[26]....
        /*00d0*/ 	.word	0x0000bfd0


	//   ....[27]....
        /*00d4*/ 	.word	0x0000c020


	//   ....[28]....
        /*00d8*/ 	.word	0x0000c070


	//   ....[29]....
        /*00dc*/ 	.word	0x0000c110


	//   ....[30]....
        /*00e0*/ 	.word	0x0000c140


	//   ....[31]....
        /*00e4*/ 	.word	0x0000c200


	//   ....[32]....
        /*00e8*/ 	.word	0x0000c230


	//   ....[33]....
        /*00ec*/ 	.word	0x0000c290


	//   ....[34]....
        /*00f0*/ 	.word	0x0000c380


	//   ....[35]....
        /*00f4*/ 	.word	0x0000c4e0


	//   ....[36]....
        /*00f8*/ 	.word	0x0000c640


	//   ....[37]....
        /*00fc*/ 	.word	0x0000c790


	//   ....[38]....
        /*0100*/ 	.word	0x0000c7e0


	//   ....[39]....
        /*0104*/ 	.word	0x0000c830


	//   ....[40]....
        /*0108*/ 	.word	0x0000c920


	//   ....[41]....
        /*010c*/ 	.word	0x0000c9f0


	//   ....[42]....
        /*0110*/ 	.word	0x0000cb60


	//   ....[43]....
        /*0114*/ 	.word	0x0000cc60


	//   ....[44]....
        /*0118*/ 	.word	0x0000cd90


	//   ....[45]....
        /*011c*/ 	.word	0x0000cde0


	//----- nvinfo : EIATTR_MAX_THREADS
	.align		4
.L_2528:
        /*0120*/ 	.byte	0x04, 0x05
        /*0122*/ 	.short	(.L_2530 - .L_2529)
.L_2529:
        /*0124*/ 	.word	0x00000080
        /*0128*/ 	.word	0x00000001
        /*012c*/ 	.word	0x00000001


	//----- nvinfo : EIATTR_CRS_STACK_SIZE
	.align		4
.L_2530:
        /*0130*/ 	.byte	0x04, 0x1e
        /*0132*/ 	.short	(.L_2532 - .L_2531)
.L_2531:
        /*0134*/ 	.word	0x00000000


	//----- nvinfo : EIATTR_CBANK_PARAM_SIZE
	.align		4
.L_2532:
        /*0138*/ 	.byte	0x03, 0x19
        /*013a*/ 	.short	0x01b8


	//----- nvinfo : EIATTR_PARAM_CBANK
	.align		4
        /*013c*/ 	.byte	0x04, 0x0a
        /*013e*/ 	.short	(.L_2534 - .L_2533)
	.align		4
.L_2533:
        /*0140*/ 	.word	index@(.nv.constant0._ZN2at6native18elementwise_kernelILi128ELi4EZNS0_15gpu_kernel_implINS0_11FillFunctorIN3c107complexINS4_4HalfEEEEEEEvRNS_18TensorIteratorBaseERKT_EUliE_EEviT1_)
        /*0144*/ 	.short	0x0380
        /*0146*/ 	.short	0x01b8


	//----- nvinfo : EIATTR_SW_WAR
	.align		4
.L_2534:
        /*0148*/ 	.byte	0x04, 0x36
        /*014a*/ 	.short	(.L_2536 - .L_2535)
.L_2535:
        /*014c*/ 	.word	0x00000008
.L_2536:


//--------------------- .nv.info._ZN2at6native27unrolled_elementwise_kernelINS0_11FillFunctorIN3c107complexINS3_4HalfEEEEESt5arrayIPcLm1EELi4E23TrivialOffsetCalculatorILi0EjESB_ILi1EjENS0_6memory12LoadWithCastILi0EEENSE_13StoreWithCastILi1EEEEEviT_T0_T2_T3_T4_T5_ --------------------------
	.section	.nv.info._ZN2at6native27unrolled_elementwise_kernelINS0_11FillFunctorIN3c107complexINS3_4HalfEEEEESt5arrayIPcLm1EELi4E23TrivialOffsetCalculatorILi0EjESB_ILi1EjENS0_6memory12LoadWithCastILi0EEENSE_13StoreWithCastILi1EEEEEviT_T0_T2_T3_T4_T5_,"",@"SHT_CUDA_INFO"
	.sectionflags	@""
	.align	4


	//----- nvinfo : EIATTR_CUDA_API_VERSION
	.align		4
        /*0000*/ 	.byte	0x04, 0x37
        /*0002*/ 	.short	(.L_2538 - .L_2537)
.L_2537:
        /*0004*/ 	.word	0x00000082


	//----- nvinfo : EIATTR_KPARAM_INFO
	.align		4
.L_2538:
        /*0008*/ 	.byte	0x04, 0x17
        /*000a*/ 	.short	(.L_2540 - .L_2539)
.L_2539:
        /*000c*/ 	.word	0x00000000
        /*0010*/ 	.short	0x0006
        /*0012*/ 	.short	0x001c
        /*0014*/ 	.byte	0x00, 0xf0, 0x21, 0x00


	//----- nvinfo : EIATTR_KPARAM_INFO
	.align		4
.L_2540:
        /*0018*/ 	.byte	0x04, 0x17
        /*001a*/ 	.short	(.L_2542 - .L_2541)
.L_2541:
        /*001c*/ 	.word	0x00000000
        /*0020*/ 	.short	0x0005
        /*0022*/ 	.short	0x0014
        /*0024*/ 	.byte	0x00, 0xf0, 0x21, 0x00


	//----- nvinfo : EIATTR_KPARAM_INFO
	.align		4
.L_2542:
        /*0028*/ 	.byte	0x04, 0x17
        /*002a*/ 	.short	(.L_2544 - .L_2543)
.L_2543:
        /*002c*/ 	.word	0x00000000
        /*0030*/ 	.short	0x0004
        /*0032*/ 	.short	0x0011
        /*0034*/ 	.byte	0x00, 0xf0, 0x05, 0x00


	//----- nvinfo : EIATTR_KPARAM_INFO
	.align		4
.L_2544:
        /*0038*/ 	.byte	0x04, 0x17
        /*003a*/ 	.short	(.L_2546 - .L_2545)
.L_2545:
        /*003c*/ 	.word	0x00000000
        /*0040*/ 	.short	0x0003
        /*0042*/ 	.short	0x0010
        /*0044*/ 	.byte	0x00, 0xf0, 0x05, 0x00


	//----- nvinfo : EIATTR_KPARAM_INFO
	.align		4
.L_2546:
        /*0048*/ 	.byte	0x04, 0x17
        /*004a*/ 	.short	(.L_2548 - .L_2547)
.L_2547:
        /*004c*/ 	.word	0x00000000
        /*0050*/ 	.short	0x0002
        /*0052*/ 	.short	0x0008
        /*0054*/ 	.byte	0x00, 0xf0, 0x21, 0x00


	//----- nvinfo : EIATTR_KPARAM_INFO
	.align		4
.L_2548:
        /*0058*/ 	.byte	0x04, 0x17
        /*005a*/ 	.short	(.L_2550 - .L_2549)
.L_2549:
        /*005c*/ 	.word	0x00000000
        /*0060*/ 	.short	0x0001
        /*0062*/ 	.short	0x0004
        /*0064*/ 	.byte	0x00, 0xf0, 0x11, 0x00


	//----- nvinfo : EIATTR_KPARAM_INFO
	.align		4
.L_2550:
        /*0068*/ 	.byte	0x04, 0x17
        /*006a*/ 	.short	(.L_2552 - .L_2551)
.L_2551:
        /*006c*/ 	.word	0x00000000
        /*0070*/ 	.short	0x0000
        /*0072*/ 	.short	0x0000
        /*0074*/ 	.byte	0x00, 0xf0, 0x11, 0x00


	//----- nvinfo : EIATTR_SPARSE_MMA_MASK
	.align		4
.L_2552:
        /*0078*/ 	.byte	0x03, 0x50
        /*007a*/ 	.short	0x0000


	//----- nvinfo : EIATTR_MAXREG_COUNT
	.align		4
        /*007c*/ 	.byte	0x03, 0x1b
        /*007e*/ 	.short	0x00ff


	//----- nvinfo : EIATTR_EXTERNS
	.align		4
        /*0080*/ 	.byte	0x04, 0x0f
        /*0082*/ 	.short	(.L_2554 - .L_2553)


	//   ....[0]....
	.align		4
.L_2553:
        /*0084*/ 	.word	index@(__assertfail)


	//----- nvinfo : EIATTR_MERCURY_ISA_VERSION
	.align		4
.L_2554:
        /*0088*/ 	.byte	0x03, 0x5f
        /*008a*/ 	.short	0x0101


	//----- nvinfo : EIATTR_VRC_CTA_INIT_COUNT
	.align		4
        /*008c*/ 	.byte	0x02, 0x4a
	.zero		1
	.zero		1


	//----- nvinfo : EIATTR_SYSCALL_OFFSETS
	.align		4
        /*0090*/ 	.byte	0x04, 0x46
        /*0092*/ 	.short	(.L_2556 - .L_2555)


	//   ....[0]....
.L_2555:
        /*0094*/ 	.word	0x00000fc0


	//   ....[1]....
        /*0098*/ 	.word	0x00001fb0


	//   ....[2]....
        /*009c*/ 	.word	0x00003080


	//   ....[3]....
        /*00a0*/ 	.word	0x00004160


	//----- nvinfo : EIATTR_EXIT_INSTR_OFFSETS
	.align		4
.L_2556:
        /*00a4*/ 	.byte	0x04, 0x1c
        /*00a6*/ 	.short	(.L_2558 - .L_2557)


	//   ....[0]....
.L_2557:
        /*00a8*/ 	.word	0x00003340


	//   ....[1]....
        /*00ac*/ 	.word	0x000034a0


	//   ....[2]....
        /*00b0*/ 	.word	0x000034f0


	//   ....[3]....
        /*00b4*/ 	.word	0x000035a0


	//   ....[4]....
        /*00b8*/ 	.word	0x000035f0


	//   ....[5]....
        /*00bc*/ 	.word	0x00003640


	//   ....[6]....
        /*00c0*/ 	.word	0x000036e0


	//   ....[7]....
        /*00c4*/ 	.word	0x00003710


	//   ....[8]....
        /*00c8*/ 	.word	0x000037d0


	//   ....[9]....
        /*00cc*/ 	.word	0x00003840


	//   ....[10]....
        /*00d0*/ 	.word	0x000038a0


	//   ....[11]....
        /*00d4*/ 	.word	0x00003990


	//   ....[12]....
        /*00d8*/ 	.word	0x00003af0


	//   ....[13]....
        /*00dc*/ 	.word	0x00003c50


	//   ....[14]....
        /*00e0*/ 	.word	0x00003da0


	//   ....[15]....
        /*00e4*/ 	.word	0x00003df0


	//   ....[16]....
        /*00e8*/ 	.word	0x00003e40


	//   ....[17]....
        /*00ec*/ 	.word	0x00003f30


	//   ....[18]....
        /*00f0*/ 	.word	0x00004000


	//   ....[19]....
        /*00f4*/ 	.word	0x00004170


	//   ....[20]....
        /*00f8*/ 	.word	0x00004270


	//   ....[21]....
        /*00fc*/ 	.word	0x000043a0


	//   ....[22]....
        /*0100*/ 	.word	0x000043f0


	//----- nvinfo : EIATTR_MAX_THREADS
	.align		4
.L_2558:
        /*0104*/ 	.byte	0x04, 0x05
        /*0106*/ 	.short	(.L_2560 - .L_2559)
.L_2559:
        /*0108*/ 	.word	0x00000080
        /*010c*/ 	.word	0x00000001
        /*0110*/ 	.word	0x00000001


	//----- nvinfo : EIATTR_CRS_STACK_SIZE
	.align		4
.L_2560:
        /*0114*/ 	.byte	0x04, 0x1e
        /*0116*/ 	.short	(.L_2562 - .L_2561)
.L_2561:
        /*0118*/ 	.word	0x00000000


	//----- nvinfo : EIATTR_CBANK_PARAM_SIZE
	.align		4
.L_2562:
        /*011c*/ 	.byte	0x03, 0x19
        /*011e*/ 	.short	0x0024


	//----- nvinfo : EIATTR_PARAM_CBANK
	.align		4
        /*0120*/ 	.byte	0x04, 0x0a
        /*0122*/ 	.short	(.L_2564 - .L_2563)
	.align		4
.L_2563:
        /*0124*/ 	.word	index@(.nv.constant0._ZN2at6native27unrolled_elementwise_kernelINS0_11FillFunctorIN3c107complexINS3_4HalfEEEEESt5arrayIPcLm1EELi4E23TrivialOffsetCalculatorILi0EjESB_ILi1EjENS0_6memory12LoadWithCastILi0EEENSE_13StoreWithCastILi1EEEEEviT_T0_T2_T3_T4_T5_)
        /*0128*/ 	.short	0x0380
        /*012a*/ 	.short	0x0024


	//----- nvinfo : EIATTR_SW_WAR
	.align		4
.L_2564:
        /*012c*/ 	.byte	0x04, 0x36
        /*012e*/ 	.short	(.L_2566 - .L_2565)
.L_2565:
        /*0130*/ 	.word	0x00000008
.L_2566:


//--------------------- .nv.info._ZN2at6native18elementwise_kernelILi128ELi2EZNS0_22gpu_kernel_impl_nocastINS0_11FillFunctorIN3c107complexINS4_4HalfEEEEEEEvRNS_18TensorIteratorBaseERKT_EUliE_EEviT1_ --------------------------
	.section	.nv.info._ZN2at6native18elementwise_kernelILi128ELi2EZNS0_22gpu_kernel_impl_nocastINS0_11FillFunctorIN3c107complexINS4_4HalfEEEEEEEvRNS_18TensorIteratorBaseERKT_EUliE_EEviT1_,"",@"SHT_CUDA_INFO"
	.sectionflags	@""
	.align	4


	//----- nvinfo : EIATTR_CUDA_API_VERSION
	.align		4
        /*0000*/ 	.byte	0x04, 0x37
        /*0002*/ 	.short	(.L_2568 - .L_2567)
.L_2567:
        /*0004*/ 	.word	0x00000082


	//----- nvinfo : EIATTR_KPARAM_INFO
	.align		4
.L_2568:
        /*0008*/ 	.byte	0x04, 0x17
        /*000a*/ 	.short	(.L_2570 - .L_2569)
.L_2569:
        /*000c*/ 	.word	0x00000000
        /*0010*/ 	.short	0x0001
        /*0012*/ 	.short	0x0008
        /*0014*/ 	.byte	0x00, 0xf0, 0xc1, 0x06


	//----- nvinfo : EIATTR_KPARAM_INFO
	.align		4
.L_2570:
        /*0018*/ 	.byte	0x04, 0x17
        /*001a*/ 	.short	(.L_2572 - .L_2571)
.L_2571:
        /*001c*/ 	.word	0x00000000
        /*0020*/ 	.short	0x0000
        /*0022*/ 	.short	0x0000
        /*0024*/ 	.byte	0x00, 0xf0, 0x11, 0x00


	//----- nvinfo : EIATTR_SPARSE_MMA_MASK
	.align		4
.L_2572:
        /*0028*/ 	.byte	0x03, 0x50
        /*002a*/ 	.short	0x0000


	//----- nvinfo : EIATTR_MAXREG_COUNT
	.align		4
        /*002c*/ 	.byte	0x03, 0x1b
        /*002e*/ 	.short	0x0080


	//----- nvinfo : EIATTR_MERCURY_ISA_VERSION
	.align		4
        /*0030*/ 	.byte	0x03, 0x5f
        /*0032*/ 	.short	0x0101


	//----- nvinfo : EIATTR_VRC_CTA_INIT_COUNT
	.align		4
        /*0034*/ 	.byte	0x02, 0x4a
	.zero		1
	.zero		1


	//----- nvinfo : EIATTR_EXIT_INSTR_OFFSETS
	.align		4
        /*0038*/ 	.byte	0x04, 0x1c
        /*003a*/ 	.short	(.L_2574 - .L_2573)


	//   ....[0]....
.L_2573:
        /*003c*/ 	.word	0x000000b0


	//   ....[1]....
        /*0040*/ 	.word	0x000000f0


	//   ....[2]....
        /*0044*/ 	.word	0x00001310


	//   ....[3]....
        /*0048*/ 	.word	0x00002480


	//----- nvinfo : EIATTR_MAX_THREADS
	.align		4
.L_2574:
        /*004c*/ 	.byte	0x04, 0x05
        /*004e*/ 	.short	(.L_2576 - .L_2575)
.L_2575:
        /*0050*/ 	.word	0x00000080
        /*0054*/ 	.word	0x00000001
        /*0058*/ 	.word	0x00000001


	//----- nvinfo : EIATTR_CRS_STACK_SIZE
	.align		4
.L_2576:
        /*005c*/ 	.byte	0x04, 0x1e
        /*005e*/ 	.short	(.L_2578 - .L_2577)
.L_2577:
        /*0060*/ 	.word	0x00000000


	//----- nvinfo : EIATTR_CBANK_PARAM_SIZE
	.align		4
.L_2578:
        /*0064*/ 	.byte	0x03, 0x19
        /*0066*/ 	.short	0x01b8


	//----- nvinfo : EIATTR_PARAM_CBANK
	.align		4
        /*0068*/ 	.byte	0x04, 0x0a
        /*006a*/ 	.short	(.L_2580 - .L_2579)
	.align		4
.L_2579:
        /*006c*/ 	.word	index@(.nv.constant0._ZN2at6native18elementwise_kernelILi128ELi2EZNS0_22gpu_kernel_impl_nocastINS0_11FillFunctorIN3c107complexINS4_4HalfEEEEEEEvRNS_18TensorIteratorBaseERKT_EUliE_EEviT1_)
        /*0070*/ 	.short	0x0380
        /*0072*/ 	.short	0x01b8


	//----- nvinfo : EIATTR_SW_WAR
	.align		4
.L_2580:
        /*0074*/ 	.byte	0x04, 0x36
        /*0076*/ 	.short	(.L_2582 - .L_2581)
.L_2581:
        /*0078*/ 	.word	0x00000008
.L_2582:


//--------------------- .nv.info._ZN2at6native27unrolled_elementwise_kernelINS0_11FillFunctorIN3c107complexINS3_4HalfEEEEESt5arrayIPcLm1EELi4E23TrivialOffsetCalculatorILi0EjESB_ILi1EjENS0_6memory15LoadWithoutCastENSE_16StoreWithoutCastEEEviT_T0_T2_T3_T4_T5_ --------------------------
	.section	.nv.info._ZN2at6native27unrolled_elementwise_kernelINS0_11FillFunctorIN3c107complexINS3_4HalfEEEEESt5arrayIPcLm1EELi4E23TrivialOffsetCalculatorILi0EjESB_ILi1EjENS0_6memory15LoadWithoutCastENSE_16StoreWithoutCastEEEviT_T0_T2_T3_T4_T5_,"",@"SHT_CUDA_INFO"
	.sectionflags	@""
	.align	4


	//----- nvinfo : EIATTR_CUDA_API_VERSION
	.align		4
        /*0000*/ 	.byte	0x04, 0x37
        /*0002*/ 	.short	(.L_2584 - .L_2583)
.L_2583:
        /*0004*/ 	.word	0x00000082


	//----- nvinfo : EIATTR_KPARAM_INFO
	.align		4
.L_2584:
        /*0008*/ 	.byte	0x04, 0x17
        /*000a*/ 	.short	(.L_2586 - .L_2585)
.L_2585:
        /*000c*/ 	.word	0x00000000
        /*0010*/ 	.short	0x0006
        /*0012*/ 	.short	0x0013
        /*0014*/ 	.byte	0x00, 0xf0, 0x05, 0x00


	//----- nvinfo : EIATTR_KPARAM_INFO
	.align		4
.L_2586:
        /*0018*/ 	.byte	0x04, 0x17
        /*001a*/ 	.short	(.L_2588 - .L_2587)
.L_2587:
        /*001c*/ 	.word	0x00000000
        /*0020*/ 	.short	0x0005
        /*0022*/ 	.short	0x0012
        /*0024*/ 	.byte	0x00, 0xf0, 0x05, 0x00


	//----- nvinfo : EIATTR_KPARAM_INFO
	.align		4
.L_2588:
        /*0028*/ 	.byte	0x04, 0x17
        /*002a*/ 	.short	(.L_2590 - .L_2589)
.L_2589:
        /*002c*/ 	.word	0x00000000
        /*0030*/ 	.short	0x0004
        /*0032*/ 	.short	0x0011
        /*0034*/ 	.byte	0x00, 0xf0, 0x05, 0x00


	//----- nvinfo : EIATTR_KPARAM_INFO
	.align		4
.L_2590:
        /*0038*/ 	.byte	0x04, 0x17
        /*003a*/ 	.short	(.L_2592 - .L_2591)
.L_2591:
        /*003c*/ 	.word	0x00000000
        /*0040*/ 	.short	0x0003
        /*0042*/ 	.short	0x0010
        /*0044*/ 	.byte	0x00, 0xf0, 0x05, 0x00


	//----- nvinfo : EIATTR_KPARAM_INFO
	.align		4
.L_2592:
        /*0048*/ 	.byte	0x04, 0x17
        /*004a*/ 	.short	(.L_2594 - .L_2593)
.L_2593:
        /*004c*/ 	.word	0x00000000
        /*0050*/ 	.short	0x0002
        /*0052*/ 	.short	0x0008
        /*0054*/ 	.byte	0x00, 0xf0, 0x21, 0x00


	//----- nvinfo : EIATTR_KPARAM_INFO
	.align		4
.L_2594:
        /*0058*/ 	.byte	0x04, 0x17
        /*005a*/ 	.short	(.L_2596 - .L_2595)
.L_2595:
        /*005c*/ 	.word	0x00000000
        /*0060*/ 	.short	0x0001
        /*0062*/ 	.short	0x0004
        /*0064*/ 	.byte	0x00, 0xf0, 0x11, 0x00


	//----- nvinfo : EIATTR_KPARAM_INFO
	.align		4
.L_2596:
        /*0068*/ 	.byte	0x04, 0x17
        /*006a*/ 	.short	(.L_2598 - .L_2597)
.L_2597:
        /*006c*/ 	.word	0x00000000
        /*0070*/ 	.short	0x0000
        /*0072*/ 	.short	0x0000
        /*0074*/ 	.byte	0x00, 0xf0, 0x11, 0x00


	//----- nvinfo : EIATTR_SPARSE_MMA_MASK
	.align		4
.L_2598:
        /*0078*/ 	.byte	0x03, 0x50
        /*007a*/ 	.short	0x0000


	//----- nvinfo : EIATTR_MAXREG_COUNT
	.align		4
        /*007c*/ 	.byte	0x03, 0x1b
        /*007e*/ 	.short	0x00ff


	//----- nvinfo : EIATTR_MERCURY_ISA_VERSION
	.align		4
        /*0080*/ 	.byte	0x03, 0x5f
        /*0082*/ 	.short	0x0101


	//----- nvinfo : EIATTR_VRC_CTA_INIT_COUNT
	.align		4
        /*0084*/ 	.byte	0x02, 0x4a
	.zero		1
	.zero		1


	//----- nvinfo : EIATTR_EXIT_INSTR_OFFSETS
	.align		4
        /*0088*/ 	.byte	0x04, 0x1c
        /*008a*/ 	.short	(.L_2600 - .L_2599)


	//   ....[0]....
.L_2599:
        /*008c*/ 	.word	0x00000240


	//   ....[1]....
        /*0090*/ 	.word	0x000002e0


	//----- nvinfo : EIATTR_MAX_THREADS
	.align		4
.L_2600:
        /*0094*/ 	.byte	0x04, 0x05
        /*0096*/ 	.short	(.L_2602 - .L_2601)
.L_2601:
        /*0098*/ 	.word	0x00000080
        /*009c*/ 	.word	0x00000001
        /*00a0*/ 	.word	0x00000001


	//----- nvinfo : EIATTR_CRS_STACK_SIZE
	.align		4
.L_2602:
        /*00a4*/ 	.byte	0x04, 0x1e
        /*00a6*/ 	.short	(.L_2604 - .L_2603)
.L_2603:
        /*00a8*/ 	.word	0x00000000


	//----- nvinfo : EIATTR_CBANK_PARAM_SIZE
	.align		4
.L_2604:
        /*00ac*/ 	.byte	0x03, 0x19
        /*00ae*/ 	.short	0x0014


	//----- nvinfo : EIATTR_PARAM_CBANK
	.align		4
        /*00b0*/ 	.byte	0x04, 0x0a
        /*00b2*/ 	.short	(.L_2606 - .L_2605)
	.align		4
.L_2605:
        /*00b4*/ 	.word	index@(.nv.constant0._ZN2at6native27unrolled_elementwise_kernelINS0_11FillFunctorIN3c107complexINS3_4HalfEEEEESt5arrayIPcLm1EELi4E23TrivialOffsetCalculatorILi0EjESB_ILi1EjENS0_6memory15LoadWithoutCastENSE_16StoreWithoutCastEEEviT_T0_T2_T3_T4_T5_)
        /*00b8*/ 	.short	0x0380
        /*00ba*/ 	.short	0x0014


	//----- nvinfo : EIATTR_SW_WAR
	.align		4
.L_2606:
        /*00bc*/ 	.byte	0x04, 0x36
        /*00be*/ 	.short	(.L_2608 - .L_2607)
.L_2607:
        /*00c0*/ 	.word	0x00000008
.L_2608:


//--------------------- .nv.info._ZN2at6native29vectorized_elementwise_kernelILi2ENS0_11FillFunctorIN3c107complexINS3_4HalfEEEEESt5arrayIPcLm1EEEEviT0_T1_ --------------------------
	.section	.nv.info._ZN2at6native29vectorized_elementwise_kernelILi2ENS0_11FillFunctorIN3c107complexINS3_4HalfEEEEESt5arrayIPcLm1EEEEviT0_T1_,"",@"SHT_CUDA_INFO"
	.sectionflags	@""
	.align	4


	//----- nvinfo : EIATTR_CUDA_API_VERSION
	.align		4
        /*0000*/ 	.byte	0x04, 0x37
        /*0002*/ 	.short	(.L_2610 - .L_2609)
.L_2609:
        /*0004*/ 	.word	0x00000082


	//----- nvinfo : EIATTR_KPARAM_INFO
	.align		4
.L_2610:
        /*0008*/ 	.byte	0x04, 0x17
        /*000a*/ 	.short	(.L_2612 - .L_2611)
.L_2611:
        /*000c*/ 	.word	0x00000000
        /*0010*/ 	.short	0x0002
        /*0012*/ 	.short	0x0008
        /*0014*/ 	.byte	0x00, 0xf0, 0x21, 0x00


	//----- nvinfo : EIATTR_KPARAM_INFO
	.align		4
.L_2612:
        /*0018*/ 	.byte	0x04, 0x17
        /*001a*/ 	.short	(.L_2614 - .L_2613)
.L_2613:
        /*001c*/ 	.word	0x00000000
        /*0020*/ 	.short	0x0001
        /*0022*/ 	.short	0x0004
        /*0024*/ 	.byte	0x00, 0xf0, 0x11, 0x00


	//----- nvinfo : EIATTR_KPARAM_INFO
	.align		4
.L_2614:
        /*0028*/ 	.byte	0x04, 0x17
        /*002a*/ 	.short	(.L_2616 - .L_2615)
.L_2615:
        /*002c*/ 	.word	0x00000000
        /*0030*/ 	.short	0x0000
        /*0032*/ 	.short	0x0000
        /*0034*/ 	.byte	0x00, 0xf0, 0x11, 0x00


	//----- nvinfo : EIATTR_SPARSE_MMA_MASK
	.align		4
.L_2616:
        /*0038*/ 	.byte	0x03, 0x50
        /*003a*/ 	.short	0x0000


	//----- nvinfo : EIATTR_MAXREG_COUNT
	.align		4
        /*003c*/ 	.byte	0x03, 0x1b
        /*003e*/ 	.short	0x00ff


	//----- nvinfo : EIATTR_MERCURY_ISA_VERSION
	.align		4
        /*0040*/ 	.byte	0x03, 0x5f
        /*0042*/ 	.short	0x0101


	//----- nvinfo : EIATTR_VRC_CTA_INIT_COUNT
	.align		4
        /*0044*/ 	.byte	0x02, 0x4a
	.zero		1
	.zero		1


	//----- nvinfo : EIATTR_EXIT_INSTR_OFFSETS
	.align		4
        /*0048*/ 	.byte	0x04, 0x1c
        /*004a*/ 	.short	(.L_2618 - .L_2617)


	//   ....[0]....
.L_2617:
        /*004c*/ 	.word	0x000005f0


	//   ....[1]....
        /*0050*/ 	.word	0x00000690


	//   ....[2]....
        /*0054*/ 	.word	0x000007e0


	//----- nvinfo : EIATTR_MAX_THREADS
	.align		4
.L_2618:
        /*0058*/ 	.byte	0x04, 0x05
        /*005a*/ 	.short	(.L_2620 - .L_2619)
.L_2619:
        /*005c*/ 	.word	0x00000080
        /*0060*/ 	.word	0x00000001
        /*0064*/ 	.word	0x00000001


	//----- nvinfo : EIATTR_CRS_STACK_SIZE
	.align		4
.L_2620:
        /*0068*/ 	.byte	0x04, 0x1e
        /*006a*/ 	.short	(.L_2622 - .L_2621)
.L_2621:
        /*006c*/ 	.word	0x00000000


	//----- nvinfo : EIATTR_CBANK_PARAM_SIZE
	.align		4
.L_2622:
        /*0070*/ 	.byte	0x03, 0x19
        /*0072*/ 	.short	0x0010


	//----- nvinfo : EIATTR_PARAM_CBANK
	.align		4
        /*0074*/ 	.byte	0x04, 0x0a
        /*0076*/ 	.short	(.L_2624 - .L_2623)
	.align		4
.L_2623:
        /*0078*/ 	.word	index@(.nv.constant0._ZN2at6native29vectorized_elementwise_kernelILi2ENS0_11FillFunctorIN3c107complexINS3_4HalfEEEEESt5arrayIPcLm1EEEEviT0_T1_)
        /*007c*/ 	.short	0x0380
        /*007e*/ 	.short	0x0010


	//----- nvinfo : EIATTR_SW_WAR
	.align		4
.L_2624:
        /*0080*/ 	.byte	0x04, 0x36
        /*0082*/ 	.short	(.L_2626 - .L_2625)
.L_2625:
        /*0084*/ 	.word	0x00000008
.L_2626:


//--------------------- .nv.info._ZN2at6native29vectorized_elementwise_kernelILi4ENS0_11FillFunctorIN3c107complexINS3_4HalfEEEEESt5arrayIPcLm1EEEEviT0_T1_ --------------------------
	.section	.nv.info._ZN2at6native29vectorized_elementwise_kernelILi4ENS0_11FillFunctorIN3c107complexINS3_4HalfEEEEESt5arrayIPcLm1EEEEviT0_T1_,"",@"SHT_CUDA_INFO"
	.sectionflags	@""
	.align	4


	//----- nvinfo : EIATTR_CUDA_API_VERSION
	.align		4
        /*0000*/ 	.byte	0x04, 0x37
        /*0002*/ 	.short	(.L_2628 - .L_2627)
.L_2627:
        /*0004*/ 	.word	0x00000082


	//----- nvinfo : EIATTR_KPARAM_INFO
	.align		4
.L_2628:
        /*0008*/ 	.byte	0x04, 0x17
        /*000a*/ 	.short	(.L_2630 - .L_2629)
.L_2629:
        /*000c*/ 	.word	0x00000000
        /*0010*/ 	.short	0x0002
        /*0012*/ 	.short	0x0008
        /*0014*/ 	.byte	0x00, 0xf0, 0x21, 0x00


	//----- nvinfo : EIATTR_KPARAM_INFO
	.align		4
.L_2630:
        /*0018*/ 	.byte	0x04, 0x17
        /*001a*/ 	.short	(.L_2632 - .L_2631)
.L_2631:
        /*001c*/ 	.word	0x00000000
        /*0020*/ 	.short	0x0001
        /*0022*/ 	.short	0x0004
        /*0024*/ 	.byte	0x00, 0xf0, 0x11, 0x00


	//----- nvinfo : EIATTR_KPARAM_INFO
	.align		4
.L_2632:
        /*0028*/ 	.byte	0x04, 0x17
        /*002a*/ 	.short	(.L_2634 - .L_2633)
.L_2633:
        /*002c*/ 	.word	0x00000000
        /*0030*/ 	.short	0x0000
        /*0032*/ 	.short	0x0000
        /*0034*/ 	.byte	0x00, 0xf0, 0x11, 0x00


	//----- nvinfo : EIATTR_SPARSE_MMA_MASK
	.align		4
.L_2634:
        /*0038*/ 	.byte	0x03, 0x50
        /*003a*/ 	.short	0x0000


	//----- nvinfo : EIATTR_MAXREG_COUNT
	.align		4
        /*003c*/ 	.byte	0x03, 0x1b
        /*003e*/ 	.short	0x00ff


	//----- nvinfo : EIATTR_MERCURY_ISA_VERSION
	.align		4
        /*0040*/ 	.byte	0x03, 0x5f
        /*0042*/ 	.short	0x0101


	//----- nvinfo : EIATTR_VRC_CTA_INIT_COUNT
	.align		4
        /*0044*/ 	.byte	0x02, 0x4a
	.zero		1
	.zero		1


	//----- nvinfo : EIATTR_EXIT_INSTR_OFFSETS
	.align		4
        /*0048*/ 	.byte	0x04, 0x1c
        /*004a*/ 	.short	(.L_2636 - .L_2635)


	//   ....[0]....
.L_2635:
        /*004c*/ 	.word	0x000005f0


	//   ....[1]....
        /*0050*/ 	.word	0x00000690


	//   ....[2]....
        /*0054*/ 	.word	0x000007c0


	//----- nvinfo : EIATTR_MAX_THREADS
	.align		4
.L_2636:
        /*0058*/ 	.byte	0x04, 0x05
        /*005a*/ 	.short	(.L_2638 - .L_2637)
.L_2637:
        /*005c*/ 	.word	0x00000080
        /*0060*/ 	.word	0x00000001
        /*0064*/ 	.word	0x00000001


	//----- nvinfo : EIATTR_CRS_STACK_SIZE
	.align		4
.L_2638:
        /*0068*/ 	.byte	0x04, 0x1e
        /*006a*/ 	.short	(.L_2640 - .L_2639)
.L_2639:
        /*006c*/ 	.word	0x00000000


	//----- nvinfo : EIATTR_CBANK_PARAM_SIZE
	.align		4
.L_2640:
        /*0070*/ 	.byte	0x03, 0x19
        /*0072*/ 	.short	0x0010


	//----- nvinfo : EIATTR_PARAM_CBANK
	.align		4
        /*0074*/ 	.byte	0x04, 0x0a
        /*0076*/ 	.short	(.L_2642 - .L_2641)
	.align		4
.L_2641:
        /*0078*/ 	.word	index@(.nv.constant0._ZN2at6native29vectorized_elementwise_kernelILi4ENS0_11FillFunctorIN3c107complexINS3_4HalfEEEEESt5arrayIPcLm1EEEEviT0_T1_)
        /*007c*/ 	.short	0x0380
        /*007e*/ 	.short	0x0010


	//----- nvinfo : EIATTR_SW_WAR
	.align		4
.L_2642:
        /*0080*/ 	.byte	0x04, 0x36
        /*0082*/ 	.short	(.L_2644 - .L_2643)
.L_2643:
        /*0084*/ 	.word	0x00000008
.L_2644:


//--------------------- .nv.info._ZN2at6native29vectorized_elementwise_kernelILi8ENS0_11FillFunctorIN3c107complexINS3_4HalfEEEEESt5arrayIPcLm1EEEEviT0_T1_ --------------------------
	.section	.nv.info._ZN2at6native29vectorized_elementwise_kernelILi8ENS0_11FillFunctorIN3c107complexINS3_4HalfEEEEESt5arrayIPcLm1EEEEviT0_T1_,"",@"SHT_CUDA_INFO"
	.sectionflags	@""
	.align	4


	//----- nvinfo : EIATTR_CUDA_API_VERSION
	.align		4
        /*0000*/ 	.byte	0x04, 0x37
        /*0002*/ 	.short	(.L_2646 - .L_2645)
.L_2645:
        /*0004*/ 	.word	0x00000082


	//----- nvinfo : EIATTR_KPARAM_INFO
	.align		4
.L_2646:
        /*0008*/ 	.byte	0x04, 0x17
        /*000a*/ 	.short	(.L_2648 - .L_2647)
.L_2647:
        /*000c*/ 	.word	0x00000000
        /*0010*/ 	.short	0x0002
        /*0012*/ 	.short	0x0008
        /*0014*/ 	.byte	0x00, 0xf0, 0x21, 0x00


	//----- nvinfo : EIATTR_KPARAM_INFO
	.align		4
.L_2648:
        /*0018*/ 	.byte	0x04, 0x17
        /*001a*/ 	.short	(.L_2650 - .L_2649)
.L_2649:
        /*001c*/ 	.word	0x00000000
        /*0020*/ 	.short	0x0001
        /*0022*/ 	.short	0x0004
        /*0024*/ 	.byte	0x00, 0xf0, 0x11, 0x00


	//----- nvinfo : EIATTR_KPARAM_INFO
	.align		4
.L_2650:
        /*0028*/ 	.byte	0x04, 0x17
        /*002a*/ 	.short	(.L_2652 - .L_2651)
.L_2651:
        /*002c*/ 	.word	0x00000000
        /*0030*/ 	.short	0x0000
        /*0032*/ 	.short	0x0000
        /*0034*/ 	.byte	0x00, 0xf0, 0x11, 0x00


	//----- nvinfo : EIATTR_SPARSE_MMA_MASK
	.align		4
.L_2652:
        /*0038*/ 	.byte	0x03, 0x50
        /*003a*/ 	.short	0x0000


	//----- nvinfo : EIATTR_MAXREG_COUNT
	.align		4
        /*003c*/ 	.byte	0x03, 0x1b
        /*003e*/ 	.short	0x00ff


	//----- nvinfo : EIATTR_MERCURY_ISA_VERSION
	.align		4
        /*0040*/ 	.byte	0x03, 0x5f
        /*0042*/ 	.short	0x0101


	//----- nvinfo : EIATTR_VRC_CTA_INIT_COUNT
	.align		4
        /*0044*/ 	.byte	0x02, 0x4a
	.zero		1
	.zero		1


	//----- nvinfo : EIATTR_EXIT_INSTR_OFFSETS
	.align		4
        /*0048*/ 	.byte	0x04, 0x1c
        /*004a*/ 	.short	(.L_2654 - .L_2653)


	//   ....[0]....
.L_2653:
        /*004c*/ 	.word	0x00000010


	//----- nvinfo : EIATTR_MAX_THREADS
	.align		4
.L_2654:
        /*0050*/ 	.byte	0x04, 0x05
        /*0052*/ 	.short	(.L_2656 - .L_2655)
.L_2655:
        /*0054*/ 	.word	0x00000080
        /*0058*/ 	.word	0x00000001
        /*005c*/ 	.word	0x00000001


	//----- nvinfo : EIATTR_CBANK_PARAM_SIZE
	.align		4
.L_2656:
        /*0060*/ 	.byte	0x03, 0x19
        /*0062*/ 	.short	0x0010


	//----- nvinfo : EIATTR_PARAM_CBANK
	.align		4
        /*0064*/ 	.byte	0x04, 0x0a
        /*0066*/ 	.short	(.L_2658 - .L_2657)
	.align		4
.L_2657:
        /*0068*/ 	.word	index@(.nv.constant0._ZN2at6native29vectorized_elementwise_kernelILi8ENS0_11FillFunctorIN3c107complexINS3_4HalfEEEEESt5arrayIPcLm1EEEEviT0_T1_)
        /*006c*/ 	.short	0x0380
        /*006e*/ 	.short	0x0010


	//----- nvinfo : EIATTR_SW_WAR
	.align		4
.L_2658:
        /*0070*/ 	.byte	0x04, 0x36
        /*0072*/ 	.short	(.L_2660 - .L_2659)
.L_2659:
        /*0074*/ 	.word	0x00000008
.L_2660:


//--------------------- .nv.info._ZN2at6native18elementwise_kernelILi128ELi4EZNS0_15gpu_kernel_implINS0_11FillFunctorIN3c107complexIfEEEEEEvRNS_18TensorIteratorBaseERKT_EUliE_EEviT1_ --------------------------
	.section	.nv.info._ZN2at6native18elementwise_kernelILi128ELi4EZNS0_15gpu_kernel_implINS0_11FillFunctorIN3c107complexIfEEEEEEvRNS_18TensorIteratorBaseERKT_EUliE_EEviT1_,"",@"SHT_CUDA_INFO"
	.sectionflags	@""
	.align	4


	//----- nvinfo : EIATTR_CUDA_API_VERSION
	.align		4
        /*0000*/ 	.byte	0x04, 0x37
        /*0002*/ 	.short	(.L_2662 - .L_2661)
.L_2661:
        /*0004*/ 	.word	0x00000082


	//----- nvinfo : EIATTR_KPARAM_INFO
	.align		4
.L_2662:
        /*0008*/ 	.byte	0x04, 0x17
        /*000a*/ 	.short	(.L_2664 - .L_2663)
.L_2663:
        /*000c*/ 	.word	0x00000000
        /*0010*/ 	.short	0x0001
        /*0012*/ 	.short	0x0008
        /*0014*/ 	.byte	0x00, 0xf0, 0xe1, 0x06


	//----- nvinfo : EIATTR_KPARAM_INFO
	.align		4
.L_2664:
        /*0018*/ 	.byte	0x04, 0x17
        /*001a*/ 	.short	(.L_2666 - .L_2665)
.L_2665:
        /*001c*/ 	.word	0x00000000
        /*0020*/ 	.short	0x0000
        /*0022*/ 	.short	0x0000
        /*0024*/ 	.byte	0x00, 0xf0, 0x11, 0x00


	//----- nvinfo : EIATTR_SPARSE_MMA_MASK
	.align		4
.L_2666:
        /*0028*/ 	.byte	0x03, 0x50
        /*002a*/ 	.short	0x0000


	//----- nvinfo : EIATTR_MAXREG_COUNT
	.align		4
        /*002c*/ 	.byte	0x03, 0x1b
        /*002e*/ 	.short	0x0080


	//----- nvinfo : EIATTR_EXTERNS
	.align		4
        /*0030*/ 	.byte	0x04, 0x0f
        /*0032*/ 	.short	(.L_2668 - .L_2667)


	//   ....[0]....
	.align		4
.L_2667:
        /*0034*/ 	.word	index@(__assertfail)


	//----- nvinfo : EIATTR_MERCURY_ISA_VERSION
	.align		4
.L_2668:
        /*0038*/ 	.byte	0x03, 0x5f
        /*003a*/ 	.short	0x0101


	//----- nvinfo : EIATTR_VRC_CTA_INIT_COUNT
	.align		4
        /*003c*/ 	.byte	0x02, 0x4a
	.zero		1
	.zero		1


	//----- nvinfo : EIATTR_SYSCALL_OFFSETS
	.align		4
        /*0040*/ 	.byte	0x04, 0x46
        /*0042*/ 	.short	(.L_2670 - .L_2669)


	//   ....[0]....
.L_2669:
        /*0044*/ 	.word	0x00001f00


	//   ....[1]....
        /*0048*/ 	.word	0x00003af0


	//   ....[2]....
        /*004c*/ 	.word	0x000056a0


	//   ....[3]....
        /*0050*/ 	.word	0x00007230


	//----- nvinfo : EIATTR_EXIT_INSTR_OFFSETS
	.align		4
.L_2670:
        /*0054*/ 	.byte	0x04, 0x1c
        /*0056*/ 	.short	(.L_2672 - .L_2671)


	//   ....[0]....
.L_2671:
        /*0058*/ 	.word	0x00005730


	//   ....[1]....
        /*005c*/ 	.word	0x000069b0


	//   ....[2]....
        /*0060*/ 	.word	0x000069d0


	//   ....[3]....
        /*0064*/ 	.word	0x00006a50


	//   ....[4]....
        /*0068*/ 	.word	0x00006a70


	//   ....[5]....
        /*006c*/ 	.word	0x00006a90


	//   ....[6]....
        /*0070*/ 	.word	0x00006b20


	//   ....[7]....
        /*0074*/ 	.word	0x00006b60


	//   ....[8]....
        /*0078*/ 	.word	0x00006bf0


	//   ....[9]....
        /*007c*/ 	.word	0x00006c30


	//   ....[10]....
        /*0080*/ 	.word	0x00006c50


	//   ....[11]....
        /*0084*/ 	.word	0x00006cf0


	//   ....[12]....
        /*0088*/ 	.word	0x00006d10


	//   ....[13]....
        /*008c*/ 	.word	0x00006de0


	//   ....[14]....
        /*0090*/ 	.word	0x00006e40


	//   ....[15]....
        /*0094*/ 	.word	0x00006e80


	//   ....[16]....
        /*0098*/ 	.word	0x00006f20


	//   ....[17]....
        /*009c*/ 	.word	0x00006fe0


	//   ....[18]....
        /*00a0*/ 	.word	0x000070a0


	//   ....[19]....
        /*00a4*/ 	.word	0x00007130


	//   ....[20]....
        /*00a8*/ 	.word	0x00007240


	//   ....[21]....
        /*00ac*/ 	.word	0x00007260


	//   ....[22]....
        /*00b0*/ 	.word	0x00007280


	//----- nvinfo : EIATTR_MAX_THREADS
	.align		4
.L_2672:
        /*00b4*/ 	.byte	0x04, 0x05
        /*00b6*/ 	.short	(.L_2674 - .L_2673)
.L_2673:
        /*00b8*/ 	.word	0x00000080
        /*00bc*/ 	.word	0x00000001
        /*00c0*/ 	.word	0x00000001


	//----- nvinfo : EIATTR_CRS_STACK_SIZE
	.align		4
.L_2674:
        /*00c4*/ 	.byte	0x04, 0x1e
        /*00c6*/ 	.short	(.L_2676 - .L_2675)
.L_2675:
        /*00c8*/ 	.word	0x00000000


	//----- nvinfo : EIATTR_CBANK_PARAM_SIZE
	.align		4
.L_2676:
        /*00cc*/ 	.byte	0x03, 0x19
        /*00ce*/ 	.short	0x01c0


	//----- nvinfo : EIATTR_PARAM_CBANK
	.align		4
        /*00d0*/ 	.byte	0x04, 0x0a
        /*00d2*/ 	.short	(.L_2678 - .L_2677)
	.align		4
.L_2677:
        /*00d4*/ 	.word	index@(.nv.constant0._ZN2at6native18elementwise_kernelILi128ELi4EZNS0_15gpu_kernel_implINS0_11FillFunctorIN3c107complexIfEEEEEEvRNS_18TensorIteratorBaseERKT_EUliE_EEviT1_)
        /*00d8*/ 	.short	0x0380
        /*00da*/ 	.short	0x01c0


	//----- nvinfo : EIATTR_SW_WAR
	.align		4
.L_2678:
        /*00dc*/ 	.byte	0x04, 0x36
        /*00de*/ 	.short	(.L_2680 - .L_2679)
.L_2679:
        /*00e0*/ 	.word	0x00000008
.L_2680:


//--------------------- .nv.info._ZN2at6native27unrolled_elementwise_kernelINS0_11FillFunctorIN3c107complexIfEEEESt5arrayIPcLm1EELi4E23TrivialOffsetCalculatorILi0EjESA_ILi1EjENS0_6memory12LoadWithCastILi0EEENSD_13StoreWithCastILi1EEEEEviT_T0_T2_T3_T4_T5_ --------------------------
	.section	.nv.info._ZN2at6native27unrolled_elementwise_kernelINS0_11FillFunctorIN3c107complexIfEEEESt5arrayIPcLm1EELi4E23TrivialOffsetCalculatorILi0EjESA_ILi1EjENS0_6memory12LoadWithCastILi0EEENSD_13StoreWithCastILi1EEEEEviT_T0_T2_T3_T4_T5_,"",@"SHT_CUDA_INFO"
	.sectionflags	@""
	.align	4


	//----- nvinfo : EIATTR_CUDA_API_VERSION
	.align		4
        /*0000*/ 	.byte	0x04, 0x37
        /*0002*/ 	.short	(.L_2682 - .L_2681)
.L_2681:
        /*0004*/ 	.word	0x00000082


	//----- nvinfo : EIATTR_KPARAM_INFO
	.align		4
.L_2682:
        /*0008*/ 	.byte	0x04, 0x17
        /*000a*/ 	.short	(.L_2684 - .L_2683)
.L_2683:
        /*000c*/ 	.word	0x00000000
        /*0010*/ 	.short	0x0006
        /*0012*/ 	.short	0x0024
        /*0014*/ 	.byte	0x00, 0xf0, 0x21, 0x00


	//----- nvinfo : EIATTR_KPARAM_INFO
	.align		4
.L_2684:
        /*0018*/ 	.byte	0x04, 0x17
        /*001a*/ 	.short	(.L_2686 - .L_2685)
.L_2685:
        /*001c*/ 	.word	0x00000000
        /*0020*/ 	.short	0x0005
        /*0022*/ 	.short	0x001c
        /*0024*/ 	.byte	0x00, 0xf0, 0x21, 0x00


	//----- nvinfo : EIATTR_KPARAM_INFO
	.align		4
.L_2686:
        /*0028*/ 	.byte	0x04, 0x17
        /*002a*/ 	.short	(.L_2688 - .L_2687)
.L_2687:
        /*002c*/ 	.word	0x00000000
        /*0030*/ 	.short	0x0004
        /*0032*/ 	.short	0x0019
        /*0034*/ 	.byte	0x00, 0xf0, 0x05, 0x00


	//----- nvinfo : EIATTR_KPARAM_INFO
	.align		4
.L_2688:
        /*0038*/ 	.byte	0x04, 0x17
        /*003a*/ 	.short	(.L_2690 - .L_2689)
.L_2689:
        /*003c*/ 	.word	0x00000000
        /*0040*/ 	.short	0x0003
        /*0042*/ 	.short	0x0018
        /*0044*/ 	.byte	0x00, 0xf0, 0x05, 0x00


	//----- nvinfo : EIATTR_KPARAM_INFO
	.align		4
.L_2690:
        /*0048*/ 	.byte	0x04, 0x17
        /*004a*/ 	.short	(.L_2692 - .L_2691)
.L_2691:
        /*004c*/ 	.word	0x00000000
        /*0050*/ 	.short	0x0002
        /*0052*/ 	.short	0x0010
        /*0054*/ 	.byte	0x00, 0xf0, 0x21, 0x00


	//----- nvinfo : EIATTR_KPARAM_INFO
	.align		4
.L_2692:
        /*0058*/ 	.byte	0x04, 0x17
        /*005a*/ 	.short	(.L_2694 - .L_2693)
.L_2693:
        /*005c*/ 	.word	0x00000000
        /*0060*/ 	.short	0x0001
        /*0062*/ 	.short	0x0008
        /*0064*/ 	.byte	0x00, 0xf0, 0x21, 0x00


	//----- nvinfo : EIATTR_KPARAM_INFO
	.align		4
.L_2694:
        /*0068*/ 	.byte	0x04, 0x17
        /*006a*/ 	.short	(.L_2696 - .L_2695)
.L_2695:
        /*006c*/ 	.word	0x00000000
        /*0070*/ 	.short	0x0000
        /*0072*/ 	.short	0x0000
        /*0074*/ 	.byte	0x00, 0xf0, 0x11, 0x00


	//----- nvinfo : EIATTR_SPARSE_MMA_MASK
	.align		4
.L_2696:
        /*0078*/ 	.byte	0x03, 0x50
        /*007a*/ 	.short	0x0000


	//----- nvinfo : EIATTR_MAXREG_COUNT
	.align		4
        /*007c*/ 	.byte	0x03, 0x1b
        /*007e*/ 	.short	0x00ff


	//----- nvinfo : EIATTR_EXTERNS
	.align		4
        /*0080*/ 	.byte	0x04, 0x0f
        /*0082*/ 	.short	(.L_2698 - .L_2697)


	//   ....[0]....
	.align		4
.L_2697:
        /*0084*/ 	.word	index@(__assertfail)


	//----- nvinfo : EIATTR_MERCURY_ISA_VERSION
	.align		4
.L_2698:
        /*0088*/ 	.byte	0x03, 0x5f
        /*008a*/ 	.short	0x0101


	//----- nvinfo : EIATTR_VRC_CTA_INIT_COUNT
	.align		4
        /*008c*/ 	.byte	0x02, 0x4a
	.zero		1
	.zero		1


	//----- nvinfo : EIATTR_SYSCALL_OFFSETS
	.align		4
        /*0090*/ 	.byte	0x04, 0x46
        /*0092*/ 	.short	(.L_2700 - .L_2699)


	//   ....[0]....
.L_2699:
        /*0094*/ 	.word	0x00000fe0


	//   ....[1]....
        /*0098*/ 	.word	0x00001dc0


	//   ....[2]....
        /*009c*/ 	.word	0x00002c60


	//   ....[3]....
        /*00a0*/ 	.word	0x00003b10


	//----- nvinfo : EIATTR_EXIT_INSTR_OFFSETS
	.align		4
.L_2700:
        /*00a4*/ 	.byte	0x04, 0x1c
        /*00a6*/ 	.short	(.L_2702 - .L_2701)


	//   ....[0]....
.L_2701:
        /*00a8*/ 	.word	0x00002f00


	//   ....[1]....
        /*00ac*/ 	.word	0x00003040


	//   ....[2]....
        /*00b0*/ 	.word	0x00003080


	//   ....[3]....
        /*00b4*/ 	.word	0x00003110


	//   ....[4]....
        /*00b8*/ 	.word	0x00003140


	//   ....[5]....
        /*00bc*/ 	.word	0x00003170


	//   ....[6]....
        /*00c0*/ 	.word	0x000031f0


	//   ....[7]....
        /*00c4*/ 	.word	0x00003220


	//   ....[8]....
        /*00c8*/ 	.word	0x000032a0


	//   ....[9]....
        /*00cc*/ 	.word	0x000032d0


	//   ....[10]....
        /*00d0*/ 	.word	0x00003310


	//   ....[11]....
        /*00d4*/ 	.word	0x000033e0


	//   ....[12]....
        /*00d8*/ 	.word	0x00003540


	//   ....[13]....
        /*00dc*/ 	.word	0x000036a0


	//   ....[14]....
        /*00e0*/ 	.word	0x000037f0


	//   ....[15]....
        /*00e4*/ 	.word	0x00003820


	//   ....[16]....
        /*00e8*/ 	.word	0x00003850


	//   ....[17]....
        /*00ec*/ 	.word	0x00003910


	//   ....[18]....
        /*00f0*/ 	.word	0x000039b0


	//   ....[19]....
        /*00f4*/ 	.word	0x00003b20


	//   ....[20]....
        /*00f8*/ 	.word	0x00003c20


	//   ....[21]....
        /*00fc*/ 	.word	0x00003d50


	//   ....[22]....
        /*0100*/ 	.word	0x00003d80


	//----- nvinfo : EIATTR_MAX_THREADS
	.align		4
.L_2702:
        /*0104*/ 	.byte	0x04, 0x05
        /*0106*/ 	.short	(.L_2704 - .L_2703)
.L_2703:
        /*0108*/ 	.word	0x00000080
        /*010c*/ 	.word	0x00000001
        /*0110*/ 	.word	0x00000001


	//----- nvinfo : EIATTR_CRS_STACK_SIZE
	.align		4
.L_2704:
        /*0114*/ 	.byte	0x04, 0x1e
        /*0116*/ 	.short	(.L_2706 - .L_2705)
.L_2705:
        /*0118*/ 	.word	0x00000000


	//----- nvinfo : EIATTR_CBANK_PARAM_SIZE
	.align		4
.L_2706:
        /*011c*/ 	.byte	0x03, 0x19
        /*011e*/ 	.short	0x002c


	//----- nvinfo : EIATTR_PARAM_CBANK
	.align		4
        /*0120*/ 	.byte	0x04, 0x0a
        /*0122*/ 	.short	(.L_2708 - .L_2707)
	.align		4
.L_2707:
        /*0124*/ 	.word	index@(.nv.constant0._ZN2at6native27unrolled_elementwise_kernelINS0_11FillFunctorIN3c107complexIfEEEESt5arrayIPcLm1EELi4E23TrivialOffsetCalculatorILi0EjESA_ILi1EjENS0_6memory12LoadWithCastILi0EEENSD_13StoreWithCastILi1EEEEEviT_T0_T2_T3_T4_T5_)
        /*0128*/ 	.short	0x0380
        /*012a*/ 	.short	0x002c


	//----- nvinfo : EIATTR_SW_WAR
	.align		4
.L_2708:
        /*012c*/ 	.byte	0x04, 0x36
        /*012e*/ 	.short	(.L_2710 - .L_2709)
.L_2709:
        /*0130*/ 	.word	0x00000008
.L_2710:


//--------------------- .nv.info._ZN2at6native18elementwise_kernelILi128ELi2EZNS0_22gpu_kernel_impl_nocastINS0_11FillFunctorIN3c107complexIfEEEEEEvRNS_18TensorIteratorBaseERKT_EUliE_EEviT1_ --------------------------
	.section	.nv.info._ZN2at6native18elementwise_kernelILi128ELi2EZNS0_22gpu_kernel_impl_nocastINS0_11FillFunctorIN3c107complexIfEEEEEEvRNS_18TensorIteratorBaseERKT_EUliE_EEviT1_,"",@"SHT_CUDA_INFO"
	.sectionflags	@""
	.align	4


	//----- nvinfo : EIATTR_CUDA_API_VERSION
	.align		4
        /*0000*/ 	.byte	0x04, 0x37
        /*0002*/ 	.short	(.L_2712 - .L_2711)
.L_2711:
        /*0004*/ 	.word	0x00000082


	//----- nvinfo : EIATTR_KPARAM_INFO
	.align		4
.L_2712:
        /*0008*/ 	.byte	0x04, 0x17
        /*000a*/ 	.short	(.L_2714 - .L_2713)
.L_2713:
        /*000c*/ 	.word	0x00000000
        /*0010*/ 	.short	0x0001
        /*0012*/ 	.short	0x0008
        /*0014*/ 	.byte	0x00, 0xf0, 0xc1, 0x06


	//----- nvinfo : EIATTR_KPARAM_INFO
	.align		4
.L_2714:
        /*0018*/ 	.byte	0x04, 0x17
        /*001a*/ 	.short	(.L_2716 - .L_2715)
.L_2715:
        /*001c*/ 	.word	0x00000000
        /*0020*/ 	.short	0x0000
        /*0022*/ 	.short	0x0000
        /*0024*/ 	.byte	0x00, 0xf0, 0x11, 0x00


	//----- nvinfo : EIATTR_SPARSE_MMA_MASK
	.align		4
.L_2716:
        /*0028*/ 	.byte	0x03, 0x50
        /*002a*/ 	.short	0x0000


	//----- nvinfo : EIATTR_MAXREG_COUNT
	.align		4
        /*002c*/ 	.byte	0x03, 0x1b
        /*002e*/ 	.short	0x0080


	//----- nvinfo : EIATTR_MERCURY_ISA_VERSION
	.align		4
        /*0030*/ 	.byte	0x03, 0x5f
        /*0032*/ 	.short	0x0101


	//----- nvinfo : EIATTR_VRC_CTA_INIT_COUNT
	.align		4
        /*0034*/ 	.byte	0x02, 0x4a
	.zero		1
	.zero		1


	//----- nvinfo : EIATTR_EXIT_INSTR_OFFSETS
	.align		4
        /*0038*/ 	.byte	0x04, 0x1c
        /*003a*/ 	.short	(.L_2718 - .L_2717)


	//   ....[0]....
.L_2717:
        /*003c*/ 	.word	0x000000b0


	//   ....[1]....
        /*0040*/ 	.word	0x000000f0


	//   ....[2]....
        /*0044*/ 	.word	0x00001310


	//   ....[3]....
        /*0048*/ 	.word	0x00002480


	//----- nvinfo : EIATTR_MAX_THREADS
	.align		4
.L_2718:
        /*004c*/ 	.byte	0x04, 0x05
        /*004e*/ 	.short	(.L_2720 - .L_2719)
.L_2719:
        /*0050*/ 	.word	0x00000080
        /*0054*/ 	.word	0x00000001
        /*0058*/ 	.word	0x00000001


	//----- nvinfo : EIATTR_CRS_STACK_SIZE
	.align		4
.L_2720:
        /*005c*/ 	.byte	0x04, 0x1e
        /*005e*/ 	.short	(.L_2722 - .L_2721)
.L_2721:
        /*0060*/ 	.word	0x00000000


	//----- nvinfo : EIATTR_CBANK_PARAM_SIZE
	.align		4
.L_2722:
        /*0064*/ 	.byte	0x03, 0x19
        /*0066*/ 	.short	0x01b8


	//----- nvinfo : EIATTR_PARAM_CBANK
	.align		4
        /*0068*/ 	.byte	0x04, 0x0a
        /*006a*/ 	.short	(.L_2724 - .L_2723)
	.align		4
.L_2723:
        /*006c*/ 	.word	index@(.nv.constant0._ZN2at6native18elementwise_kernelILi128ELi2EZNS0_22gpu_kernel_impl_nocastINS0_11FillFunctorIN3c107complexIfEEEEEEvRNS_18TensorIteratorBaseERKT_EUliE_EEviT1_)
        /*0070*/ 	.short	0x0380
        /*0072*/ 	.short	0x01b8


	//----- nvinfo : EIATTR_SW_WAR
	.align		4
.L_2724:
        /*0074*/ 	.byte	0x04, 0x36
        /*0076*/ 	.short	(.L_2726 - .L_2725)
.L_2725:
        /*0078*/ 	.word	0x00000008
.L_2726:


//--------------------- .nv.info._ZN2at6native27unrolled_elementwise_kernelINS0_11FillFunctorIN3c107complexIfEEEESt5arrayIPcLm1EELi4E23TrivialOffsetCalculatorILi0EjESA_ILi1EjENS0_6memory15LoadWithoutCastENSD_16StoreWithoutCastEEEviT_T0_T2_T3_T4_T5_ --------------------------
	.section	.nv.info._ZN2at6native27unrolled_elementwise_kernelINS0_11FillFunctorIN3c107complexIfEEEESt5arrayIPcLm1EELi4E23TrivialOffsetCalculatorILi0EjESA_ILi1EjENS0_6memory15LoadWithoutCastENSD_16StoreWithoutCastEEEviT_T0_T2_T3_T4_T5_,"",@"SHT_CUDA_INFO"
	.sectionflags	@""
	.align	4


	//----- nvinfo : EIATTR_CUDA_API_VERSION
	.align		4
        /*0000*/ 	.byte	0x04, 0x37
        /*0002*/ 	.short	(.L_2728 - .L_2727)
.L_2727:
        /*0004*/ 	.word	0x00000082


	//----- nvinfo : EIATTR_KPARAM_INFO
	.align		4
.L_2728:
        /*0008*/ 	.byte	0x04, 0x17
        /*000a*/ 	.short	(.L_2730 - .L_2729)
.L_2729:
        /*000c*/ 	.word	0x00000000
        /*0010*/ 	.short	0x0006
        /*0012*/ 	.short	0x001b
        /*0014*/ 	.byte	0x00, 0xf0, 0x05, 0x00


	//----- nvinfo : EIATTR_KPARAM_INFO
	.align		4
.L_2730:
        /*0018*/ 	.byte	0x04, 0x17
        /*001a*/ 	.short	(.L_2732 - .L_2731)
.L_2731:
        /*001c*/ 	.word	0x00000000
        /*0020*/ 	.short	0x0005
        /*0022*/ 	.short	0x001a
        /*0024*/ 	.byte	0x00, 0xf0, 0x05, 0x00


	//----- nvinfo : EIATTR_KPARAM_INFO
	.align		4
.L_2732:
        /*0028*/ 	.byte	0x04, 0x17
        /*002a*/ 	.short	(.L_2734 - .L_2733)
.L_2733:
        /*002c*/ 	.word	0x00000000
        /*0030*/ 	.short	0x0004
        /*0032*/ 	.short	0x0019
        /*0034*/ 	.byte	0x00, 0xf0, 0x05, 0x00


	//----- nvinfo : EIATTR_KPARAM_INFO
	.align		4
.L_2734:
        /*0038*/ 	.byte	0x04, 0x17
        /*003a*/ 	.short	(.L_2736 - .L_2735)
.L_2735:
        /*003c*/ 	.word	0x00000000
        /*0040*/ 	.short	0x0003
        /*0042*/ 	.short	0x0018
        /*0044*/ 	.byte	0x00, 0xf0, 0x05, 0x00


	//----- nvinfo : EIATTR_KPARAM_INFO
	.align		4
.L_2736:
        /*0048*/ 	.byte	0x04, 0x17
        /*004a*/ 	.short	(.L_2738 - .L_2737)
.L_2737:
        /*004c*/ 	.word	0x00000000
        /*0050*/ 	.short	0x0002
        /*0052*/ 	.short	0x0010
        /*0054*/ 	.byte	0x00, 0xf0, 0x21, 0x00


	//----- nvinfo : EIATTR_KPARAM_INFO
	.align		4
.L_2738:
        /*0058*/ 	.byte	0x04, 0x17
        /*005a*/ 	.short	(.L_2740 - .L_2739)
.L_2739:
        /*005c*/ 	.word	0x00000000
        /*0060*/ 	.short	0x0001
        /*0062*/ 	.short	0x0008
        /*0064*/ 	.byte	0x00, 0xf0, 0x21, 0x00


	//----- nvinfo : EIATTR_KPARAM_INFO
	.align		4
.L_2740:
        /*0068*/ 	.byte	0x04, 0x17
        /*006a*/ 	.short	(.L_2742 - .L_2741)
.L_2741:
        /*006c*/ 	.word	0x00000000
        /*0070*/ 	.short	0x0000
        /*0072*/ 	.short	0x0000
        /*0074*/ 	.byte	0x00, 0xf0, 0x11, 0x00


	//----- nvinfo : EIATTR_SPARSE_MMA_MASK
	.align		4
.L_2742:
        /*0078*/ 	.byte	0x03, 0x50
        /*007a*/ 	.short	0x0000


	//----- nvinfo : EIATTR_MAXREG_COUNT
	.align		4
        /*007c*/ 	.byte	0x03, 0x1b
        /*007e*/ 	.short	0x00ff


	//----- nvinfo : EIATTR_MERCURY_ISA_VERSION
	.align		4
        /*0080*/ 	.byte	0x03, 0x5f
        /*0082*/ 	.short	0x0101


	//----- nvinfo : EIATTR_VRC_CTA_INIT_COUNT
	.align		4
        /*0084*/ 	.byte	0x02, 0x4a
	.zero		1
	.zero		1


	//----- nvinfo : EIATTR_EXIT_INSTR_OFFSETS
	.align		4
        /*0088*/ 	.byte	0x04, 0x1c
        /*008a*/ 	.short	(.L_2744 - .L_2743)


	//   ....[0]....
.L_2743:
        /*008c*/ 	.word	0x000002a0


	//   ....[1]....
        /*0090*/ 	.word	0x00000330


	//----- nvinfo : EIATTR_MAX_THREADS
	.align		4
.L_2744:
        /*0094*/ 	.byte	0x04, 0x05
        /*0096*/ 	.short	(.L_2746 - .L_2745)
.L_2745:
        /*0098*/ 	.word	0x00000080
        /*009c*/ 	.word	0x00000001
        /*00a0*/ 	.word	0x00000001


	//----- nvinfo : EIATTR_CRS_STACK_SIZE
	.align		4
.L_2746:
        /*00a4*/ 	.byte	0x04, 0x1e
        /*00a6*/ 	.short	(.L_2748 - .L_2747)
.L_2747:
        /*00a8*/ 	.word	0x00000000


	//----- nvinfo : EIATTR_CBANK_PARAM_SIZE
	.align		4
.L_2748:
        /*00ac*/ 	.byte	0x03, 0x19
        /*00ae*/ 	.short	0x001c


	//----- nvinfo : EIATTR_PARAM_CBANK
	.align		4
        /*00b0*/ 	.byte	0x04, 0x0a
        /*00b2*/ 	.short	(.L_2750 - .L_2749)
	.align		4
.L_2749:
        /*00b4*/ 	.word	index@(.nv.constant0._ZN2at6native27unrolled_elementwise_kernelINS0_11FillFunctorIN3c107complexIfEEEESt5arrayIPcLm1EELi4E23TrivialOffsetCalculatorILi0EjESA_ILi1EjENS0_6memory15LoadWithoutCastENSD_16StoreWithoutCastEEEviT_T0_T2_T3_T4_T5_)
        /*00b8*/ 	.short	0x0380
        /*00ba*/ 	.short	0x001c


	//----- nvinfo : EIATTR_SW_WAR
	.align		4
.L_2750:
        /*00bc*/ 	.byte	0x04, 0x36
        /*00be*/ 	.short	(.L_2752 - .L_2751)
.L_2751:
        /*00c0*/ 	.word	0x00000008
.L_2752:


//--------------------- .nv.info._ZN2at6native29vectorized_elementwise_kernelILi2ENS0_11FillFunctorIN3c107complexIfEEEESt5arrayIPcLm1EEEEviT0_T1_ --------------------------
	.section	.nv.info._ZN2at6native29vectorized_elementwise_kernelILi2ENS0_11FillFunctorIN3c107complexIfEEEESt5arrayIPcLm1EEEEviT0_T1_,"",@"SHT_CUDA_INFO"
	.sectionflags	@""
	.align	4


	//----- nvinfo : EIATTR_CUDA_API_VERSION
	.align		4
        /*0000*/ 	.byte	0x04, 0x37
        /*0002*/ 	.short	(.L_2754 - .L_2753)
.L_2753:
        /*0004*/ 	.word	0x00000082


	//----- nvinfo : EIATTR_KPARAM_INFO
	.align		4
.L_2754:
        /*0008*/ 	.byte	0x04, 0x17
        /*000a*/ 	.short	(.L_2756 - .L_2755)
.L_2755:
        /*000c*/ 	.word	0x00000000
        /*0010*/ 	.short	0x0002
        /*0012*/ 	.short	0x0010
        /*0014*/ 	.byte	0x00, 0xf0, 0x21, 0x00


	//----- nvinfo : EIATTR_KPARAM_INFO
	.align		4
.L_2756:
        /*0018*/ 	.byte	0x04, 0x17
        /*001a*/ 	.short	(.L_2758 - .L_2757)
.L_2757:
        /*001c*/ 	.word	0x00000000
        /*0020*/ 	.short	0x0001
        /*0022*/ 	.short	0x0008
        /*0024*/ 	.byte	0x00, 0xf0, 0x21, 0x00


	//----- nvinfo : EIATTR_KPARAM_INFO
	.align		4
.L_2758:
        /*0028*/ 	.byte	0x04, 0x17
        /*002a*/ 	.short	(.L_2760 - .L_2759)
.L_2759:
        /*002c*/ 	.word	0x00000000
        /*0030*/ 	.short	0x0000
        /*0032*/ 	.short	0x0000
        /*0034*/ 	.byte	0x00, 0xf0, 0x11, 0x00


	//----- nvinfo : EIATTR_SPARSE_MMA_MASK
	.align		4
.L_2760:
        /*0038*/ 	.byte	0x03, 0x50
        /*003a*/ 	.short	0x0000


	//----- nvinfo : EIATTR_MAXREG_COUNT
	.align		4
        /*003c*/ 	.byte	0x03, 0x1b
        /*003e*/ 	.short	0x00ff


	//----- nvinfo : EIATTR_MERCURY_ISA_VERSION
	.align		4
        /*0040*/ 	.byte	0x03, 0x5f
        /*0042*/ 	.short	0x0101


	//----- nvinfo : EIATTR_VRC_CTA_INIT_COUNT
	.align		4
        /*0044*/ 	.byte	0x02, 0x4a
	.zero		1
	.zero		1


	//----- nvinfo : EIATTR_EXIT_INSTR_OFFSETS
	.align		4
        /*0048*/ 	.byte	0x04, 0x1c
        /*004a*/ 	.short	(.L_2762 - .L_2761)


	//   ....[0]....
.L_2761:
        /*004c*/ 	.word	0x000005e0


	//   ....[1]....
        /*0050*/ 	.word	0x00000670


	//   ....[2]....
        /*0054*/ 	.word	0x000007f0


	//----- nvinfo : EIATTR_MAX_THREADS
	.align		4
.L_2762:
        /*0058*/ 	.byte	0x04, 0x05
        /*005a*/ 	.short	(.L_2764 - .L_2763)
.L_2763:
        /*005c*/ 	.word	0x00000080
        /*0060*/ 	.word	0x00000001
        /*0064*/ 	.word	0x00000001


	//----- nvinfo : EIATTR_CRS_STACK_SIZE
	.align		4
.L_2764:
        /*0068*/ 	.byte	0x04, 0x1e
        /*006a*/ 	.short	(.L_2766 - .L_2765)
.L_2765:
        /*006c*/ 	.word	0x00000000


	//----- nvinfo : EIATTR_CBANK_PARAM_SIZE
	.align		4
.L_2766:
        /*0070*/ 	.byte	0x03, 0x19
        /*0072*/ 	.short	0x0018


	//----- nvinfo : EIATTR_PARAM_CBANK
	.align		4
        /*0074*/ 	.byte	0x04, 0x0a
        /*0076*/ 	.short	(.L_2768 - .L_2767)
	.align		4
.L_2767:
        /*0078*/ 	.word	index@(.nv.constant0._ZN2at6native29vectorized_elementwise_kernelILi2ENS0_11FillFunctorIN3c107complexIfEEEESt5arrayIPcLm1EEEEviT0_T1_)
        /*007c*/ 	.short	0x0380
        /*007e*/ 	.short	0x0018


	//----- nvinfo : EIATTR_SW_WAR
	.align		4
.L_2768:
        /*0080*/ 	.byte	0x04, 0x36
        /*0082*/ 	.short	(.L_2770 - .L_2769)
.L_2769:
        /*0084*/ 	.word	0x00000008
.L_2770:


//--------------------- .nv.info._ZN2at6native29vectorized_elementwise_kernelILi4ENS0_11FillFunctorIN3c107complexIfEEEESt5arrayIPcLm1EEEEviT0_T1_ --------------------------
	.section	.nv.info._ZN2at6native29vectorized_elementwise_kernelILi4ENS0_11FillFunctorIN3c107complexIfEEEESt5arrayIPcLm1EEEEviT0_T1_,"",@"SHT_CUDA_INFO"
	.sectionflags	@""
	.align	4


	//----- nvinfo : EIATTR_CUDA_API_VERSION
	.align		4
        /*0000*/ 	.byte	0x04, 0x37
        /*0002*/ 	.short	(.L_2772 - .L_2771)
.L_2771:
        /*0004*/ 	.word	0x00000082


	//----- nvinfo : EIATTR_KPARAM_INFO
	.align		4
.L_2772:
        /*0008*/ 	.byte	0x04, 0x17
        /*000a*/ 	.short	(.L_2774 - .L_2773)
.L_2773:
        /*000c*/ 	.word	0x00000000
        /*0010*/ 	.short	0x0002
        /*0012*/ 	.short	0x0010
        /*0014*/ 	.byte	0x00, 0xf0, 0x21, 0x00


	//----- nvinfo : EIATTR_KPARAM_INFO
	.align		4
.L_2774:
        /*0018*/ 	.byte	0x04, 0x17
        /*001a*/ 	.short	(.L_2776 - .L_2775)
.L_2775:
        /*001c*/ 	.word	0x00000000
        /*0020*/ 	.short	0x0001
        /*0022*/ 	.short	0x0008
        /*0024*/ 	.byte	0x00, 0xf0, 0x21, 0x00


	//----- nvinfo : EIATTR_KPARAM_INFO
	.align		4
.L_2776:
        /*0028*/ 	.byte	0x04, 0x17
        /*002a*/ 	.short	(.L_2778 - .L_2777)
.L_2777:
        /*002c*/ 	.word	0x00000000
        /*0030*/ 	.short	0x0000
        /*0032*/ 	.short	0x0000
        /*0034*/ 	.byte	0x00, 0xf0, 0x11, 0x00


	//----- nvinfo : EIATTR_SPARSE_MMA_MASK
	.align		4
.L_2778:
        /*0038*/ 	.byte	0x03, 0x50
        /*003a*/ 	.short	0x0000


	//----- nvinfo : EIATTR_MAXREG_COUNT
	.align		4
        /*003c*/ 	.byte	0x03, 0x1b
        /*003e*/ 	.short	0x00ff


	//----- nvinfo : EIATTR_MERCURY_ISA_VERSION
	.align		4
        /*0040*/ 	.byte	0x03, 0x5f
        /*0042*/ 	.short	0x0101


	//----- nvinfo : EIATTR_VRC_CTA_INIT_COUNT
	.align		4
        /*0044*/ 	.byte	0x02, 0x4a
	.zero		1
	.zero		1


	//----- nvinfo : EIATTR_EXIT_INSTR_OFFSETS
	.align		4
        /*0048*/ 	.byte	0x04, 0x1c
        /*004a*/ 	.short	(.L_2780 - .L_2779)


	//   ....[0]....
.L_2779:
        /*004c*/ 	.word	0x000005e0


	//   ....[1]....
        /*0050*/ 	.word	0x00000670


	//   ....[2]....
        /*0054*/ 	.word	0x000007d0


	//----- nvinfo : EIATTR_MAX_THREADS
	.align		4
.L_2780:
        /*0058*/ 	.byte	0x04, 0x05
        /*005a*/ 	.short	(.L_2782 - .L_2781)
.L_2781:
        /*005c*/ 	.word	0x00000080
        /*0060*/ 	.word	0x00000001
        /*0064*/ 	.word	0x00000001


	//----- nvinfo : EIATTR_CRS_STACK_SIZE
	.align		4
.L_2782:
        /*0068*/ 	.byte	0x04, 0x1e
        /*006a*/ 	.short	(.L_2784 - .L_2783)
.L_2783:
        /*006c*/ 	.word	0x00000000


	//----- nvinfo : EIATTR_CBANK_PARAM_SIZE
	.align		4
.L_2784:
        /*0070*/ 	.byte	0x03, 0x19
        /*0072*/ 	.short	0x0018


	//----- nvinfo : EIATTR_PARAM_CBANK
	.align		4
        /*0074*/ 	.byte	0x04, 0x0a
        /*0076*/ 	.short	(.L_2786 - .L_2785)
	.align		4
.L_2785:
        /*0078*/ 	.word	index@(.nv.constant0._ZN2at6native29vectorized_elementwise_kernelILi4ENS0_11FillFunctorIN3c107complexIfEEEESt5arrayIPcLm1EEEEviT0_T1_)
        /*007c*/ 	.short	0x0380
        /*007e*/ 	.short	0x0018


	//----- nvinfo : EIATTR_SW_WAR
	.align		4
.L_2786:
        /*0080*/ 	.byte	0x04, 0x36
        /*0082*/ 	.short	(.L_2788 - .L_2787)
.L_2787:
        /*0084*/ 	.word	0x00000008
.L_2788:


//--------------------- .nv.info._ZN2at6native29vectorized_elementwise_kernelILi8ENS0_11FillFunctorIN3c107complexIfEEEESt5arrayIPcLm1EEEEviT0_T1_ --------------------------
	.section	.nv.info._ZN2at6native29vectorized_elementwise_kernelILi8ENS0_11FillFunctorIN3c107complexIfEEEESt5arrayIPcLm1EEEEviT0_T1_,"",@"SHT_CUDA_INFO"
	.sectionflags	@""
	.align	4


	//----- nvinfo : EIATTR_CUDA_API_VERSION
	.align		4
        /*0000*/ 	.byte	0x04, 0x37
        /*0002*/ 	.short	(.L_2790 - .L_2789)
.L_2789:
        /*0004*/ 	.word	0x00000082


	//----- nvinfo : EIATTR_KPARAM_INFO
	.align		4
.L_2790:
        /*0008*/ 	.byte	0x04, 0x17
        /*000a*/ 	.short	(.L_2792 - .L_2791)
.L_2791:
        /*000c*/ 	.word	0x00000000
        /*0010*/ 	.short	0x0002
        /*0012*/ 	.short	0x0010
        /*0014*/ 	.byte	0x00, 0xf0, 0x21, 0x00


	//----- nvinfo : EIATTR_KPARAM_INFO
	.align		4
.L_2792:
        /*0018*/ 	.byte	0x04, 0x17
        /*001a*/ 	.short	(.L_2794 - .L_2793)
.L_2793:
        /*001c*/ 	.word	0x00000000
        /*0020*/ 	.short	0x0001
        /*0022*/ 	.short	0x0008
        /*0024*/ 	.byte	0x00, 0xf0, 0x21, 0x00


	//----- nvinfo : EIATTR_KPARAM_INFO
	.align		4
.L_2794:
        /*0028*/ 	.byte	0x04, 0x17
        /*002a*/ 	.short	(.L_2796 - .L_2795)
.L_2795:
        /*002c*/ 	.word	0x00000000
        /*0030*/ 	.short	0x0000
        /*0032*/ 	.short	0x0000
        /*0034*/ 	.byte	0x00, 0xf0, 0x11, 0x00


	//----- nvinfo : EIATTR_SPARSE_MMA_MASK
	.align		4
.L_2796:
        /*0038*/ 	.byte	0x03, 0x50
        /*003a*/ 	.short	0x0000


	//----- nvinfo : EIATTR_MAXREG_COUNT
	.align		4
        /*003c*/ 	.byte	0x03, 0x1b
        /*003e*/ 	.short	0x00ff


	//----- nvinfo : EIATTR_MERCURY_ISA_VERSION
	.align		4
        /*0040*/ 	.byte	0x03, 0x5f
        /*0042*/ 	.short	0x0101


	//----- nvinfo : EIATTR_VRC_CTA_INIT_COUNT
	.align		4
        /*0044*/ 	.byte	0x02, 0x4a
	.zero		1
	.zero		1


	//----- nvinfo : EIATTR_EXIT_INSTR_OFFSETS
	.align		4
        /*0048*/ 	.byte	0x04, 0x1c
        /*004a*/ 	.short	(.L_2798 - .L_2797)


	//   ....[0]....
.L_2797:
        /*004c*/ 	.word	0x00000010


	//----- nvinfo : EIATTR_MAX_THREADS
	.align		4
.L_2798:
        /*0050*/ 	.byte	0x04, 0x05
        /*0052*/ 	.short	(.L_2800 - .L_2799)
.L_2799:
        /*0054*/ 	.word	0x00000080
        /*0058*/ 	.word	0x00000001
        /*005c*/ 	.word	0x00000001


	//----- nvinfo : EIATTR_CBANK_PARAM_SIZE
	.align		4
.L_2800:
        /*0060*/ 	.byte	0x03, 0x19
        /*0062*/ 	.short	0x0018


	//----- nvinfo : EIATTR_PARAM_CBANK
	.align		4
        /*0064*/ 	.byte	0x04, 0x0a
        /*0066*/ 	.short	(.L_2802 - .L_2801)
	.align		4
.L_2801:
        /*0068*/ 	.word	index@(.nv.constant0._ZN2at6native29vectorized_elementwise_kernelILi8ENS0_11FillFunctorIN3c107complexIfEEEESt5arrayIPcLm1EEEEviT0_T1_)
        /*006c*/ 	.short	0x0380
        /*006e*/ 	.short	0x0018


	//----- nvinfo : EIATTR_SW_WAR
	.align		4
.L_2802:
        /*0070*/ 	.byte	0x04, 0x36
        /*0072*/ 	.short	(.L_2804 - .L_2803)
.L_2803:
        /*0074*/ 	.word	0x00000008
.L_2804:


//--------------------- .nv.info._ZN2at6native18elementwise_kernelILi128ELi4EZNS0_15gpu_kernel_implINS0_11FillFunctorIN3c107complexIdEEEEEEvRNS_18TensorIteratorBaseERKT_EUliE_EEviT1_ --------------------------
	.section	.nv.info._ZN2at6native18elementwise_kernelILi128ELi4EZNS0_15gpu_kernel_implINS0_11FillFunctorIN3c107complexIdEEEEEEvRNS_18TensorIteratorBaseERKT_EUliE_EEviT1_,"",@"SHT_CUDA_INFO"
	.sectionflags	@""
	.align	4


	//----- nvinfo : EIATTR_CUDA_API_VERSION
	.align		4
        /*0000*/ 	.byte	0x04, 0x37
        /*0002*/ 	.short	(.L_2806 - .L_2805)
.L_2805:
        /*0004*/ 	.word	0x00000082


	//----- nvinfo : EIATTR_KPARAM_INFO
	.align		4
.L_2806:
        /*0008*/ 	.byte	0x04, 0x17
        /*000a*/ 	.short	(.L_2808 - .L_2807)
.L_2807:
        /*000c*/ 	.word	0x00000000
        /*0010*/ 	.short	0x0001
        /*0012*/ 	.short	0x0010
        /*0014*/ 	.byte	0x00, 0xf0, 0x01, 0x07


	//----- nvinfo : EIATTR_KPARAM_INFO
	.align		4
.L_2808:
        /*0018*/ 	.byte	0x04, 0x17
        /*001a*/ 	.short	(.L_2810 - .L_2809)
.L_2809:
        /*001c*/ 	.word	0x00000000
        /*0020*/ 	.short	0x0000
        /*0022*/ 	.short	0x0000
        /*0024*/ 	.byte	0x00, 0xf0, 0x11, 0x00


	//----- nvinfo : EIATTR_SPARSE_MMA_MASK
	.align		4
.L_2810:
        /*0028*/ 	.byte	0x03, 0x50
        /*002a*/ 	.short	0x0000


	//----- nvinfo : EIATTR_MAXREG_COUNT
	.align		4
        /*002c*/ 	.byte	0x03, 0x1b
        /*002e*/ 	.short	0x0080


	//----- nvinfo : EIATTR_EXTERNS
	.align		4
        /*0030*/ 	.byte	0x04, 0x0f
        /*0032*/ 	.short	(.L_2812 - .L_2811)


	//   ....[0]....
	.align		4
.L_2811:
        /*0034*/ 	.word	index@(__assertfail)


	//----- nvinfo : EIATTR_MERCURY_ISA_VERSION
	.align		4
.L_2812:
        /*0038*/ 	.byte	0x03, 0x5f
        /*003a*/ 	.short	0x0101


	//----- nvinfo : EIATTR_VRC_CTA_INIT_COUNT
	.align		4
        /*003c*/ 	.byte	0x02, 0x4a
	.zero		1
	.zero		1


	//----- nvinfo : EIATTR_SYSCALL_OFFSETS
	.align		4
        /*0040*/ 	.byte	0x04, 0x46
        /*0042*/ 	.short	(.L_2814 - .L_2813)


	//   ....[0]....
.L_2813:
        /*0044*/ 	.word	0x000020c0


	//   ....[1]....
        /*0048*/ 	.word	0x00003c90


	//   ....[2]....
        /*004c*/ 	.word	0x00005820


	//   ....[3]....
        /*0050*/ 	.word	0x00007390


	//----- nvinfo : EIATTR_EXIT_INSTR_OFFSETS
	.align		4
.L_2814:
        /*0054*/ 	.byte	0x04, 0x1c
        /*0056*/ 	.short	(.L_2816 - .L_2815)


	//   ....[0]....
.L_2815:
        /*0058*/ 	.word	0x000058b0


	//   ....[1]....
        /*005c*/ 	.word	0x00006b30


	//   ....[2]....
        /*0060*/ 	.word	0x00006b50


	//   ....[3]....
        /*0064*/ 	.word	0x00006bd0


	//   ....[4]....
        /*0068*/ 	.word	0x00006bf0


	//   ....[5]....
        /*006c*/ 	.word	0x00006c10


	//   ....[6]....
        /*0070*/ 	.word	0x00006c90


	//   ....[7]....
        /*0074*/ 	.word	0x00006cc0


	//   ....[8]....
        /*0078*/ 	.word	0x00006d40


	//   ....[9]....
        /*007c*/ 	.word	0x00006d70


	//   ....[10]....
        /*0080*/ 	.word	0x00006da0


	//   ....[11]....
        /*0084*/ 	.word	0x00006e40


	//   ....[12]....
        /*0088*/ 	.word	0x00006e80


	//   ....[13]....
        /*008c*/ 	.word	0x00006f50


	//   ....[14]....
        /*0090*/ 	.word	0x00006fb0


	//   ....[15]....
        /*0094*/ 	.word	0x00006fe0


	//   ....[16]....
        /*0098*/ 	.word	0x00007080


	//   ....[17]....
        /*009c*/ 	.word	0x00007140


	//   ....[18]....
        /*00a0*/ 	.word	0x00007200


	//   ....[19]....
        /*00a4*/ 	.word	0x00007290


	//   ....[20]....
        /*00a8*/ 	.word	0x000073a0


	//   ....[21]....
        /*00ac*/ 	.word	0x000073c0


	//   ....[22]....
        /*00b0*/ 	.word	0x000073e0


	//----- nvinfo : EIATTR_MAX_THREADS
	.align		4
.L_2816:
        /*00b4*/ 	.byte	0x04, 0x05
        /*00b6*/ 	.short	(.L_2818 - .L_2817)
.L_2817:
        /*00b8*/ 	.word	0x00000080
        /*00bc*/ 	.word	0x00000001
        /*00c0*/ 	.word	0x00000001


	//----- nvinfo : EIATTR_CRS_STACK_SIZE
	.align		4
.L_2818:
        /*00c4*/ 	.byte	0x04, 0x1e
        /*00c6*/ 	.short	(.L_2820 - .L_2819)
.L_2819:
        /*00c8*/ 	.word	0x00000000


	//----- nvinfo : EIATTR_CBANK_PARAM_SIZE
	.align		4
.L_2820:
        /*00cc*/ 	.byte	0x03, 0x19
        /*00ce*/ 	.short	0x01d0


	//----- nvinfo : EIATTR_PARAM_CBANK
	.align		4
        /*00d0*/ 	.byte	0x04, 0x0a
        /*00d2*/ 	.short	(.L_2822 - .L_2821)
	.align		4
.L_2821:
        /*00d4*/ 	.word	index@(.nv.constant0._ZN2at6native18elementwise_kernelILi128ELi4EZNS0_15gpu_kernel_implINS0_11FillFunctorIN3c107complexIdEEEEEEvRNS_18TensorIteratorBaseERKT_EUliE_EEviT1_)
        /*00d8*/ 	.short	0x0380
        /*00da*/ 	.short	0x01d0


	//----- nvinfo : EIATTR_SW_WAR
	.align		4
.L_2822:
        /*00dc*/ 	.byte	0x04, 0x36
        /*00de*/ 	.short	(.L_2824 - .L_2823)
.L_2823:
        /*00e0*/ 	.word	0x00000008
.L_2824:


//--------------------- .nv.info._ZN2at6native27unrolled_elementwise_kernelINS0_11FillFunctorIN3c107complexIdEEEESt5arrayIPcLm1EELi4E23TrivialOffsetCalculatorILi0EjESA_ILi1EjENS0_6memory12LoadWithCastILi0EEENSD_13StoreWithCastILi1EEEEEviT_T0_T2_T3_T4_T5_ --------------------------
	.section	.nv.info._ZN2at6native27unrolled_elementwise_kernelINS0_11FillFunctorIN3c107complexIdEEEESt5arrayIPcLm1EELi4E23TrivialOffsetCalculatorILi0EjESA_ILi1EjENS0_6memory12LoadWithCastILi0EEENSD_13StoreWithCastILi1EEEEEviT_T0_T2_T3_T4_T5_,"",@"SHT_CUDA_INFO"
	.sectionflags	@""
	.align	4


	//----- nvinfo : EIATTR_CUDA_API_VERSION
	.align		4
        /*0000*/ 	.byte	0x04, 0x37
        /*0002*/ 	.short	(.L_2826 - .L_2825)
.L_2825:
        /*0004*/ 	.word	0x00000082


	//----- nvinfo : EIATTR_KPARAM_INFO
	.align		4
.L_2826:
        /*0008*/ 	.byte	0x04, 0x17
        /*000a*/ 	.short	(.L_2828 - .L_2827)
.L_2827:
        /*000c*/ 	.word	0x00000000
        /*0010*/ 	.short	0x0006
        /*0012*/ 	.short	0x0034
        /*0014*/ 	.byte	0x00, 0xf0, 0x21, 0x00


	//----- nvinfo : EIATTR_KPARAM_INFO
	.align		4
.L_2828:
        /*0018*/ 	.byte	0x04, 0x17
        /*001a*/ 	.short	(.L_2830 - .L_2829)
.L_2829:
        /*001c*/ 	.word	0x00000000
        /*0020*/ 	.short	0x0005
        /*0022*/ 	.short	0x002c
        /*0024*/ 	.byte	0x00, 0xf0, 0x21, 0x00


	//----- nvinfo : EIATTR_KPARAM_INFO
	.align		4
.L_2830:
        /*0028*/ 	.byte	0x04, 0x17
        /*002a*/ 	.short	(.L_2832 - .L_2831)
.L_2831:
        /*002c*/ 	.word	0x00000000
        /*0030*/ 	.short	0x0004
        /*0032*/ 	.short	0x0029
        /*0034*/ 	.byte	0x00, 0xf0, 0x05, 0x00


	//----- nvinfo : EIATTR_KPARAM_INFO
	.align		4
.L_2832:
        /*0038*/ 	.byte	0x04, 0x17
        /*003a*/ 	.short	(.L_2834 - .L_2833)
.L_2833:
        /*003c*/ 	.word	0x00000000
        /*0040*/ 	.short	0x0003
        /*0042*/ 	.short	0x0028
        /*0044*/ 	.byte	0x00, 0xf0, 0x05, 0x00


	//----- nvinfo : EIATTR_KPARAM_INFO
	.align		4
.L_2834:
        /*0048*/ 	.byte	0x04, 0x17
        /*004a*/ 	.short	(.L_2836 - .L_2835)
.L_2835:
        /*004c*/ 	.word	0x00000000
        /*0050*/ 	.short	0x0002
        /*0052*/ 	.short	0x0020
        /*0054*/ 	.byte	0x00, 0xf0, 0x21, 0x00


	//----- nvinfo : EIATTR_KPARAM_INFO
	.align		4
.L_2836:
        /*0058*/ 	.byte	0x04, 0x17
        /*005a*/ 	.short	(.L_2838 - .L_2837)
.L_2837:
        /*005c*/ 	.word	0x00000000
        /*0060*/ 	.short	0x0001
        /*0062*/ 	.short	0x0010
        /*0064*/ 	.byte	0x00, 0xf0, 0x41, 0x00


	//----- nvinfo : EIATTR_KPARAM_INFO
	.align		4
.L_2838:
        /*0068*/ 	.byte	0x04, 0x17
        /*006a*/ 	.short	(.L_2840 - .L_2839)
.L_2839:
        /*006c*/ 	.word	0x00000000
        /*0070*/ 	.short	0x0000
        /*0072*/ 	.short	0x0000
        /*0074*/ 	.byte	0x00, 0xf0, 0x11, 0x00


	//----- nvinfo : EIATTR_SPARSE_MMA_MASK
	.align		4
.L_2840:
        /*0078*/ 	.byte	0x03, 0x50
        /*007a*/ 	.short	0x0000


	//----- nvinfo : EIATTR_MAXREG_COUNT
	.align		4
        /*007c*/ 	.byte	0x03, 0x1b
        /*007e*/ 	.short	0x00ff


	//----- nvinfo : EIATTR_EXTERNS
	.align		4
        /*0080*/ 	.byte	0x04, 0x0f
        /*0082*/ 	.short	(.L_2842 - .L_2841)


	//   ....[0]....
	.align		4
.L_2841:
        /*0084*/ 	.word	index@(__assertfail)


	//----- nvinfo : EIATTR_MERCURY_ISA_VERSION
	.align		4
.L_2842:
        /*0088*/ 	.byte	0x03, 0x5f
        /*008a*/ 	.short	0x0101


	//----- nvinfo : EIATTR_VRC_CTA_INIT_COUNT
	.align		4
        /*008c*/ 	.byte	0x02, 0x4a
	.zero		1
	.zero		1


	//----- nvinfo : EIATTR_SYSCALL_OFFSETS
	.align		4
        /*0090*/ 	.byte	0x04, 0x46
        /*0092*/ 	.short	(.L_2844 - .L_2843)


	//   ....[0]....
.L_2843:
        /*0094*/ 	.word	0x000016b0


	//   ....[1]....
        /*0098*/ 	.word	0x00002a00


	//   ....[2]....
        /*009c*/ 	.word	0x00003f30


	//   ....[3]....
        /*00a0*/ 	.word	0x00005470


	//----- nvinfo : EIATTR_EXIT_INSTR_OFFSETS
	.align		4
.L_2844:
        /*00a4*/ 	.byte	0x04, 0x1c
        /*00a6*/ 	.short	(.L_2846 - .L_2845)


	//   ....[0]....
.L_2845:
        /*00a8*/ 	.word	0x00004380


	//   ....[1]....
        /*00ac*/ 	.word	0x000044c0


	//   ....[2]....
        /*00b0*/ 	.word	0x00004500


	//   ....[3]....
        /*00b4*/ 	.word	0x00004590


	//   ....[4]....
        /*00b8*/ 	.word	0x000045c0


	//   ....[5]....
        /*00bc*/ 	.word	0x000045f0


	//   ....[6]....
        /*00c0*/ 	.word	0x00004700


	//   ....[7]....
        /*00c4*/ 	.word	0x000047c0


	//   ....[8]....
        /*00c8*/ 	.word	0x00004980


	//   ....[9]....
        /*00cc*/ 	.word	0x00004af0


	//   ....[10]....
        /*00d0*/ 	.word	0x00004b10


	//   ....[11]....
        /*00d4*/ 	.word	0x00004be0


	//   ....[12]....
        /*00d8*/ 	.word	0x00004dd0


	//   ....[13]....
        /*00dc*/ 	.word	0x00004fc0


	//   ....[14]....
        /*00e0*/ 	.word	0x000051a0


	//   ....[15]....
        /*00e4*/ 	.word	0x000051d0


	//   ....[16]....
        /*00e8*/ 	.word	0x00005200


	//   ....[17]....
        /*00ec*/ 	.word	0x000052f0


	//   ....[18]....
        /*00f0*/ 	.word	0x00005310


	//   ....[19]....
        /*00f4*/ 	.word	0x00005480


	//   ....[20]....
        /*00f8*/ 	.word	0x00005610


	//   ....[21]....
        /*00fc*/ 	.word	0x000057d0


	//   ....[22]....
        /*0100*/ 	.word	0x00005890


	//----- nvinfo : EIATTR_MAX_THREADS
	.align		4
.L_2846:
        /*0104*/ 	.byte	0x04, 0x05
        /*0106*/ 	.short	(.L_2848 - .L_2847)
.L_2847:
        /*0108*/ 	.word	0x00000080
        /*010c*/ 	.word	0x00000001
        /*0110*/ 	.word	0x00000001


	//----- nvinfo : EIATTR_CRS_STACK_SIZE
	.align		4
.L_2848:
        /*0114*/ 	.byte	0x04, 0x1e
        /*0116*/ 	.short	(.L_2850 - .L_2849)
.L_2849:
        /*0118*/ 	.word	0x00000000


	//----- nvinfo : EIATTR_CBANK_PARAM_SIZE
	.align		4
.L_2850:
        /*011c*/ 	.byte	0x03, 0x19
        /*011e*/ 	.short	0x003c


	//----- nvinfo : EIATTR_PARAM_CBANK
	.align		4
        /*0120*/ 	.byte	0x04, 0x0a
        /*0122*/ 	.short	(.L_2852 - .L_2851)
	.align		4
.L_2851:
        /*0124*/ 	.word	index@(.nv.constant0._ZN2at6native27unrolled_elementwise_kernelINS0_11FillFunctorIN3c107complexIdEEEESt5arrayIPcLm1EELi4E23TrivialOffsetCalculatorILi0EjESA_ILi1EjENS0_6memory12LoadWithCastILi0EEENSD_13StoreWithCastILi1EEEEEviT_T0_T2_T3_T4_T5_)
        /*0128*/ 	.short	0x0380
        /*012a*/ 	.short	0x003c


	//----- nvinfo : EIATTR_SW_WAR
	.align		4
.L_2852:
        /*012c*/ 	.byte	0x04, 0x36
        /*012e*/ 	.short	(.L_2854 - .L_2853)
.L_2853:
        /*0130*/ 	.word	0x00000008
.L_2854:


//--------------------- .nv.info._ZN2at6native18elementwise_kernelILi128ELi2EZNS0_22gpu_kernel_impl_nocastINS0_11FillFunctorIN3c107complexIdEEEEEEvRNS_18TensorIteratorBaseERKT_EUliE_EEviT1_ --------------------------
	.section	.nv.info._ZN2at6native18elementwise_kernelILi128ELi2EZNS0_22gpu_kernel_impl_nocastINS0_11FillFunctorIN3c107complexIdEEEEEEvRNS_18TensorIteratorBaseERKT_EUliE_EEviT1_,"",@"SHT_CUDA_INFO"
	.sectionflags	@""
	.align	4


	//----- nvinfo : EIATTR_CUDA_API_VERSION
	.align		4
        /*0000*/ 	.byte	0x04, 0x37
        /*0002*/ 	.short	(.L_2856 - .L_2855)
.L_2855:
        /*0004*/ 	.word	0x00000082


	//----- nvinfo : EIATTR_KPARAM_INFO
	.align		4
.L_2856:
        /*0008*/ 	.byte	0x04, 0x17
        /*000a*/ 	.short	(.L_2858 - .L_2857)
.L_2857:
        /*000c*/ 	.word	0x00000000
        /*0010*/ 	.short	0x0001
        /*0012*/ 	.short	0x0010
        /*0014*/ 	.byte	0x00, 0xf0, 0x01, 0x07


	//----- nvinfo : EIATTR_KPARAM_INFO
	.align		4
.L_2858:
        /*0018*/ 	.byte	0x04, 0x17
        /*001a*/ 	.short	(.L_2860 - .L_2859)
.L_2859:
        /*001c*/ 	.word	0x00000000
        /*0020*/ 	.short	0x0000
        /*0022*/ 	.short	0x0000
        /*0024*/ 	.byte	0x00, 0xf0, 0x11, 0x00


	//----- nvinfo : EIATTR_SPARSE_MMA_MASK
	.align		4
.L_2860:
        /*0028*/ 	.byte	0x03, 0x50
        /*002a*/ 	.short	0x0000


	//----- nvinfo : EIATTR_MAXREG_COUNT
	.align		4
        /*002c*/ 	.byte	0x03, 0x1b
        /*002e*/ 	.short	0x0080


	//----- nvinfo : EIATTR_MERCURY_ISA_VERSION
	.align		4
        /*0030*/ 	.byte	0x03, 0x5f
        /*0032*/ 	.short	0x0101


	//----- nvinfo : EIATTR_VRC_CTA_INIT_COUNT
	.align		4
        /*0034*/ 	.byte	0x02, 0x4a
	.zero		1
	.zero		1


	//----- nvinfo : EIATTR_EXIT_INSTR_OFFSETS
	.align		4
        /*0038*/ 	.byte	0x04, 0x1c
        /*003a*/ 	.short	(.L_2862 - .L_2861)


	//   ....[0]....
.L_2861:
        /*003c*/ 	.word	0x000000b0


	//   ....[1]....
        /*0040*/ 	.word	0x00000100


	//   ....[2]....
        /*0044*/ 	.word	0x00001330


	//   ....[3]....
        /*0048*/ 	.word	0x000024b0


	//----- nvinfo : EIATTR_MAX_THREADS
	.align		4
.L_2862:
        /*004c*/ 	.byte	0x04, 0x05
        /*004e*/ 	.short	(.L_2864 - .L_2863)
.L_2863:
        /*0050*/ 	.word	0x00000080
        /*0054*/ 	.word	0x00000001
        /*0058*/ 	.word	0x00000001


	//----- nvinfo : EIATTR_CRS_STACK_SIZE
	.align		4
.L_2864:
        /*005c*/ 	.byte	0x04, 0x1e
        /*005e*/ 	.short	(.L_2866 - .L_2865)
.L_2865:
        /*0060*/ 	.word	0x00000000


	//----- nvinfo : EIATTR_CBANK_PARAM_SIZE
	.align		4
.L_2866:
        /*0064*/ 	.byte	0x03, 0x19
        /*0066*/ 	.short	0x01d0


	//----- nvinfo : EIATTR_PARAM_CBANK
	.align		4
        /*0068*/ 	.byte	0x04, 0x0a
        /*006a*/ 	.short	(.L_2868 - .L_2867)
	.align		4
.L_2867:
        /*006c*/ 	.word	index@(.nv.constant0._ZN2at6native18elementwise_kernelILi128ELi2EZNS0_22gpu_kernel_impl_nocastINS0_11FillFunctorIN3c107complexIdEEEEEEvRNS_18TensorIteratorBaseERKT_EUliE_EEviT1_)
        /*0070*/ 	.short	0x0380
        /*0072*/ 	.short	0x01d0


	//----- nvinfo : EIATTR_SW_WAR
	.align		4
.L_2868:
        /*0074*/ 	.byte	0x04, 0x36
        /*0076*/ 	.short	(.L_2870 - .L_2869)
.L_2869:
        /*0078*/ 	.word	0x00000008
.L_2870:


//--------------------- .nv.info._ZN2at6native27unrolled_elementwise_kernelINS0_11FillFunctorIN3c107complexIdEEEESt5arrayIPcLm1EELi4E23TrivialOffsetCalculatorILi0EjESA_ILi1EjENS0_6memory15LoadWithoutCastENSD_16StoreWithoutCastEEEviT_T0_T2_T3_T4_T5_ --------------------------
	.section	.nv.info._ZN2at6native27unrolled_elementwise_kernelINS0_11FillFunctorIN3c107complexIdEEEESt5arrayIPcLm1EELi4E23TrivialOffsetCalculatorILi0EjESA_ILi1EjENS0_6memory15LoadWithoutCastENSD_16StoreWithoutCastEEEviT_T0_T2_T3_T4_T5_,"",@"SHT_CUDA_INFO"
	.sectionflags	@""
	.align	4


	//----- nvinfo : EIATTR_CUDA_API_VERSION
	.align		4
        /*0000*/ 	.byte	0x04, 0x37
        /*0002*/ 	.short	(.L_2872 - .L_2871)
.L_2871:
        /*0004*/ 	.word	0x00000082


	//----- nvinfo : EIATTR_KPARAM_INFO
	.align		4
.L_2872:
        /*0008*/ 	.byte	0x04, 0x17
        /*000a*/ 	.short	(.L_2874 - .L_2873)
.L_2873:
        /*000c*/ 	.word	0x00000000
        /*0010*/ 	.short	0x0006
        /*0012*/ 	.short	0x002b
        /*0014*/ 	.byte	0x00, 0xf0, 0x05, 0x00


	//----- nvinfo : EIATTR_KPARAM_INFO
	.align		4
.L_2874:
        /*0018*/ 	.byte	0x04, 0x17
        /*001a*/ 	.short	(.L_2876 - .L_2875)
.L_2875:
        /*001c*/ 	.word	0x00000000
        /*0020*/ 	.short	0x0005
        /*0022*/ 	.short	0x002a
        /*0024*/ 	.byte	0x00, 0xf0, 0x05, 0x00


	//----- nvinfo : EIATTR_KPARAM_INFO
	.align		4
.L_2876:
        /*0028*/ 	.byte	0x04, 0x17
        /*002a*/ 	.short	(.L_2878 - .L_2877)
.L_2877:
        /*002c*/ 	.word	0x00000000
        /*0030*/ 	.short	0x0004
        /*0032*/ 	.short	0x0029
        /*0034*/ 	.byte	0x00, 0xf0, 0x05, 0x00


	//----- nvinfo : EIATTR_KPARAM_INFO
	.align		4
.L_2878:
        /*0038*/ 	.byte	0x04, 0x17
        /*003a*/ 	.short	(.L_2880 - .L_2879)
.L_2879:
        /*003c*/ 	.word	0x00000000
        /*0040*/ 	.short	0x0003
        /*0042*/ 	.short	0x0028
        /*0044*/ 	.byte	0x00, 0xf0, 0x05, 0x00


	//----- nvinfo : EIATTR_KPARAM_INFO
	.align		4
.L_2880:
        /*0048*/ 	.byte	0x04, 0x17
        /*004a*/ 	.short	(.L_2882 - .L_2881)
.L_2881:
        /*004c*/ 	.word	0x00000000
        /*0050*/ 	.short	0x0002
        /*0052*/ 	.short	0x0020
        /*0054*/ 	.byte	0x00, 0xf0, 0x21, 0x00


	//----- nvinfo : EIATTR_KPARAM_INFO
	.align		4
.L_2882:
        /*0058*/ 	.byte	0x04, 0x17
        /*005a*/ 	.short	(.L_2884 - .L_2883)
.L_2883:
        /*005c*/ 	.word	0x00000000
        /*0060*/ 	.short	0x0001
        /*0062*/ 	.short	0x0010
        /*0064*/ 	.byte	0x00, 0xf0, 0x41, 0x00


	//----- nvinfo : EIATTR_KPARAM_INFO
	.align		4
.L_2884:
        /*0068*/ 	.byte	0x04, 0x17
        /*006a*/ 	.short	(.L_2886 - .L_2885)
.L_2885:
        /*006c*/ 	.word	0x00000000
        /*0070*/ 	.short	0x0000
        /*0072*/ 	.short	0x0000
        /*0074*/ 	.byte	0x00, 0xf0, 0x11, 0x00


	//----- nvinfo : EIATTR_SPARSE_MMA_MASK
	.align		4
.L_2886:
        /*0078*/ 	.byte	0x03, 0x50
        /*007a*/ 	.short	0x0000


	//----- nvinfo : EIATTR_MAXREG_COUNT
	.align		4
        /*007c*/ 	.byte	0x03, 0x1b
        /*007e*/ 	.short	0x00ff


	//----- nvinfo : EIATTR_MERCURY_ISA_VERSION
	.align		4
        /*0080*/ 	.byte	0x03, 0x5f
        /*0082*/ 	.short	0x0101


	//----- nvinfo : EIATTR_VRC_CTA_INIT_COUNT
	.align		4
        /*0084*/ 	.byte	0x02, 0x4a
	.zero		1
	.zero		1


	//----- nvinfo : EIATTR_EXIT_INSTR_OFFSETS
	.align		4
        /*0088*/ 	.byte	0x04, 0x1c
        /*008a*/ 	.short	(.L_2888 - .L_2887)


	//   ....[0]....
.L_2887:
        /*008c*/ 	.word	0x00000360


	//   ....[1]....
        /*0090*/ 	.word	0x00000430


	//----- nvinfo : EIATTR_MAX_THREADS
	.align		4
.L_2888:
        /*0094*/ 	.byte	0x04, 0x05
        /*0096*/ 	.short	(.L_2890 - .L_2889)
.L_2889:
        /*0098*/ 	.word	0x00000080
        /*009c*/ 	.word	0x00000001
        /*00a0*/ 	.word	0x00000001


	//----- nvinfo : EIATTR_CRS_STACK_SIZE
	.align		4
.L_2890:
        /*00a4*/ 	.byte	0x04, 0x1e
        /*00a6*/ 	.short	(.L_2892 - .L_2891)
.L_2891:
        /*00a8*/ 	.word	0x00000000


	//----- nvinfo : EIATTR_CBANK_PARAM_SIZE
	.align		4
.L_2892:
        /*00ac*/ 	.byte	0x03, 0x19
        /*00ae*/ 	.short	0x002c


	//----- nvinfo : EIATTR_PARAM_CBANK
	.align		4
        /*00b0*/ 	.byte	0x04, 0x0a
        /*00b2*/ 	.short	(.L_2894 - .L_2893)
	.align		4
.L_2893:
        /*00b4*/ 	.word	index@(.nv.constant0._ZN2at6native27unrolled_elementwise_kernelINS0_11FillFunctorIN3c107complexIdEEEESt5arrayIPcLm1EELi4E23TrivialOffsetCalculatorILi0EjESA_ILi1EjENS0_6memory15LoadWithoutCastENSD_16StoreWithoutCastEEEviT_T0_T2_T3_T4_T5_)
        /*00b8*/ 	.short	0x0380
        /*00ba*/ 	.short	0x002c


	//----- nvinfo : EIATTR_SW_WAR
	.align		4
.L_2894:
        /*00bc*/ 	.byte	0x04, 0x36
        /*00be*/ 	.short	(.L_2896 - .L_2895)
.L_2895:
        /*00c0*/ 	.word	0x00000008
.L_2896:


//--------------------- .nv.info._ZN2at6native29vectorized_elementwise_kernelILi2ENS0_11FillFunctorIN3c107complexIdEEEESt5arrayIPcLm1EEEEviT0_T1_ --------------------------
	.section	.nv.info._ZN2at6native29vectorized_elementwise_kernelILi2ENS0_11FillFunctorIN3c107complexIdEEEESt5arrayIPcLm1EEEEviT0_T1_,"",@"SHT_CUDA_INFO"
	.sectionflags	@""
	.align	4


	//----- nvinfo : EIATTR_CUDA_API_VERSION
	.align		4
        /*0000*/ 	.byte	0x04, 0x37
        /*0002*/ 	.short	(.L_2898 - .L_2897)
.L_2897:
        /*0004*/ 	.word	0x00000082


	//----- nvinfo : EIATTR_KPARAM_INFO
	.align		4
.L_2898:
        /*0008*/ 	.byte	0x04, 0x17
        /*000a*/ 	.short	(.L_2900 - .L_2899)
.L_2899:
        /*000c*/ 	.word	0x00000000
        /*0010*/ 	.short	0x0002
        /*0012*/ 	.short	0x0020
        /*0014*/ 	.byte	0x00, 0xf0, 0x21, 0x00


	//----- nvinfo : EIATTR_KPARAM_INFO
	.align		4
.L_2900:
        /*0018*/ 	.byte	0x04, 0x17
        /*001a*/ 	.short	(.L_2902 - .L_2901)
.L_2901:
        /*001c*/ 	.word	0x00000000
        /*0020*/ 	.short	0x0001
        /*0022*/ 	.short	0x0010
        /*0024*/ 	.byte	0x00, 0xf0, 0x41, 0x00


	//----- nvinfo : EIATTR_KPARAM_INFO
	.align		4
.L_2902:
        /*0028*/ 	.byte	0x04, 0x17
        /*002a*/ 	.short	(.L_2904 - .L_2903)
.L_2903:
        /*002c*/ 	.word	0x00000000
        /*0030*/ 	.short	0x0000
        /*0032*/ 	.short	0x0000
        /*0034*/ 	.byte	0x00, 0xf0, 0x11, 0x00


	//----- nvinfo : EIATTR_SPARSE_MMA_MASK
	.align		4
.L_2904:
        /*0038*/ 	.byte	0x03, 0x50
        /*003a*/ 	.short	0x0000


	//----- nvinfo : EIATTR_MAXREG_COUNT
	.align		4
        /*003c*/ 	.byte	0x03, 0x1b
        /*003e*/ 	.short	0x00ff


	//----- nvinfo : EIATTR_MERCURY_ISA_VERSION
	.align		4
        /*0040*/ 	.byte	0x03, 0x5f
        /*0042*/ 	.short	0x0101


	//----- nvinfo : EIATTR_VRC_CTA_INIT_COUNT
	.align		4
        /*0044*/ 	.byte	0x02, 0x4a
	.zero		1
	.zero		1


	//----- nvinfo : EIATTR_EXIT_INSTR_OFFSETS
	.align		4
        /*0048*/ 	.byte	0x04, 0x1c
        /*004a*/ 	.short	(.L_2906 - .L_2905)


	//   ....[0]....
.L_2905:
        /*004c*/ 	.word	0x000007a0


	//   ....[1]....
        /*0050*/ 	.word	0x00000870


	//   ....[2]....
        /*0054*/ 	.word	0x00000920


	//----- nvinfo : EIATTR_MAX_THREADS
	.align		4
.L_2906:
        /*0058*/ 	.byte	0x04, 0x05
        /*005a*/ 	.short	(.L_2908 - .L_2907)
.L_2907:
        /*005c*/ 	.word	0x00000080
        /*0060*/ 	.word	0x00000001
        /*0064*/ 	.word	0x00000001


	//----- nvinfo : EIATTR_CRS_STACK_SIZE
	.align		4
.L_2908:
        /*0068*/ 	.byte	0x04, 0x1e
        /*006a*/ 	.short	(.L_2910 - .L_2909)
.L_2909:
        /*006c*/ 	.word	0x00000000


	//----- nvinfo : EIATTR_CBANK_PARAM_SIZE
	.align		4
.L_2910:
        /*0070*/ 	.byte	0x03, 0x19
        /*0072*/ 	.short	0x0028


	//----- nvinfo : EIATTR_PARAM_CBANK
	.align		4
        /*0074*/ 	.byte	0x04, 0x0a
        /*0076*/ 	.short	(.L_2912 - .L_2911)
	.align		4
.L_2911:
        /*0078*/ 	.word	index@(.nv.constant0._ZN2at6native29vectorized_elementwise_kernelILi2ENS0_11FillFunctorIN3c107complexIdEEEESt5arrayIPcLm1EEEEviT0_T1_)
        /*007c*/ 	.short	0x0380
        /*007e*/ 	.short	0x0028


	//----- nvinfo : EIATTR_SW_WAR
	.align		4
.L_2912:
        /*0080*/ 	.byte	0x04, 0x36
        /*0082*/ 	.short	(.L_2914 - .L_2913)
.L_2913:
        /*0084*/ 	.word	0x00000008
.L_2914:


//--------------------- .nv.info._ZN2at6native29vectorized_elementwise_kernelILi4ENS0_11FillFunctorIN3c107complexIdEEEESt5arrayIPcLm1EEEEviT0_T1_ --------------------------
	.section	.nv.info._ZN2at6native29vectorized_elementwise_kernelILi4ENS0_11FillFunctorIN3c107complexIdEEEESt5arrayIPcLm1EEEEviT0_T1_,"",@"SHT_CUDA_INFO"
	.sectionflags	@""
	.align	4


	//----- nvinfo : EIATTR_CUDA_API_VERSION
	.align		4
        /*0000*/ 	.byte	0x04, 0x37
        /*0002*/ 	.short	(.L_2916 - .L_2915)
.L_2915:
        /*0004*/ 	.word	0x00000082


	//----- nvinfo : EIATTR_KPARAM_INFO
	.align		4
.L_2916:
        /*0008*/ 	.byte	0x04, 0x17
        /*000a*/ 	.short	(.L_2918 - .L_2917)
.L_2917:
        /*000c*/ 	.word	0x00000000
        /*0010*/ 	.short	0x0002
        /*0012*/ 	.short	0x0020
        /*0014*/ 	.byte	0x00, 0xf0, 0x21, 0x00


	//----- nvinfo : EIATTR_KPARAM_INFO
	.align		4
.L_2918:
        /*0018*/ 	.byte	0x04, 0x17
        /*001a*/ 	.short	(.L_2920 - .L_2919)
.L_2919:
        /*001c*/ 	.word	0x00000000
        /*0020*/ 	.short	0x0001
        /*0022*/ 	.short	0x0010
        /*0024*/ 	.byte	0x00, 0xf0, 0x41, 0x00


	//----- nvinfo : EIATTR_KPARAM_INFO
	.align		4
.L_2920:
        /*0028*/ 	.byte	0x04, 0x17
        /*002a*/ 	.short	(.L_2922 - .L_2921)
.L_2921:
        /*002c*/ 	.word	0x00000000
        /*0030*/ 	.short	0x0000
        /*0032*/ 	.short	0x0000
        /*0034*/ 	.byte	0x00, 0xf0, 0x11, 0x00


	//----- nvinfo : EIATTR_SPARSE_MMA_MASK
	.align		4
.L_2922:
        /*0038*/ 	.byte	0x03, 0x50
        /*003a*/ 	.short	0x0000


	//----- nvinfo : EIATTR_MAXREG_COUNT
	.align		4
        /*003c*/ 	.byte	0x03, 0x1b
        /*003e*/ 	.short	0x00ff


	//----- nvinfo : EIATTR_MERCURY_ISA_VERSION
	.align		4
        /*0040*/ 	.byte	0x03, 0x5f
        /*0042*/ 	.short	0x0101


	//----- nvinfo : EIATTR_VRC_CTA_INIT_COUNT
	.align		4
        /*0044*/ 	.byte	0x02, 0x4a
	.zero		1
	.zero		1


	//----- nvinfo : EIATTR_EXIT_INSTR_OFFSETS
	.align		4
        /*0048*/ 	.byte	0x04, 0x1c
        /*004a*/ 	.short	(.L_2924 - .L_2923)


	//   ....[0]....
.L_2923:
        /*004c*/ 	.word	0x000007a0


	//   ....[1]....
        /*0050*/ 	.word	0x00000870


	//   ....[2]....
        /*0054*/ 	.word	0x00000920


	//----- nvinfo : EIATTR_MAX_THREADS
	.align		4
.L_2924:
        /*0058*/ 	.byte	0x04, 0x05
        /*005a*/ 	.short	(.L_2926 - .L_2925)
.L_2925:
        /*005c*/ 	.word	0x00000080
        /*0060*/ 	.word	0x00000001
        /*0064*/ 	.word	0x00000001


	//----- nvinfo : EIATTR_CRS_STACK_SIZE
	.align		4
.L_2926:
        /*0068*/ 	.byte	0x04, 0x1e
        /*006a*/ 	.short	(.L_2928 - .L_2927)
.L_2927:
        /*006c*/ 	.word	0x00000000


	//----- nvinfo : EIATTR_CBANK_PARAM_SIZE
	.align		4
.L_2928:
        /*0070*/ 	.byte	0x03, 0x19
        /*0072*/ 	.short	0x0028


	//----- nvinfo : EIATTR_PARAM_CBANK
	.align		4
        /*0074*/ 	.byte	0x04, 0x0a
        /*0076*/ 	.short	(.L_2930 - .L_2929)
	.align		4
.L_2929:
        /*0078*/ 	.word	index@(.nv.constant0._ZN2at6native29vectorized_elementwise_kernelILi4ENS0_11FillFunctorIN3c107complexIdEEEESt5arrayIPcLm1EEEEviT0_T1_)
        /*007c*/ 	.short	0x0380
        /*007e*/ 	.short	0x0028


	//----- nvinfo : EIATTR_SW_WAR
	.align		4
.L_2930:
        /*0080*/ 	.byte	0x04, 0x36
        /*0082*/ 	.short	(.L_2932 - .L_2931)
.L_2931:
        /*0084*/ 	.word	0x00000008
.L_2932:


//--------------------- .nv.info._ZN2at6native29vectorized_elementwise_kernelILi8ENS0_11FillFunctorIN3c107complexIdEEEESt5arrayIPcLm1EEEEviT0_T1_ --------------------------
	.section	.nv.info._ZN2at6native29vectorized_elementwise_kernelILi8ENS0_11FillFunctorIN3c107complexIdEEEESt5arrayIPcLm1EEEEviT0_T1_,"",@"SHT_CUDA_INFO"
	.sectionflags	@""
	.align	4


	//----- nvinfo : EIATTR_CUDA_API_VERSION
	.align		4
        /*0000*/ 	.byte	0x04, 0x37
        /*0002*/ 	.short	(.L_2934 - .L_2933)
.L_2933:
        /*0004*/ 	.word	0x00000082


	//----- nvinfo : EIATTR_KPARAM_INFO
	.align		4
.L_2934:
        /*0008*/ 	.byte	0x04, 0x17
        /*000a*/ 	.short	(.L_2936 - .L_2935)
.L_2935:
        /*000c*/ 	.word	0x00000000
        /*0010*/ 	.short	0x0002
        /*0012*/ 	.short	0x0020
        /*0014*/ 	.byte	0x00, 0xf0, 0x21, 0x00


	//----- nvinfo : EIATTR_KPARAM_INFO
	.align		4
.L_2936:
        /*0018*/ 	.byte	0x04, 0x17
        /*001a*/ 	.short	(.L_2938 - .L_2937)
.L_2937:
        /*001c*/ 	.word	0x00000000
        /*0020*/ 	.short	0x0001
        /*0022*/ 	.short	0x0010
        /*0024*/ 	.byte	0x00, 0xf0, 0x41, 0x00


	//----- nvinfo : EIATTR_KPARAM_INFO
	.align		4
.L_2938:
        /*0028*/ 	.byte	0x04, 0x17
        /*002a*/ 	.short	(.L_2940 - .L_2939)
.L_2939:
        /*002c*/ 	.word	0x00000000
        /*0030*/ 	.short	0x0000
        /*0032*/ 	.short	0x0000
        /*0034*/ 	.byte	0x00, 0xf0, 0x11, 0x00


	//----- nvinfo : EIATTR_SPARSE_MMA_MASK
	.align		4
.L_2940:
        /*0038*/ 	.byte	0x03, 0x50
        /*003a*/ 	.short	0x0000


	//----- nvinfo : EIATTR_MAXREG_COUNT
	.align		4
        /*003c*/ 	.byte	0x03, 0x1b
        /*003e*/ 	.short	0x00ff


	//----- nvinfo : EIATTR_MERCURY_ISA_VERSION
	.align		4
        /*0040*/ 	.byte	0x03, 0x5f
        /*0042*/ 	.short	0x0101


	//----- nvinfo : EIATTR_VRC_CTA_INIT_COUNT
	.align		4
        /*0044*/ 	.byte	0x02, 0x4a
	.zero		1
	.zero		1


	//----- nvinfo : EIATTR_EXIT_INSTR_OFFSETS
	.align		4
        /*0048*/ 	.byte	0x04, 0x1c
        /*004a*/ 	.short	(.L_2942 - .L_2941)


	//   ....[0]....
.L_2941:
        /*004c*/ 	.word	0x00000010


	//----- nvinfo : EIATTR_MAX_THREADS
	.align		4
.L_2942:
        /*0050*/ 	.byte	0x04, 0x05
        /*0052*/ 	.short	(.L_2944 - .L_2943)
.L_2943:
        /*0054*/ 	.word	0x00000080
        /*0058*/ 	.word	0x00000001
        /*005c*/ 	.word	0x00000001


	//----- nvinfo : EIATTR_CBANK_PARAM_SIZE
	.align		4
.L_2944:
        /*0060*/ 	.byte	0x03, 0x19
        /*0062*/ 	.short	0x0028


	//----- nvinfo : EIATTR_PARAM_CBANK
	.align		4
        /*0064*/ 	.byte	0x04, 0x0a
        /*0066*/ 	.short	(.L_2946 - .L_2945)
	.align		4
.L_2945:
        /*0068*/ 	.word	index@(.nv.constant0._ZN2at6native29vectorized_elementwise_kernelILi8ENS0_11FillFunctorIN3c107complexIdEEEESt5arrayIPcLm1EEEEviT0_T1_)
        /*006c*/ 	.short	0x0380
        /*006e*/ 	.short	0x0028


	//----- nvinfo : EIATTR_SW_WAR
	.align		4
.L_2946:
        /*0070*/ 	.byte	0x04, 0x36
        /*0072*/ 	.short	(.L_2948 - .L_2947)
.L_2947:
        /*0074*/ 	.word	0x00000008
.L_2948:


//--------------------- .nv.info._ZN2at6native18elementwise_kernelILi128ELi4EZNS0_15gpu_kernel_implINS0_11FillFunctorIfEEEEvRNS_18TensorIteratorBaseERKT_EUliE_EEviT1_ --------------------------
	.section	.nv.info._ZN2at6native18elementwise_kernelILi128ELi4EZNS0_15gpu_kernel_implINS0_11FillFunctorIfEEEEvRNS_18TensorIteratorBaseERKT_EUliE_EEviT1_,"",@"SHT_CUDA_INFO"
	.sectionflags	@""
	.align	4


	//----- nvinfo : EIATTR_CUDA_API_VERSION
	.align		4
        /*0000*/ 	.byte	0x04, 0x37
        /*0002*/ 	.short	(.L_2950 - .L_2949)
.L_2949:
        /*0004*/ 	.word	0x00000082


	//----- nvinfo : EIATTR_KPARAM_INFO
	.align		4
.L_2950:
        /*0008*/ 	.byte	0x04, 0x17
        /*000a*/ 	.short	(.L_2952 - .L_2951)
.L_2951:
        /*000c*/ 	.word	0x00000000
        /*0010*/ 	.short	0x0001
        /*0012*/ 	.short	0x0008
        /*0014*/ 	.byte	0x00, 0xf0, 0xc1, 0x06


	//----- nvinfo : EIATTR_KPARAM_INFO
	.align		4
.L_2952:
        /*0018*/ 	.byte	0x04, 0x17
        /*001a*/ 	.short	(.L_2954 - .L_2953)
.L_2953:
        /*001c*/ 	.word	0x00000000
        /*0020*/ 	.short	0x0000
        /*0022*/ 	.short	0x0000
        /*0024*/ 	.byte	0x00, 0xf0, 0x11, 0x00


	//----- nvinfo : EIATTR_SPARSE_MMA_MASK
	.align		4
.L_2954:
        /*0028*/ 	.byte	0x03, 0x50
        /*002a*/ 	.short	0x0000


	//----- nvinfo : EIATTR_MAXREG_COUNT
	.align		4
        /*002c*/ 	.byte	0x03, 0x1b
        /*002e*/ 	.short	0x0080


	//----- nvinfo : EIATTR_EXTERNS
	.align		4
        /*0030*/ 	.byte	0x04, 0x0f
        /*0032*/ 	.short	(.L_2956 - .L_2955)


	//   ....[0]....
	.align		4
.L_2955:
        /*0034*/ 	.word	index@(__assertfail)


	//----- nvinfo : EIATTR_MERCURY_ISA_VERSION
	.align		4
.L_2956:
        /*0038*/ 	.byte	0x03, 0x5f
        /*003a*/ 	.short	0x0101


	//----- nvinfo : EIATTR_VRC_CTA_INIT_COUNT
	.align		4
        /*003c*/ 	.byte	0x02, 0x4a
	.zero		1
	.zero		1


	//----- nvinfo : EIATTR_SYSCALL_OFFSETS
	.align		4
        /*0040*/ 	.byte	0x04, 0x46
        /*0042*/ 	.short	(.L_2958 - .L_2957)


	//   ....[0]....
.L_2957:
        /*0044*/ 	.word	0x00001ec0


	//   ....[1]....
        /*0048*/ 	.word	0x00003ae0


	//   ....[2]....
        /*004c*/ 	.word	0x000056c0


	//   ....[3]....
        /*0050*/ 	.word	0x00007280


	//----- nvinfo : EIATTR_EXIT_INSTR_OFFSETS
	.align		4
.L_2958:
        /*0054*/ 	.byte	0x04, 0x1c
        /*0056*/ 	.short	(.L_2960 - .L_2959)


	//   ....[0]....
.L_2959:
        /*0058*/ 	.word	0x00005750


	//   ....[1]....
        /*005c*/ 	.word	0x000069d0


	//   ....[2]....
        /*0060*/ 	.word	0x000069f0


	//   ....[3]....
        /*0064*/ 	.word	0x00006a70


	//   ....[4]....
        /*0068*/ 	.word	0x00006a90


	//   ....[5]....
        /*006c*/ 	.word	0x00006ab0


	//   ....[6]....
        /*0070*/ 	.word	0x00006b40


	//   ....[7]....
        /*0074*/ 	.word	0x00006b80


	//   ....[8]....
        /*0078*/ 	.word	0x00006c20


	//   ....[9]....
        /*007c*/ 	.word	0x00006c70


	//   ....[10]....
        /*0080*/ 	.word	0x00006c90


	//   ....[11]....
        /*0084*/ 	.word	0x00006d30


	//   ....[12]....
        /*0088*/ 	.word	0x00006d60


	//   ....[13]....
        /*008c*/ 	.word	0x00006e30


	//   ....[14]....
        /*0090*/ 	.word	0x00006e90


	//   ....[15]....
        /*0094*/ 	.word	0x00006ed0


	//   ....[16]....
        /*0098*/ 	.word	0x00006f70


	//   ....[17]....
        /*009c*/ 	.word	0x00007030


	//   ....[18]....
        /*00a0*/ 	.word	0x000070f0


	//   ....[19]....
        /*00a4*/ 	.word	0x00007180


	//   ....[20]....
        /*00a8*/ 	.word	0x00007290


	//   ....[21]....
        /*00ac*/ 	.word	0x000072b0


	//   ....[22]....
        /*00b0*/ 	.word	0x000072d0


	//----- nvinfo : EIATTR_MAX_THREADS
	.align		4
.L_2960:
        /*00b4*/ 	.byte	0x04, 0x05
        /*00b6*/ 	.short	(.L_2962 - .L_2961)
.L_2961:
        /*00b8*/ 	.word	0x00000080
        /*00bc*/ 	.word	0x00000001
        /*00c0*/ 	.word	0x00000001


	//----- nvinfo : EIATTR_CRS_STACK_SIZE
	.align		4
.L_2962:
        /*00c4*/ 	.byte	0x04, 0x1e
        /*00c6*/ 	.short	(.L_2964 - .L_2963)
.L_2963:
        /*00c8*/ 	.word	0x00000000


	//----- nvinfo : EIATTR_CBANK_PARAM_SIZE
	.align		4
.L_2964:
        /*00cc*/ 	.byte	0x03, 0x19
        /*00ce*/ 	.short	0x01b8


	//----- nvinfo : EIATTR_PARAM_CBANK
	.align		4
        /*00d0*/ 	.byte	0x04, 0x0a
        /*00d2*/ 	.short	(.L_2966 - .L_2965)
	.align		4
.L_2965:
        /*00d4*/ 	.word	index@(.nv.constant0._ZN2at6native18elementwise_kernelILi128ELi4EZNS0_15gpu_kernel_implINS0_11FillFunctorIfEEEEvRNS_18TensorIteratorBaseERKT_EUliE_EEviT1_)
        /*00d8*/ 	.short	0x0380
        /*00da*/ 	.short	0x01b8


	//----- nvinfo : EIATTR_SW_WAR
	.align		4
.L_2966:
        /*00dc*/ 	.byte	0x04, 0x36
        /*00de*/ 	.short	(.L_2968 - .L_2967)
.L_2967:
        /*00e0*/ 	.word	0x00000008
.L_2968:


//--------------------- .nv.info._ZN2at6native27unrolled_elementwise_kernelINS0_11FillFunctorIfEESt5arrayIPcLm1EELi4E23TrivialOffsetCalculatorILi0EjES7_ILi1EjENS0_6memory12LoadWithCastILi0EEENSA_13StoreWithCastILi1EEEEEviT_T0_T2_T3_T4_T5_ --------------------------
	.section	.nv.info._ZN2at6native27unrolled_elementwise_kernelINS0_11FillFunctorIfEESt5arrayIPcLm1EELi4E23TrivialOffsetCalculatorILi0EjES7_ILi1EjENS0_6memory12LoadWithCastILi0EEENSA_13StoreWithCastILi1EEEEEviT_T0_T2_T3_T4_T5_,"",@"SHT_CUDA_INFO"
	.sectionflags	@""
	.align	4


	//----- nvinfo : EIATTR_CUDA_API_VERSION
	.align		4
        /*0000*/ 	.byte	0x04, 0x37
        /*0002*/ 	.short	(.L_2970 - .L_2969)
.L_2969:
        /*0004*/ 	.word	0x00000082


	//----- nvinfo : EIATTR_KPARAM_INFO
	.align		4
.L_2970:
        /*0008*/ 	.byte	0x04, 0x17
        /*000a*/ 	.short	(.L_2972 - .L_2971)
.L_2971:
        /*000c*/ 	.word	0x00000000
        /*0010*/ 	.short	0x0006
        /*0012*/ 	.short	0x001c
        /*0014*/ 	.byte	0x00, 0xf0, 0x21, 0x00


	//----- nvinfo : EIATTR_KPARAM_INFO
	.align		4
.L_2972:
        /*0018*/ 	.byte	0x04, 0x17
        /*001a*/ 	.short	(.L_2974 - .L_2973)
.L_2973:
        /*001c*/ 	.word	0x00000000
        /*0020*/ 	.short	0x0005
        /*0022*/ 	.short	0x0014
        /*0024*/ 	.byte	0x00, 0xf0, 0x21, 0x00


	//----- nvinfo : EIATTR_KPARAM_INFO
	.align		4
.L_2974:
        /*0028*/ 	.byte	0x04, 0x17
        /*002a*/ 	.short	(.L_2976 - .L_2975)
.L_2975:
        /*002c*/ 	.word	0x00000000
        /*0030*/ 	.short	0x0004
        /*0032*/ 	.short	0x0011
        /*0034*/ 	.byte	0x00, 0xf0, 0x05, 0x00


	//----- nvinfo : EIATTR_KPARAM_INFO
	.align		4
.L_2976:
        /*0038*/ 	.byte	0x04, 0x17
        /*003a*/ 	.short	(.L_2978 - .L_2977)
.L_2977:
        /*003c*/ 	.word	0x00000000
        /*0040*/ 	.short	0x0003
        /*0042*/ 	.short	0x0010
        /*0044*/ 	.byte	0x00, 0xf0, 0x05, 0x00


	//----- nvinfo : EIATTR_KPARAM_INFO
	.align		4
.L_2978:
        /*0048*/ 	.byte	0x04, 0x17
        /*004a*/ 	.short	(.L_2980 - .L_2979)
.L_2979:
        /*004c*/ 	.word	0x00000000
        /*0050*/ 	.short	0x0002
        /*0052*/ 	.short	0x0008
        /*0054*/ 	.byte	0x00, 0xf0, 0x21, 0x00


	//----- nvinfo : EIATTR_KPARAM_INFO
	.align		4
.L_2980:
        /*0058*/ 	.byte	0x04, 0x17
        /*005a*/ 	.short	(.L_2982 - .L_2981)
.L_2981:
        /*005c*/ 	.word	0x00000000
        /*0060*/ 	.short	0x0001
        /*0062*/ 	.short	0x0004
        /*0064*/ 	.byte	0x00, 0xf0, 0x11, 0x00


	//----- nvinfo : EIATTR_KPARAM_INFO
	.align		4
.L_2982:
        /*0068*/ 	.byte	0x04, 0x17
        /*006a*/ 	.short	(.L_2984 - .L_2983)
.L_2983:
        /*006c*/ 	.word	0x00000000
        /*0070*/ 	.short	0x0000
        /*0072*/ 	.short	0x0000
        /*0074*/ 	.byte	0x00, 0xf0, 0x11, 0x00


	//----- nvinfo : EIATTR_SPARSE_MMA_MASK
	.align		4
.L_2984:
        /*0078*/ 	.byte	0x03, 0x50
        /*007a*/ 	.short	0x0000


	//----- nvinfo : EIATTR_MAXREG_COUNT
	.align		4
        /*007c*/ 	.byte	0x03, 0x1b
        /*007e*/ 	.short	0x00ff


	//----- nvinfo : EIATTR_EXTERNS
	.align		4
        /*0080*/ 	.byte	0x04, 0x0f
        /*0082*/ 	.short	(.L_2986 - .L_2985)


	//   ....[0]....
	.align		4
.L_2985:
        /*0084*/ 	.word	index@(__assertfail)


	//----- nvinfo : EIATTR_MERCURY_ISA_VERSION
	.align		4
.L_2986:
        /*0088*/ 	.byte	0x03, 0x5f
        /*008a*/ 	.short	0x0101


	//----- nvinfo : EIATTR_VRC_CTA_INIT_COUNT
	.align		4
        /*008c*/ 	.byte	0x02, 0x4a
	.zero		1
	.zero		1


	//----- nvinfo : EIATTR_SYSCALL_OFFSETS
	.align		4
        /*0090*/ 	.byte	0x04, 0x46
        /*0092*/ 	.short	(.L_2988 - .L_2987)


	//   ....[0]....
.L_2987:
        /*0094*/ 	.word	0x00000e10


	//   ....[1]....
        /*0098*/ 	.word	0x00001c40


	//   ....[2]....
        /*009c*/ 	.word	0x00002b40


	//   ....[3]....
        /*00a0*/ 	.word	0x00003a50


	//----- nvinfo : EIATTR_EXIT_INSTR_OFFSETS
	.align		4
.L_2988:
        /*00a4*/ 	.byte	0x04, 0x1c
        /*00a6*/ 	.short	(.L_2990 - .L_2989)


	//   ....[0]....
.L_2989:
        /*00a8*/ 	.word	0x00002dd0


	//   ....[1]....
        /*00ac*/ 	.word	0x00002f20


	//   ....[2]....
        /*00b0*/ 	.word	0x00002f60


	//   ....[3]....
        /*00b4*/ 	.word	0x00003000


	//   ....[4]....
        /*00b8*/ 	.word	0x00003040


	//   ....[5]....
        /*00bc*/ 	.word	0x00003080


	//   ....[6]....
        /*00c0*/ 	.word	0x00003110


	//   ....[7]....
        /*00c4*/ 	.word	0x00003150


	//   ....[8]....
        /*00c8*/ 	.word	0x000031f0


	//   ....[9]....
        /*00cc*/ 	.word	0x00003240


	//   ....[10]....
        /*00d0*/ 	.word	0x00003290


	//   ....[11]....
        /*00d4*/ 	.word	0x00003370


	//   ....[12]....
        /*00d8*/ 	.word	0x000034c0


	//   ....[13]....
        /*00dc*/ 	.word	0x00003610


	//   ....[14]....
        /*00e0*/ 	.word	0x00003760


	//   ....[15]....
        /*00e4*/ 	.word	0x000037a0


	//   ....[16]....
        /*00e8*/ 	.word	0x000037e0


	//   ....[17]....
        /*00ec*/ 	.word	0x00003890


	//   ....[18]....
        /*00f0*/ 	.word	0x000038f0


	//   ....[19]....
        /*00f4*/ 	.word	0x00003a60


	//   ....[20]....
        /*00f8*/ 	.word	0x00003b50


	//   ....[21]....
        /*00fc*/ 	.word	0x00003c70


	//   ....[22]....
        /*0100*/ 	.word	0x00003cb0


	//----- nvinfo : EIATTR_MAX_THREADS
	.align		4
.L_2990:
        /*0104*/ 	.byte	0x04, 0x05
        /*0106*/ 	.short	(.L_2992 - .L_2991)
.L_2991:
        /*0108*/ 	.word	0x00000080
        /*010c*/ 	.word	0x00000001
        /*0110*/ 	.word	0x00000001


	//----- nvinfo : EIATTR_CRS_STACK_SIZE
	.align		4
.L_2992:
        /*0114*/ 	.byte	0x04, 0x1e
        /*0116*/ 	.short	(.L_2994 - .L_2993)
.L_2993:
        /*0118*/ 	.word	0x00000000


	//----- nvinfo : EIATTR_CBANK_PARAM_SIZE
	.align		4
.L_2994:
        /*011c*/ 	.byte	0x03, 0x19
        /*011e*/ 	.short	0x0024


	//----- nvinfo : EIATTR_PARAM_CBANK
	.align		4
        /*0120*/ 	.byte	0x04, 0x0a
        /*0122*/ 	.short	(.L_2996 - .L_2995)
	.align		4
.L_2995:
        /*0124*/ 	.word	index@(.nv.constant0._ZN2at6native27unrolled_elementwise_kernelINS0_11FillFunctorIfEESt5arrayIPcLm1EELi4E23TrivialOffsetCalculatorILi0EjES7_ILi1EjENS0_6memory12LoadWithCastILi0EEENSA_13StoreWithCastILi1EEEEEviT_T0_T2_T3_T4_T5_)
        /*0128*/ 	.short	0x0380
        /*012a*/ 	.short	0x0024


	//----- nvinfo : EIATTR_SW_WAR
	.align		4
.L_2996:
        /*012c*/ 	.byte	0x04, 0x36
        /*012e*/ 	.short	(.L_2998 - .L_2997)
.L_2997:
        /*0130*/ 	.word	0x00000008
.L_2998:


//--------------------- .nv.info._ZN2at6native18elementwise_kernelILi128ELi2EZNS0_22gpu_kernel_impl_nocastINS0_11FillFunctorIfEEEEvRNS_18TensorIteratorBaseERKT_EUliE_EEviT1_ --------------------------
	.section	.nv.info._ZN2at6native18elementwise_kernelILi128ELi2EZNS0_22gpu_kernel_impl_nocastINS0_11FillFunctorIfEEEEvRNS_18TensorIteratorBaseERKT_EUliE_EEviT1_,"",@"SHT_CUDA_INFO"
	.sectionflags	@""
	.align	4


	//----- nvinfo : EIATTR_CUDA_API_VERSION
	.align		4
        /*0000*/ 	.byte	0x04, 0x37
        /*0002*/ 	.short	(.L_3000 - .L_2999)
.L_2999:
        /*0004*/ 	.word	0x00000082


	//----- nvinfo : EIATTR_KPARAM_INFO
	.align		4
.L_3000:
        /*0008*/ 	.byte	0x04, 0x17
        /*000a*/ 	.short	(.L_3002 - .L_3001)
.L_3001:
        /*000c*/ 	.word	0x00000000
        /*0010*/ 	.short	0x0001
        /*0012*/ 	.short	0x0008
        /*0014*/ 	.byte	0x00, 0xf0, 0xc1, 0x06


	//----- nvinfo : EIATTR_KPARAM_INFO
	.align		4
.L_3002:
        /*0018*/ 	.byte	0x04, 0x17
        /*001a*/ 	.short	(.L_3004 - .L_3003)
.L_3003:
        /*001c*/ 	.word	0x00000000
        /*0020*/ 	.short	0x0000
        /*0022*/ 	.short	0x0000
        /*0024*/ 	.byte	0x00, 0xf0, 0x11, 0x00


	//----- nvinfo : EIATTR_SPARSE_MMA_MASK
	.align		4
.L_3004:
        /*0028*/ 	.byte	0x03, 0x50
        /*002a*/ 	.short	0x0000


	//----- nvinfo : EIATTR_MAXREG_COUNT
	.align		4
        /*002c*/ 	.byte	0x03, 0x1b
        /*002e*/ 	.short	0x0080


	//----- nvinfo : EIATTR_MERCURY_ISA_VERSION
	.align		4
        /*0030*/ 	.byte	0x03, 0x5f
        /*0032*/ 	.short	0x0101


	//----- nvinfo : EIATTR_VRC_CTA_INIT_COUNT
	.align		4
        /*0034*/ 	.byte	0x02, 0x4a
	.zero		1
	.zero		1


	//----- nvinfo : EIATTR_EXIT_INSTR_OFFSETS
	.align		4
        /*0038*/ 	.byte	0x04, 0x1c
        /*003a*/ 	.short	(.L_3006 - .L_3005)


	//   ....[0]....
.L_3005:
        /*003c*/ 	.word	0x000000b0


	//   ....[1]....
        /*0040*/ 	.word	0x000000f0


	//   ....[2]....
        /*0044*/ 	.word	0x00001310


	//   ....[3]....
        /*0048*/ 	.word	0x00002480


	//----- nvinfo : EIATTR_MAX_THREADS
	.align		4
.L_3006:
        /*004c*/ 	.byte	0x04, 0x05
        /*004e*/ 	.short	(.L_3008 - .L_3007)
.L_3007:
        /*0050*/ 	.word	0x00000080
        /*0054*/ 	.word	0x00000001
        /*0058*/ 	.word	0x00000001


	//----- nvinfo : EIATTR_CRS_STACK_SIZE
	.align		4
.L_3008:
        /*005c*/ 	.byte	0x04, 0x1e
        /*005e*/ 	.short	(.L_3010 - .L_3009)
.L_3009:
        /*0060*/ 	.word	0x00000000


	//----- nvinfo : EIATTR_CBANK_PARAM_SIZE
	.align		4
.L_3010:
        /*0064*/ 	.byte	0x03, 0x19
        /*0066*/ 	.short	0x01b8


	//----- nvinfo : EIATTR_PARAM_CBANK
	.align		4
        /*0068*/ 	.byte	0x04, 0x0a
        /*006a*/ 	.short	(.L_3012 - .L_3011)
	.align		4
.L_3011:
        /*006c*/ 	.word	index@(.nv.constant0._ZN2at6native18elementwise_kernelILi128ELi2EZNS0_22gpu_kernel_impl_nocastINS0_11FillFunctorIfEEEEvRNS_18TensorIteratorBaseERKT_EUliE_EEviT1_)
        /*0070*/ 	.short	0x0380
        /*0072*/ 	.short	0x01b8


	//----- nvinfo : EIATTR_SW_WAR
	.align		4
.L_3012:
        /*0074*/ 	.byte	0x04, 0x36
        /*0076*/ 	.short	(.L_3014 - .L_3013)
.L_3013:
        /*0078*/ 	.word	0x00000008
.L_3014:


//--------------------- .nv.info._ZN2at6native27unrolled_elementwise_kernelINS0_11FillFunctorIfEESt5arrayIPcLm1EELi4E23TrivialOffsetCalculatorILi0EjES7_ILi1EjENS0_6memory15LoadWithoutCastENSA_16StoreWithoutCastEEEviT_T0_T2_T3_T4_T5_ --------------------------
	.section	.nv.info._ZN2at6native27unrolled_elementwise_kernelINS0_11FillFunctorIfEESt5arrayIPcLm1EELi4E23TrivialOffsetCalculatorILi0EjES7_ILi1EjENS0_6memory15LoadWithoutCastENSA_16StoreWithoutCastEEEviT_T0_T2_T3_T4_T5_,"",@"SHT_CUDA_INFO"
	.sectionflags	@""
	.align	4


	//----- nvinfo : EIATTR_CUDA_API_VERSION
	.align		4
        /*0000*/ 	.byte	0x04, 0x37
        /*0002*/ 	.short	(.L_3016 - .L_3015)
.L_3015:
        /*0004*/ 	.word	0x00000082


	//----- nvinfo : EIATTR_KPARAM_INFO
	.align		4
.L_3016:
        /*0008*/ 	.byte	0x04, 0x17
        /*000a*/ 	.short	(.L_3018 - .L_3017)
.L_3017:
        /*000c*/ 	.word	0x00000000
        /*0010*/ 	.short	0x0006
        /*0012*/ 	.short	0x0013
        /*0014*/ 	.byte	0x00, 0xf0, 0x05, 0x00


	//----- nvinfo : EIATTR_KPARAM_INFO
	.align		4
.L_3018:
        /*0018*/ 	.byte	0x04, 0x17
        /*001a*/ 	.short	(.L_3020 - .L_3019)
.L_3019:
        /*001c*/ 	.word	0x00000000
        /*0020*/ 	.short	0x0005
        /*0022*/ 	.short	0x0012
        /*0024*/ 	.byte	0x00, 0xf0, 0x05, 0x00


	//----- nvinfo : EIATTR_KPARAM_INFO
	.align		4
.L_3020:
        /*0028*/ 	.byte	0x04, 0x17
        /*002a*/ 	.short	(.L_3022 - .L_3021)
.L_3021:
        /*002c*/ 	.word	0x00000000
        /*0030*/ 	.short	0x0004
        /*0032*/ 	.short	0x0011
        /*0034*/ 	.byte	0x00, 0xf0, 0x05, 0x00


	//----- nvinfo : EIATTR_KPARAM_INFO
	.align		4
.L_3022:
        /*0038*/ 	.byte	0x04, 0x17
        /*003a*/ 	.short	(.L_3024 - .L_3023)
.L_3023:
        /*003c*/ 	.word	0x00000000
        /*0040*/ 	.short	0x0003
        /*0042*/ 	.short	0x0010
        /*0044*/ 	.byte	0x00, 0xf0, 0x05, 0x00


	//----- nvinfo : EIATTR_KPARAM_INFO
	.align		4
.L_3024:
        /*0048*/ 	.byte	0x04, 0x17
        /*004a*/ 	.short	(.L_3026 - .L_3025)
.L_3025:
        /*004c*/ 	.word	0x00000000
        /*0050*/ 	.short	0x0002
        /*0052*/ 	.short	0x0008
        /*0054*/ 	.byte	0x00, 0xf0, 0x21, 0x00


	//----- nvinfo : EIATTR_KPARAM_INFO
	.align		4
.L_3026:
        /*0058*/ 	.byte	0x04, 0x17
        /*005a*/ 	.short	(.L_3028 - .L_3027)
.L_3027:
        /*005c*/ 	.word	0x00000000
        /*0060*/ 	.short	0x0001
        /*0062*/ 	.short	0x0004
        /*0064*/ 	.byte	0x00, 0xf0, 0x11, 0x00


	//----- nvinfo : EIATTR_KPARAM_INFO
	.align		4
.L_3028:
        /*0068*/ 	.byte	0x04, 0x17
        /*006a*/ 	.short	(.L_3030 - .L_3029)
.L_3029:
        /*006c*/ 	.word	0x00000000
        /*0070*/ 	.short	0x0000
        /*0072*/ 	.short	0x0000
        /*0074*/ 	.byte	0x00, 0xf0, 0x11, 0x00


	//----- nvinfo : EIATTR_SPARSE_MMA_MASK
	.align		4
.L_3030:
        /*0078*/ 	.byte	0x03, 0x50
        /*007a*/ 	.short	0x0000


	//----- nvinfo : EIATTR_MAXREG_COUNT
	.align		4
        /*007c*/ 	.byte	0x03, 0x1b
        /*007e*/ 	.short	0x00ff


	//----- nvinfo : EIATTR_MERCURY_ISA_VERSION
	.align		4
        /*0080*/ 	.byte	0x03, 0x5f
        /*0082*/ 	.short	0x0101


	//----- nvinfo : EIATTR_VRC_CTA_INIT_COUNT
	.align		4
        /*0084*/ 	.byte	0x02, 0x4a
	.zero		1
	.zero		1


	//----- nvinfo : EIATTR_EXIT_INSTR_OFFSETS
	.align		4
        /*0088*/ 	.byte	0x04, 0x1c
        /*008a*/ 	.short	(.L_3032 - .L_3031)


	//   ....[0]....
.L_3031:
        /*008c*/ 	.word	0x000001e0


	//   ....[1]....
        /*0090*/ 	.word	0x00000240


	//----- nvinfo : EIATTR_MAX_THREADS
	.align		4
.L_3032:
        /*0094*/ 	.byte	0x04, 0x05
        /*0096*/ 	.short	(.L_3034 - .L_3033)
.L_3033:
        /*0098*/ 	.word	0x00000080
        /*009c*/ 	.word	0x00000001
        /*00a0*/ 	.word	0x00000001


	//----- nvinfo : EIATTR_CRS_STACK_SIZE
	.align		4
.L_3034:
        /*00a4*/ 	.byte	0x04, 0x1e
        /*00a6*/ 	.short	(.L_3036 - .L_3035)
.L_3035:
        /*00a8*/ 	.word	0x00000000


	//----- nvinfo : EIATTR_CBANK_PARAM_SIZE
	.align		4
.L_3036:
        /*00ac*/ 	.byte	0x03, 0x19
        /*00ae*/ 	.short	0x0014


	//----- nvinfo : EIATTR_PARAM_CBANK
	.align		4
        /*00b0*/ 	.byte	0x04, 0x0a
        /*00b2*/ 	.short	(.L_3038 - .L_3037)
	.align		4
.L_3037:
        /*00b4*/ 	.word	index@(.nv.constant0._ZN2at6native27unrolled_elementwise_kernelINS0_11FillFunctorIfEESt5arrayIPcLm1EELi4E23TrivialOffsetCalculatorILi0EjES7_ILi1EjENS0_6memory15LoadWithoutCastENSA_16StoreWithoutCastEEEviT_T0_T2_T3_T4_T5_)
        /*00b8*/ 	.short	0x0380
        /*00ba*/ 	.short	0x0014


	//----- nvinfo : EIATTR_SW_WAR
	.align		4
.L_3038:
        /*00bc*/ 	.byte	0x04, 0x36
        /*00be*/ 	.short	(.L_3040 - .L_3039)
.L_3039:
        /*00c0*/ 	.word	0x00000008
.L_3040:


//--------------------- .nv.info._ZN2at6native29vectorized_elementwise_kernelILi2ENS0_11FillFunctorIfEESt5arrayIPcLm1EEEEviT0_T1_ --------------------------
	.section	.nv.info._ZN2at6native29vectorized_elementwise_kernelILi2ENS0_11FillFunctorIfEESt5arrayIPcLm1EEEEviT0_T1_,"",@"SHT_CUDA_INFO"
	.sectionflags	@""
	.align	4


	//----- nvinfo : EIATTR_CUDA_API_VERSION
	.align		4
        /*0000*/ 	.byte	0x04, 0x37
        /*0002*/ 	.short	(.L_3042 - .L_3041)
.L_3041:
        /*0004*/ 	.word	0x00000082


	//----- nvinfo : EIATTR_KPARAM_INFO
	.align		4
.L_3042:
        /*0008*/ 	.byte	0x04, 0x17
        /*000a*/ 	.short	(.L_3044 - .L_3043)
.L_3043:
        /*000c*/ 	.word	0x00000000
        /*0010*/ 	.short	0x0002
        /*0012*/ 	.short	0x0008
        /*0014*/ 	.byte	0x00, 0xf0, 0x21, 0x00


	//----- nvinfo : EIATTR_KPARAM_INFO
	.align		4
.L_3044:
        /*0018*/ 	.byte	0x04, 0x17
        /*001a*/ 	.short	(.L_3046 - .L_3045)
.L_3045:
        /*001c*/ 	.word	0x00000000
        /*0020*/ 	.short	0x0001
        /*0022*/ 	.short	0x0004
        /*0024*/ 	.byte	0x00, 0xf0, 0x11, 0x00


	//----- nvinfo : EIATTR_KPARAM_INFO
	.align		4
.L_3046:
        /*0028*/ 	.byte	0x04, 0x17
        /*002a*/ 	.short	(.L_3048 - .L_3047)
.L_3047:
        /*002c*/ 	.word	0x00000000
        /*0030*/ 	.short	0x0000
        /*0032*/ 	.short	0x0000
        /*0034*/ 	.byte	0x00, 0xf0, 0x11, 0x00


	//----- nvinfo : EIATTR_SPARSE_MMA_MASK
	.align		4
.L_3048:
        /*0038*/ 	.byte	0x03, 0x50
        /*003a*/ 	.short	0x0000


	//----- nvinfo : EIATTR_MAXREG_COUNT
	.align		4
        /*003c*/ 	.byte	0x03, 0x1b
        /*003e*/ 	.short	0x00ff


	//----- nvinfo : EIATTR_MERCURY_ISA_VERSION
	.align		4
        /*0040*/ 	.byte	0x03, 0x5f
        /*0042*/ 	.short	0x0101


	//----- nvinfo : EIATTR_VRC_CTA_INIT_COUNT
	.align		4
        /*0044*/ 	.byte	0x02, 0x4a
	.zero		1
	.zero		1


	//----- nvinfo : EIATTR_EXIT_INSTR_OFFSETS
	.align		4
        /*0048*/ 	.byte	0x04, 0x1c
        /*004a*/ 	.short	(.L_3050 - .L_3049)


	//   ....[0]....
.L_3049:
        /*004c*/ 	.word	0x00000470


	//   ....[1]....
        /*0050*/ 	.word	0x000004d0


	//   ....[2]....
        /*0054*/ 	.word	0x000005e0


	//----- nvinfo : EIATTR_MAX_THREADS
	.align		4
.L_3050:
        /*0058*/ 	.byte	0x04, 0x05
        /*005a*/ 	.short	(.L_3052 - .L_3051)
.L_3051:
        /*005c*/ 	.word	0x00000080
        /*0060*/ 	.word	0x00000001
        /*0064*/ 	.word	0x00000001


	//----- nvinfo : EIATTR_CRS_STACK_SIZE
	.align		4
.L_3052:
        /*0068*/ 	.byte	0x04, 0x1e
        /*006a*/ 	.short	(.L_3054 - .L_3053)
.L_3053:
        /*006c*/ 	.word	0x00000000


	//----- nvinfo : EIATTR_CBANK_PARAM_SIZE
	.align		4
.L_3054:
        /*0070*/ 	.byte	0x03, 0x19
        /*0072*/ 	.short	0x0010


	//----- nvinfo : EIATTR_PARAM_CBANK
	.align		4
        /*0074*/ 	.byte	0x04, 0x0a
        /*0076*/ 	.short	(.L_3056 - .L_3055)
	.align		4
.L_3055:
        /*0078*/ 	.word	index@(.nv.constant0._ZN2at6native29vectorized_elementwise_kernelILi2ENS0_11FillFunctorIfEESt5arrayIPcLm1EEEEviT0_T1_)
        /*007c*/ 	.short	0x0380
        /*007e*/ 	.short	0x0010


	//----- nvinfo : EIATTR_SW_WAR
	.align		4
.L_3056:
        /*0080*/ 	.byte	0x04, 0x36
        /*0082*/ 	.short	(.L_3058 - .L_3057)
.L_3057:
        /*0084*/ 	.word	0x00000008
.L_3058:


//--------------------- .nv.info._ZN2at6native29vectorized_elementwise_kernelILi4ENS0_11FillFunctorIfEESt5arrayIPcLm1EEEEviT0_T1_ --------------------------
	.section	.nv.info._ZN2at6native29vectorized_elementwise_kernelILi4ENS0_11FillFunctorIfEESt5arrayIPcLm1EEEEviT0_T1_,"",@"SHT_CUDA_INFO"
	.sectionflags	@""
	.align	4


	//----- nvinfo : EIATTR_CUDA_API_VERSION
	.align		4
        /*0000*/ 	.byte	0x04, 0x37
        /*0002*/ 	.short	(.L_3060 - .L_3059)
.L_3059:
        /*0004*/ 	.word	0x00000082


	//----- nvinfo : EIATTR_KPARAM_INFO
	.align		4
.L_3060:
        /*0008*/ 	.byte	0x04, 0x17
        /*000a*/ 	.short	(.L_3062 - .L_3061)
.L_3061:
        /*000c*/ 	.word	0x00000000
        /*0010*/ 	.short	0x0002
        /*0012*/ 	.short	0x0008
        /*0014*/ 	.byte	0x00, 0xf0, 0x21, 0x00


	//----- nvinfo : EIATTR_KPARAM_INFO
	.align		4
.L_3062:
        /*0018*/ 	.byte	0x04, 0x17
        /*001a*/ 	.short	(.L_3064 - .L_3063)
.L_3063:
        /*001c*/ 	.word	0x00000000
        /*0020*/ 	.short	0x0001
        /*0022*/ 	.short	0x0004
        /*0024*/ 	.byte	0x00, 0xf0, 0x11, 0x00


	//----- nvinfo : EIATTR_KPARAM_INFO
	.align		4
.L_3064:
        /*0028*/ 	.byte	0x04, 0x17
        /*002a*/ 	.short	(.L_3066 - .L_3065)
.L_3065:
        /*002c*/ 	.word	0x00000000
        /*0030*/ 	.short	0x0000
        /*0032*/ 	.short	0x0000
        /*0034*/ 	.byte	0x00, 0xf0, 0x11, 0x00


	//----- nvinfo : EIATTR_SPARSE_MMA_MASK
	.align		4
.L_3066:
        /*0038*/ 	.byte	0x03, 0x50
        /*003a*/ 	.short	0x0000


	//----- nvinfo : EIATTR_MAXREG_COUNT
	.align		4
        /*003c*/ 	.byte	0x03, 0x1b
        /*003e*/ 	.short	0x00ff


	//----- nvinfo : EIATTR_MERCURY_ISA_VERSION
	.align		4
        /*0040*/ 	.byte	0x03, 0x5f
        /*0042*/ 	.short	0x0101


	//----- nvinfo : EIATTR_VRC_CTA_INIT_COUNT
	.align		4
        /*0044*/ 	.byte	0x02, 0x4a
	.zero		1
	.zero		1


	//----- nvinfo : EIATTR_EXIT_INSTR_OFFSETS
	.align		4
        /*0048*/ 	.byte	0x04, 0x1c
        /*004a*/ 	.short	(.L_3068 - .L_3067)


	//   ....[0]....
.L_3067:
        /*004c*/ 	.word	0x00000470


	//   ....[1]....
        /*0050*/ 	.word	0x000004d0


	//   ....[2]....
        /*0054*/ 	.word	0x000005c0


	//----- nvinfo : EIATTR_MAX_THREADS
	.align		4
.L_3068:
        /*0058*/ 	.byte	0x04, 0x05
        /*005a*/ 	.short	(.L_3070 - .L_3069)
.L_3069:
        /*005c*/ 	.word	0x00000080
        /*0060*/ 	.word	0x00000001
        /*0064*/ 	.word	0x00000001


	//----- nvinfo : EIATTR_CRS_STACK_SIZE
	.align		4
.L_3070:
        /*0068*/ 	.byte	0x04, 0x1e
        /*006a*/ 	.short	(.L_3072 - .L_3071)
.L_3071:
        /*006c*/ 	.word	0x00000000


	//----- nvinfo : EIATTR_CBANK_PARAM_SIZE
	.align		4
.L_3072:
        /*0070*/ 	.byte	0x03, 0x19
        /*0072*/ 	.short	0x0010


	//----- nvinfo : EIATTR_PARAM_CBANK
	.align		4
        /*0074*/ 	.byte	0x04, 0x0a
        /*0076*/ 	.short	(.L_3074 - .L_3073)
	.align		4
.L_3073:
        /*0078*/ 	.word	index@(.nv.constant0._ZN2at6native29vectorized_elementwise_kernelILi4ENS0_11FillFunctorIfEESt5arrayIPcLm1EEEEviT0_T1_)
        /*007c*/ 	.short	0x0380
        /*007e*/ 	.short	0x0010


	//----- nvinfo : EIATTR_SW_WAR
	.align		4
.L_3074:
        /*0080*/ 	.byte	0x04, 0x36
        /*0082*/ 	.short	(.L_3076 - .L_3075)
.L_3075:
        /*0084*/ 	.word	0x00000008
.L_3076:


//--------------------- .nv.info._ZN2at6native29vectorized_elementwise_kernelILi8ENS0_11FillFunctorIfEESt5arrayIPcLm1EEEEviT0_T1_ --------------------------
	.section	.nv.info._ZN2at6native29vectorized_elementwise_kernelILi8ENS0_11FillFunctorIfEESt5arrayIPcLm1EEEEviT0_T1_,"",@"SHT_CUDA_INFO"
	.sectionflags	@""
	.align	4


	//----- nvinfo : EIATTR_CUDA_API_VERSION
	.align		4
        /*0000*/ 	.byte	0x04, 0x37
        /*0002*/ 	.short	(.L_3078 - .L_3077)
.L_3077:
        /*0004*/ 	.word	0x00000082


	//----- nvinfo : EIATTR_KPARAM_INFO
	.align		4
.L_3078:
        /*0008*/ 	.byte	0x04, 0x17
        /*000a*/ 	.short	(.L_3080 - .L_3079)
.L_3079:
        /*000c*/ 	.word	0x00000000
        /*0010*/ 	.short	0x0002
        /*0012*/ 	.short	0x0008
        /*0014*/ 	.byte	0x00, 0xf0, 0x21, 0x00


	//----- nvinfo : EIATTR_KPARAM_INFO
	.align		4
.L_3080:
        /*0018*/ 	.byte	0x04, 0x17
        /*001a*/ 	.short	(.L_3082 - .L_3081)
.L_3081:
        /*001c*/ 	.word	0x00000000
        /*0020*/ 	.short	0x0001
        /*0022*/ 	.short	0x0004
        /*0024*/ 	.byte	0x00, 0xf0, 0x11, 0x00


	//----- nvinfo : EIATTR_KPARAM_INFO
	.align		4
.L_3082:
        /*0028*/ 	.byte	0x04, 0x17
        /*002a*/ 	.short	(.L_3084 - .L_3083)
.L_3083:
        /*002c*/ 	.word	0x00000000
        /*0030*/ 	.short	0x0000
        /*0032*/ 	.short	0x0000
        /*0034*/ 	.byte	0x00, 0xf0, 0x11, 0x00


	//----- nvinfo : EIATTR_SPARSE_MMA_MASK
	.align		4
.L_3084:
        /*0038*/ 	.byte	0x03, 0x50
        /*003a*/ 	.short	0x0000


	//----- nvinfo : EIATTR_MAXREG_COUNT
	.align		4
        /*003c*/ 	.byte	0x03, 0x1b
        /*003e*/ 	.short	0x00ff


	//----- nvinfo : EIATTR_MERCURY_ISA_VERSION
	.align		4
        /*0040*/ 	.byte	0x03, 0x5f
        /*0042*/ 	.short	0x0101


	//----- nvinfo : EIATTR_VRC_CTA_INIT_COUNT
	.align		4
        /*0044*/ 	.byte	0x02, 0x4a
	.zero		1
	.zero		1


	//----- nvinfo : EIATTR_EXIT_INSTR_OFFSETS
	.align		4
        /*0048*/ 	.byte	0x04, 0x1c
        /*004a*/ 	.short	(.L_3086 - .L_3085)


	//   ....[0]....
.L_3085:
        /*004c*/ 	.word	0x00000010


	//----- nvinfo : EIATTR_MAX_THREADS
	.align		4
.L_3086:
        /*0050*/ 	.byte	0x04, 0x05
        /*0052*/ 	.short	(.L_3088 - .L_3087)
.L_3087:
        /*0054*/ 	.word	0x00000080
        /*0058*/ 	.word	0x00000001
        /*005c*/ 	.word	0x00000001


	//----- nvinfo : EIATTR_CBANK_PARAM_SIZE
	.align		4
.L_3088:
        /*0060*/ 	.byte	0x03, 0x19
        /*0062*/ 	.short	0x0010


	//----- nvinfo : EIATTR_PARAM_CBANK
	.align		4
        /*0064*/ 	.byte	0x04, 0x0a
        /*0066*/ 	.short	(.L_3090 - .L_3089)
	.align		4
.L_3089:
        /*0068*/ 	.word	index@(.nv.constant0._ZN2at6native29vectorized_elementwise_kernelILi8ENS0_11FillFunctorIfEESt5arrayIPcLm1EEEEviT0_T1_)
        /*006c*/ 	.short	0x0380
        /*006e*/ 	.short	0x0010


	//----- nvinfo : EIATTR_SW_WAR
	.align		4
.L_3090:
        /*0070*/ 	.byte	0x04, 0x36
        /*0072*/ 	.short	(.L_3092 - .L_3091)
.L_3091:
        /*0074*/ 	.word	0x00000008
.L_3092:


//--------------------- .nv.info._ZN2at6native18elementwise_kernelILi128ELi4EZNS0_15gpu_kernel_implINS0_11FillFunctorIdEEEEvRNS_18TensorIteratorBaseERKT_EUliE_EEviT1_ --------------------------
	.section	.nv.info._ZN2at6native18elementwise_kernelILi128ELi4EZNS0_15gpu_kernel_implINS0_11FillFunctorIdEEEEvRNS_18TensorIteratorBaseERKT_EUliE_EEviT1_,"",@"SHT_CUDA_INFO"
	.sectionflags	@""
	.align	4


	//----- nvinfo : EIATTR_CUDA_API_VERSION
	.align		4
        /*0000*/ 	.byte	0x04, 0x37
        /*0002*/ 	.short	(.L_3094 - .L_3093)
.L_3093:
        /*0004*/ 	.word	0x00000082


	//----- nvinfo : EIATTR_KPARAM_INFO
	.align		4
.L_3094:
        /*0008*/ 	.byte	0x04, 0x17
        /*000a*/ 	.short	(.L_3096 - .L_3095)
.L_3095:
        /*000c*/ 	.word	0x00000000
        /*0010*/ 	.short	0x0001
        /*0012*/ 	.short	0x0008
        /*0014*/ 	.byte	0x00, 0xf0, 0xe1, 0x06


	//----- nvinfo : EIATTR_KPARAM_INFO
	.align		4
.L_3096:
        /*0018*/ 	.byte	0x04, 0x17
        /*001a*/ 	.short	(.L_3098 - .L_3097)
.L_3097:
        /*001c*/ 	.word	0x00000000
        /*0020*/ 	.short	0x0000
        /*0022*/ 	.short	0x0000
        /*0024*/ 	.byte	0x00, 0xf0, 0x11, 0x00


	//----- nvinfo : EIATTR_SPARSE_MMA_MASK
	.align		4
.L_3098:
        /*0028*/ 	.byte	0x03, 0x50
        /*002a*/ 	.short	0x0000


	//----- nvinfo : EIATTR_MAXREG_COUNT
	.align		4
        /*002c*/ 	.byte	0x03, 0x1b
        /*002e*/ 	.short	0x0080


	//----- nvinfo : EIATTR_EXTERNS
	.align		4
        /*0030*/ 	.byte	0x04, 0x0f
        /*0032*/ 	.short	(.L_3100 - .L_3099)


	//   ....[0]....
	.align		4
.L_3099:
        /*0034*/ 	.word	index@(__assertfail)


	//----- nvinfo : EIATTR_MERCURY_ISA_VERSION
	.align		4
.L_3100:
        /*0038*/ 	.byte	0x03, 0x5f
        /*003a*/ 	.short	0x0101


	//----- nvinfo : EIATTR_VRC_CTA_INIT_COUNT
	.align		4
        /*003c*/ 	.byte	0x02, 0x4a
	.zero		1
	.zero		1


	//----- nvinfo : EIATTR_SYSCALL_OFFSETS
	.align		4
        /*0040*/ 	.byte	0x04, 0x46
        /*0042*/ 	.short	(.L_3102 - .L_3101)


	//   ....[0]....
.L_3101:
        /*0044*/ 	.word	0x00001fd0


	//   ....[1]....
        /*0048*/ 	.word	0x00003bc0


	//   ....[2]....
        /*004c*/ 	.word	0x00005770


	//   ....[3]....
        /*0050*/ 	.word	0x00007300


	//----- nvinfo : EIATTR_EXIT_INSTR_OFFSETS
	.align		4
.L_3102:
        /*0054*/ 	.byte	0x04, 0x1c
        /*0056*/ 	.short	(.L_3104 - .L_3103)


	//   ....[0]....
.L_3103:
        /*0058*/ 	.word	0x00005800


	//   ....[1]....
        /*005c*/ 	.word	0x00006a80


	//   ....[2]....
        /*0060*/ 	.word	0x00006aa0


	//   ....[3]....
        /*0064*/ 	.word	0x00006b20


	//   ....[4]....
        /*0068*/ 	.word	0x00006b40


	//   ....[5]....
        /*006c*/ 	.word	0x00006b60


	//   ....[6]....
        /*0070*/ 	.word	0x00006be0


	//   ....[7]....
        /*0074*/ 	.word	0x00006c10


	//   ....[8]....
        /*0078*/ 	.word	0x00006ca0


	//   ....[9]....
        /*007c*/ 	.word	0x00006ce0


	//   ....[10]....
        /*0080*/ 	.word	0x00006d10


	//   ....[11]....
        /*0084*/ 	.word	0x00006db0


	//   ....[12]....
        /*0088*/ 	.word	0x00006df0


	//   ....[13]....
        /*008c*/ 	.word	0x00006ec0


	//   ....[14]....
        /*0090*/ 	.word	0x00006f20


	//   ....[15]....
        /*0094*/ 	.word	0x00006f50


	//   ....[16]....
        /*0098*/ 	.word	0x00006ff0


	//   ....[17]....
        /*009c*/ 	.word	0x000070b0


	//   ....[18]....
        /*00a0*/ 	.word	0x00007170


	//   ....[19]....
        /*00a4*/ 	.word	0x00007200


	//   ....[20]....
        /*00a8*/ 	.word	0x00007310


	//   ....[21]....
        /*00ac*/ 	.word	0x00007330


	//   ....[22]....
        /*00b0*/ 	.word	0x00007350


	//----- nvinfo : EIATTR_MAX_THREADS
	.align		4
.L_3104:
        /*00b4*/ 	.byte	0x04, 0x05
        /*00b6*/ 	.short	(.L_3106 - .L_3105)
.L_3105:
        /*00b8*/ 	.word	0x00000080
        /*00bc*/ 	.word	0x00000001
        /*00c0*/ 	.word	0x00000001


	//----- nvinfo : EIATTR_CRS_STACK_SIZE
	.align		4
.L_3106:
        /*00c4*/ 	.byte	0x04, 0x1e
        /*00c6*/ 	.short	(.L_3108 - .L_3107)
.L_3107:
        /*00c8*/ 	.word	0x00000000


	//----- nvinfo : EIATTR_CBANK_PARAM_SIZE
	.align		4
.L_3108:
        /*00cc*/ 	.byte	0x03, 0x19
        /*00ce*/ 	.short	0x01c0


	//----- nvinfo : EIATTR_PARAM_CBANK
	.align		4
        /*00d0*/ 	.byte	0x04, 0x0a
        /*00d2*/ 	.short	(.L_3110 - .L_3109)
	.align		4
.L_3109:
        /*00d4*/ 	.word	index@(.nv.constant0._ZN2at6native18elementwise_kernelILi128ELi4EZNS0_15gpu_kernel_implINS0_11FillFunctorIdEEEEvRNS_18TensorIteratorBaseERKT_EUliE_EEviT1_)
        /*00d8*/ 	.short	0x0380
        /*00da*/ 	.short	0x01c0


	//----- nvinfo : EIATTR_SW_WAR
	.align		4
.L_3110:
        /*00dc*/ 	.byte	0x04, 0x36
        /*00de*/ 	.short	(.L_3112 - .L_3111)
.L_3111:
        /*00e0*/ 	.word	0x00000008
.L_3112:


//--------------------- .nv.info._ZN2at6native27unrolled_elementwise_kernelINS0_11FillFunctorIdEESt5arrayIPcLm1EELi4E23TrivialOffsetCalculatorILi0EjES7_ILi1EjENS0_6memory12LoadWithCastILi0EEENSA_13StoreWithCastILi1EEEEEviT_T0_T2_T3_T4_T5_ --------------------------
	.section	.nv.info._ZN2at6native27unrolled_elementwise_kernelINS0_11FillFunctorIdEESt5arrayIPcLm1EELi4E23TrivialOffsetCalculatorILi0EjES7_ILi1EjENS0_6memory12LoadWithCastILi0EEENSA_13StoreWithCastILi1EEEEEviT_T0_T2_T3_T4_T5_,"",@"SHT_CUDA_INFO"
	.sectionflags	@""
	.align	4


	//----- nvinfo : EIATTR_CUDA_API_VERSION
	.align		4
        /*0000*/ 	.byte	0x04, 0x37
        /*0002*/ 	.short	(.L_3114 - .L_3113)
.L_3113:
        /*0004*/ 	.word	0x00000082


	//----- nvinfo : EIATTR_KPARAM_INFO
	.align		4
.L_3114:
        /*0008*/ 	.byte	0x04, 0x17
        /*000a*/ 	.short	(.L_3116 - .L_3115)
.L_3115:
        /*000c*/ 	.word	0x00000000
        /*0010*/ 	.short	0x0006
        /*0012*/ 	.short	0x0024
        /*0014*/ 	.byte	0x00, 0xf0, 0x21, 0x00


	//----- nvinfo : EIATTR_KPARAM_INFO
	.align		4
.L_3116:
        /*0018*/ 	.byte	0x04, 0x17
        /*001a*/ 	.short	(.L_3118 - .L_3117)
.L_3117:
        /*001c*/ 	.word	0x00000000
        /*0020*/ 	.short	0x0005
        /*0022*/ 	.short	0x001c
        /*0024*/ 	.byte	0x00, 0xf0, 0x21, 0x00


	//----- nvinfo : EIATTR_KPARAM_INFO
	.align		4
.L_3118:
        /*0028*/ 	.byte	0x04, 0x17
        /*002a*/ 	.short	(.L_3120 - .L_3119)
.L_3119:
        /*002c*/ 	.word	0x00000000
        /*0030*/ 	.short	0x0004
        /*0032*/ 	.short	0x0019
        /*0034*/ 	.byte	0x00, 0xf0, 0x05, 0x00


	//----- nvinfo : EIATTR_KPARAM_INFO
	.align		4
.L_3120:
        /*0038*/ 	.byte	0x04, 0x17
        /*003a*/ 	.short	(.L_3122 - .L_3121)
.L_3121:
        /*003c*/ 	.word	0x00000000
        /*0040*/ 	.short	0x0003
        /*0042*/ 	.short	0x0018
        /*0044*/ 	.byte	0x00, 0xf0, 0x05, 0x00


	//----- nvinfo : EIATTR_KPARAM_INFO
	.align		4
.L_3122:
        /*0048*/ 	.byte	0x04, 0x17
        /*004a*/ 	.short	(.L_3124 - .L_3123)
.L_3123:
        /*004c*/ 	.word	0x00000000
        /*0050*/ 	.short	0x0002
        /*0052*/ 	.short	0x0010
        /*0054*/ 	.byte	0x00, 0xf0, 0x21, 0x00


	//----- nvinfo : EIATTR_KPARAM_INFO
	.align		4
.L_3124:
        /*0058*/ 	.byte	0x04, 0x17
        /*005a*/ 	.short	(.L_3126 - .L_3125)
.L_3125:
        /*005c*/ 	.word	0x00000000
        /*0060*/ 	.short	0x0001
        /*0062*/ 	.short	0x0008
        /*0064*/ 	.byte	0x00, 0xf0, 0x21, 0x00


	//----- nvinfo : EIATTR_KPARAM_INFO
	.align		4
.L_3126:
        /*0068*/ 	.byte	0x04, 0x17
        /*006a*/ 	.short	(.L_3128 - .L_3127)
.L_3127:
        /*006c*/ 	.word	0x00000000
        /*0070*/ 	.short	0x0000
        /*0072*/ 	.short	0x0000
        /*0074*/ 	.byte	0x00, 0xf0, 0x11, 0x00


	//----- nvinfo : EIATTR_SPARSE_MMA_MASK
	.align		4
.L_3128:
        /*0078*/ 	.byte	0x03, 0x50
        /*007a*/ 	.short	0x0000


	//----- nvinfo : EIATTR_MAXREG_COUNT
	.align		4
        /*007c*/ 	.byte	0x03, 0x1b
        /*007e*/ 	.short	0x00ff


	//----- nvinfo : EIATTR_EXTERNS
	.align		4
        /*0080*/ 	.byte	0x04, 0x0f
        /*0082*/ 	.short	(.L_3130 - .L_3129)


	//   ....[0]....
	.align		4
.L_3129:
        /*0084*/ 	.word	index@(__assertfail)


	//----- nvinfo : EIATTR_MERCURY_ISA_VERSION
	.align		4
.L_3130:
        /*0088*/ 	.byte	0x03, 0x5f
        /*008a*/ 	.short	0x0101


	//----- nvinfo : EIATTR_VRC_CTA_INIT_COUNT
	.align		4
        /*008c*/ 	.byte	0x02, 0x4a
	.zero		1
	.zero		1


	//----- nvinfo : EIATTR_SYSCALL_OFFSETS
	.align		4
        /*0090*/ 	.byte	0x04, 0x46
        /*0092*/ 	.short	(.L_3132 - .L_3131)


	//   ....[0]....
.L_3131:
        /*0094*/ 	.word	0x000012e0


	//   ....[1]....
        /*0098*/ 	.word	0x00002530


	//   ....[2]....
        /*009c*/ 	.word	0x00003980


	//   ....[3]....
        /*00a0*/ 	.word	0x00004de0


	//----- nvinfo : EIATTR_EXIT_INSTR_OFFSETS
	.align		4
.L_3132:
        /*00a4*/ 	.byte	0x04, 0x1c
        /*00a6*/ 	.short	(.L_3134 - .L_3133)


	//   ....[0]....
.L_3133:
        /*00a8*/ 	.word	0x00003dc0


	//   ....[1]....
        /*00ac*/ 	.word	0x00003f10


	//   ....[2]....
        /*00b0*/ 	.word	0x00003f50


	//   ....[3]....
        /*00b4*/ 	.word	0x00003ff0


	//   ....[4]....
        /*00b8*/ 	.word	0x00004030


	//   ....[5]....
        /*00bc*/ 	.word	0x00004070


	//   ....[6]....
        /*00c0*/ 	.word	0x00004190


	//   ....[7]....
        /*00c4*/ 	.word	0x00004260


	//   ....[8]....
        /*00c8*/ 	.word	0x00004390


	//   ....[9]....
        /*00cc*/ 	.word	0x00004470


	//   ....[10]....
        /*00d0*/ 	.word	0x000044a0


	//   ....[11]....
        /*00d4*/ 	.word	0x00004580


	//   ....[12]....
        /*00d8*/ 	.word	0x00004760


	//   ....[13]....
        /*00dc*/ 	.word	0x00004940


	//   ....[14]....
        /*00e0*/ 	.word	0x00004b10


	//   ....[15]....
        /*00e4*/ 	.word	0x00004b50


	//   ....[16]....
        /*00e8*/ 	.word	0x00004b90


	//   ....[17]....
        /*00ec*/ 	.word	0x00004c40


	//   ....[18]....
        /*00f0*/ 	.word	0x00004c80


	//   ....[19]....
        /*00f4*/ 	.word	0x00004df0


	//   ....[20]....
        /*00f8*/ 	.word	0x00004f70


	//   ....[21]....
        /*00fc*/ 	.word	0x00005120


	//   ....[22]....
        /*0100*/ 	.word	0x000051f0


	//----- nvinfo : EIATTR_MAX_THREADS
	.align		4
.L_3134:
        /*0104*/ 	.byte	0x04, 0x05
        /*0106*/ 	.short	(.L_3136 - .L_3135)
.L_3135:
        /*0108*/ 	.word	0x00000080
        /*010c*/ 	.word	0x00000001
        /*0110*/ 	.word	0x00000001


	//----- nvinfo : EIATTR_CRS_STACK_SIZE
	.align		4
.L_3136:
        /*0114*/ 	.byte	0x04, 0x1e
        /*0116*/ 	.short	(.L_3138 - .L_3137)
.L_3137:
        /*0118*/ 	.word	0x00000000


	//----- nvinfo : EIATTR_CBANK_PARAM_SIZE
	.align		4
.L_3138:
        /*011c*/ 	.byte	0x03, 0x19
        /*011e*/ 	.short	0x002c


	//----- nvinfo : EIATTR_PARAM_CBANK
	.align		4
        /*0120*/ 	.byte	0x04, 0x0a
        /*0122*/ 	.short	(.L_3140 - .L_3139)
	.align		4
.L_3139:
        /*0124*/ 	.word	index@(.nv.constant0._ZN2at6native27unrolled_elementwise_kernelINS0_11FillFunctorIdEESt5arrayIPcLm1EELi4E23TrivialOffsetCalculatorILi0EjES7_ILi1EjENS0_6memory12LoadWithCastILi0EEENSA_13StoreWithCastILi1EEEEEviT_T0_T2_T3_T4_T5_)
        /*0128*/ 	.short	0x0380
        /*012a*/ 	.short	0x002c


	//----- nvinfo : EIATTR_SW_WAR
	.align		4
.L_3140:
        /*012c*/ 	.byte	0x04, 0x36
        /*012e*/ 	.short	(.L_3142 - .L_3141)
.L_3141:
        /*0130*/ 	.word	0x00000008
.L_3142:


//--------------------- .nv.info._ZN2at6native18elementwise_kernelILi128ELi2EZNS0_22gpu_kernel_impl_nocastINS0_11FillFunctorIdEEEEvRNS_18TensorIteratorBaseERKT_EUliE_EEviT1_ --------------------------
	.section	.nv.info._ZN2at6native18elementwise_kernelILi128ELi2EZNS0_22gpu_kernel_impl_nocastINS0_11FillFunctorIdEEEEvRNS_18TensorIteratorBaseERKT_EUliE_EEviT1_,"",@"SHT_CUDA_INFO"
	.sectionflags	@""
	.align	4


	//----- nvinfo : EIATTR_CUDA_API_VERSION
	.align		4
        /*0000*/ 	.byte	0x04, 0x37
        /*0002*/ 	.short	(.L_3144 - .L_3143)
.L_3143:
        /*0004*/ 	.word	0x00000082


	//----- nvinfo : EIATTR_KPARAM_INFO
	.align		4
.L_3144:
        /*0008*/ 	.byte	0x04, 0x17
        /*000a*/ 	.short	(.L_3146 - .L_3145)
.L_3145:
        /*000c*/ 	.word	0x00000000
        /*0010*/ 	.short	0x0001
        /*0012*/ 	.short	0x0008
        /*0014*/ 	.byte	0x00, 0xf0, 0xc1, 0x06


	//----- nvinfo : EIATTR_KPARAM_INFO
	.align		4
.L_3146:
        /*0018*/ 	.byte	0x04, 0x17
        /*001a*/ 	.short	(.L_3148 - .L_3147)
.L_3147:
        /*001c*/ 	.word	0x00000000
        /*0020*/ 	.short	0x0000
        /*0022*/ 	.short	0x0000
        /*0024*/ 	.byte	0x00, 0xf0, 0x11, 0x00


	//----- nvinfo : EIATTR_SPARSE_MMA_MASK
	.align		4
.L_3148:
        /*0028*/ 	.byte	0x03, 0x50
        /*002a*/ 	.short	0x0000


	//----- nvinfo : EIATTR_MAXREG_COUNT
	.align		4
        /*002c*/ 	.byte	0x03, 0x1b
        /*002e*/ 	.short	0x0080


	//----- nvinfo : EIATTR_MERCURY_ISA_VERSION
	.align		4
        /*0030*/ 	.byte	0x03, 0x5f
        /*0032*/ 	.short	0x0101


	//----- nvinfo : EIATTR_VRC_CTA_INIT_COUNT
	.align		4
        /*0034*/ 	.byte	0x02, 0x4a
	.zero		1
	.zero		1


	//----- nvinfo : EIATTR_EXIT_INSTR_OFFSETS
	.align		4
        /*0038*/ 	.byte	0x04, 0x1c
        /*003a*/ 	.short	(.L_3150 - .L_3149)


	//   ....[0]....
.L_3149:
        /*003c*/ 	.word	0x000000b0


	//   ....[1]....
        /*0040*/ 	.word	0x000000f0


	//   ....[2]....
        /*0044*/ 	.word	0x00001310


	//   ....[3]....
        /*0048*/ 	.word	0x00002480


	//----- nvinfo : EIATTR_MAX_THREADS
	.align		4
.L_3150:
        /*004c*/ 	.byte	0x04, 0x05
        /*004e*/ 	.short	(.L_3152 - .L_3151)
.L_3151:
        /*0050*/ 	.word	0x00000080
        /*0054*/ 	.word	0x00000001
        /*0058*/ 	.word	0x00000001


	//----- nvinfo : EIATTR_CRS_STACK_SIZE
	.align		4
.L_3152:
        /*005c*/ 	.byte	0x04, 0x1e
        /*005e*/ 	.short	(.L_3154 - .L_3153)
.L_3153:
        /*0060*/ 	.word	0x00000000


	//----- nvinfo : EIATTR_CBANK_PARAM_SIZE
	.align		4
.L_3154:
        /*0064*/ 	.byte	0x03, 0x19
        /*0066*/ 	.short	0x01b8


	//----- nvinfo : EIATTR_PARAM_CBANK
	.align		4
        /*0068*/ 	.byte	0x04, 0x0a
        /*006a*/ 	.short	(.L_3156 - .L_3155)
	.align		4
.L_3155:
        /*006c*/ 	.word	index@(.nv.constant0._ZN2at6native18elementwise_kernelILi128ELi2EZNS0_22gpu_kernel_impl_nocastINS0_11FillFunctorIdEEEEvRNS_18TensorIteratorBaseERKT_EUliE_EEviT1_)
        /*0070*/ 	.short	0x0380
        /*0072*/ 	.short	0x01b8


	//----- nvinfo : EIATTR_SW_WAR
	.align		4
.L_3156:
        /*0074*/ 	.byte	0x04, 0x36
        /*0076*/ 	.short	(.L_3158 - .L_3157)
.L_3157:
        /*0078*/ 	.word	0x00000008
.L_3158:


//--------------------- .nv.info._ZN2at6native27unrolled_elementwise_kernelINS0_11FillFunctorIdEESt5arrayIPcLm1EELi4E23TrivialOffsetCalculatorILi0EjES7_ILi1EjENS0_6memory15LoadWithoutCastENSA_16StoreWithoutCastEEEviT_T0_T2_T3_T4_T5_ --------------------------
	.section	.nv.info._ZN2at6native27unrolled_elementwise_kernelINS0_11FillFunctorIdEESt5arrayIPcLm1EELi4E23TrivialOffsetCalculatorILi0EjES7_ILi1EjENS0_6memory15LoadWithoutCastENSA_16StoreWithoutCastEEEviT_T0_T2_T3_T4_T5_,"",@"SHT_CUDA_INFO"
	.sectionflags	@""
	.align	4


	//----- nvinfo : EIATTR_CUDA_API_VERSION
	.align		4
        /*0000*/ 	.byte	0x04, 0x37
        /*0002*/ 	.short	(.L_3160 - .L_3159)
.L_3159:
        /*0004*/ 	.word	0x00000082


	//----- nvinfo : EIATTR_KPARAM_INFO
	.align		4
.L_3160:
        /*0008*/ 	.byte	0x04, 0x17
        /*000a*/ 	.short	(.L_3162 - .L_3161)
.L_3161:
        /*000c*/ 	.word	0x00000000
        /*0010*/ 	.short	0x0006
        /*0012*/ 	.short	0x001b
        /*0014*/ 	.byte	0x00, 0xf0, 0x05, 0x00


	//----- nvinfo : EIATTR_KPARAM_INFO
	.align		4
.L_3162:
        /*0018*/ 	.byte	0x04, 0x17
        /*001a*/ 	.short	(.L_3164 - .L_3163)
.L_3163:
        /*001c*/ 	.word	0x00000000
        /*0020*/ 	.short	0x0005
        /*0022*/ 	.short	0x001a
        /*0024*/ 	.byte	0x00, 0xf0, 0x05, 0x00


	//----- nvinfo : EIATTR_KPARAM_INFO
	.align		4
.L_3164:
        /*0028*/ 	.byte	0x04, 0x17
        /*002a*/ 	.short	(.L_3166 - .L_3165)
.L_3165:
        /*002c*/ 	.word	0x00000000
        /*0030*/ 	.short	0x0004
        /*0032*/ 	.short	0x0019
        /*0034*/ 	.byte	0x00, 0xf0, 0x05, 0x00


	//----- nvinfo : EIATTR_KPARAM_INFO
	.align		4
.L_3166:
        /*0038*/ 	.byte	0x04, 0x17
        /*003a*/ 	.short	(.L_3168 - .L_3167)
.L_3167:
        /*003c*/ 	.word	0x00000000
        /*0040*/ 	.short	0x0003
        /*0042*/ 	.short	0x0018
        /*0044*/ 	.byte	0x00, 0xf0, 0x05, 0x00


	//----- nvinfo : EIATTR_KPARAM_INFO
	.align		4
.L_3168:
        /*0048*/ 	.byte	0x04, 0x17
        /*004a*/ 	.short	(.L_3170 - .L_3169)
.L_3169:
        /*004c*/ 	.word	0x00000000
        /*0050*/ 	.short	0x0002
        /*0052*/ 	.short	0x0010
        /*0054*/ 	.byte	0x00, 0xf0, 0x21, 0x00


	//----- nvinfo : EIATTR_KPARAM_INFO
	.align		4
.L_3170:
        /*0058*/ 	.byte	0x04, 0x17
        /*005a*/ 	.short	(.L_3172 - .L_3171)
.L_3171:
        /*005c*/ 	.word	0x00000000
        /*0060*/ 	.short	0x0001
        /*0062*/ 	.short	0x0008
        /*0064*/ 	.byte	0x00, 0xf0, 0x21, 0x00


	//----- nvinfo : EIATTR_KPARAM_INFO
	.align		4
.L_3172:
        /*0068*/ 	.byte	0x04, 0x17
        /*006a*/ 	.short	(.L_3174 - .L_3173)
.L_3173:
        /*006c*/ 	.word	0x00000000
        /*0070*/ 	.short	0x0000
        /*0072*/ 	.short	0x0000
        /*0074*/ 	.byte	0x00, 0xf0, 0x11, 0x00


	//----- nvinfo : EIATTR_SPARSE_MMA_MASK
	.align		4
.L_3174:
        /*0078*/ 	.byte	0x03, 0x50
        /*007a*/ 	.short	0x0000


	//----- nvinfo : EIATTR_MAXREG_COUNT
	.align		4
        /*007c*/ 	.byte	0x03, 0x1b
        /*007e*/ 	.short	0x00ff


	//----- nvinfo : EIATTR_MERCURY_ISA_VERSION
	.align		4
        /*0080*/ 	.byte	0x03, 0x5f
        /*0082*/ 	.short	0x0101


	//----- nvinfo : EIATTR_VRC_CTA_INIT_COUNT
	.align		4
        /*0084*/ 	.byte	0x02, 0x4a
	.zero		1
	.zero		1


	//----- nvinfo : EIATTR_EXIT_INSTR_OFFSETS
	.align		4
        /*0088*/ 	.byte	0x04, 0x1c
        /*008a*/ 	.short	(.L_3176 - .L_3175)


	//   ....[0]....
.L_3175:
        /*008c*/ 	.word	0x000001e0


	//   ....[1]....
        /*0090*/ 	.word	0x00000240


	//----- nvinfo : EIATTR_MAX_THREADS
	.align		4
.L_3176:
        /*0094*/ 	.byte	0x04, 0x05
        /*0096*/ 	.short	(.L_3178 - .L_3177)
.L_3177:
        /*0098*/ 	.word	0x00000080
        /*009c*/ 	.word	0x00000001
        /*00a0*/ 	.word	0x00000001


	//----- nvinfo : EIATTR_CRS_STACK_SIZE
	.align		4
.L_3178:
        /*00a4*/ 	.byte	0x04, 0x1e
        /*00a6*/ 	.short	(.L_3180 - .L_3179)
.L_3179:
        /*00a8*/ 	.word	0x00000000


	//----- nvinfo : EIATTR_CBANK_PARAM_SIZE
	.align		4
.L_3180:
        /*00ac*/ 	.byte	0x03, 0x19
        /*00ae*/ 	.short	0x001c


	//----- nvinfo : EIATTR_PARAM_CBANK
	.align		4
        /*00b0*/ 	.byte	0x04, 0x0a
        /*00b2*/ 	.short	(.L_3182 - .L_3181)
	.align		4
.L_3181:
        /*00b4*/ 	.word	index@(.nv.constant0._ZN2at6native27unrolled_elementwise_kernelINS0_11FillFunctorIdEESt5arrayIPcLm1EELi4E23TrivialOffsetCalculatorILi0EjES7_ILi1EjENS0_6memory15LoadWithoutCastENSA_16StoreWithoutCastEEEviT_T0_T2_T3_T4_T5_)
        /*00b8*/ 	.short	0x0380
        /*00ba*/ 	.short	0x001c


	//----- nvinfo : EIATTR_SW_WAR
	.align		4
.L_3182:
        /*00bc*/ 	.byte	0x04, 0x36
        /*00be*/ 	.short	(.L_3184 - .L_3183)
.L_3183:
        /*00c0*/ 	.word	0x00000008
.L_3184:


//--------------------- .nv.info._ZN2at6native29vectorized_elementwise_kernelILi2ENS0_11FillFunctorIdEESt5arrayIPcLm1EEEEviT0_T1_ --------------------------
	.section	.nv.info._ZN2at6native29vectorized_elementwise_kernelILi2ENS0_11FillFunctorIdEESt5arrayIPcLm1EEEEviT0_T1_,"",@"SHT_CUDA_INFO"
	.sectionflags	@""
	.align	4


	//----- nvinfo : EIATTR_CUDA_API_VERSION
	.align		4
        /*0000*/ 	.byte	0x04, 0x37
        /*0002*/ 	.short	(.L_3186 - .L_3185)
.L_3185:
        /*0004*/ 	.word	0x00000082


	//----- nvinfo : EIATTR_KPARAM_INFO
	.align		4
.L_3186:
        /*0008*/ 	.byte	0x04, 0x17
        /*000a*/ 	.short	(.L_3188 - .L_3187)
.L_3187:
        /*000c*/ 	.word	0x00000000
        /*0010*/ 	.short	0x0002
        /*0012*/ 	.short	0x0010
        /*0014*/ 	.byte	0x00, 0xf0, 0x21, 0x00


	//----- nvinfo : EIATTR_KPARAM_INFO
	.align		4
.L_3188:
        /*0018*/ 	.byte	0x04, 0x17
        /*001a*/ 	.short	(.L_3190 - .L_3189)
.L_3189:
        /*001c*/ 	.word	0x00000000
        /*0020*/ 	.short	0x0001
        /*0022*/ 	.short	0x0008
        /*0024*/ 	.byte	0x00, 0xf0, 0x21, 0x00


	//----- nvinfo : EIATTR_KPARAM_INFO
	.align		4
.L_3190:
        /*0028*/ 	.byte	0x04, 0x17
        /*002a*/ 	.short	(.L_3192 - .L_3191)
.L_3191:
        /*002c*/ 	.word	0x00000000
        /*0030*/ 	.short	0x0000
        /*0032*/ 	.short	0x0000
        /*0034*/ 	.byte	0x00, 0xf0, 0x11, 0x00


	//----- nvinfo : EIATTR_SPARSE_MMA_MASK
	.align		4
.L_3192:
        /*0038*/ 	.byte	0x03, 0x50
        /*003a*/ 	.short	0x0000


	//----- nvinfo : EIATTR_MAXREG_COUNT
	.align		4
        /*003c*/ 	.byte	0x03, 0x1b
        /*003e*/ 	.short	0x00ff


	//----- nvinfo : EIATTR_MERCURY_ISA_VERSION
	.align		4
        /*0040*/ 	.byte	0x03, 0x5f
        /*0042*/ 	.short	0x0101


	//----- nvinfo : EIATTR_VRC_CTA_INIT_COUNT
	.align		4
        /*0044*/ 	.byte	0x02, 0x4a
	.zero		1
	.zero		1


	//----- nvinfo : EIATTR_EXIT_INSTR_OFFSETS
	.align		4
        /*0048*/ 	.byte	0x04, 0x1c
        /*004a*/ 	.short	(.L_3194 - .L_3193)


	//   ....[0]....
.L_3193:
        /*004c*/ 	.word	0x00000470


	//   ....[1]....
        /*0050*/ 	.word	0x000004d0


	//   ....[2]....
        /*0054*/ 	.word	0x00000650


	//----- nvinfo : EIATTR_MAX_THREADS
	.align		4
.L_3194:
        /*0058*/ 	.byte	0x04, 0x05
        /*005a*/ 	.short	(.L_3196 - .L_3195)
.L_3195:
        /*005c*/ 	.word	0x00000080
        /*0060*/ 	.word	0x00000001
        /*0064*/ 	.word	0x00000001


	//----- nvinfo : EIATTR_CRS_STACK_SIZE
	.align		4
.L_3196:
        /*0068*/ 	.byte	0x04, 0x1e
        /*006a*/ 	.short	(.L_3198 - .L_3197)
.L_3197:
        /*006c*/ 	.word	0x00000000


	//----- nvinfo : EIATTR_CBANK_PARAM_SIZE
	.align		4
.L_3198:
        /*0070*/ 	.byte	0x03, 0x19
        /*0072*/ 	.short	0x0018


	//----- nvinfo : EIATTR_PARAM_CBANK
	.align		4
        /*0074*/ 	.byte	0x04, 0x0a
        /*0076*/ 	.short	(.L_3200 - .L_3199)
	.align		4
.L_3199:
        /*0078*/ 	.word	index@(.nv.constant0._ZN2at6native29vectorized_elementwise_kernelILi2ENS0_11FillFunctorIdEESt5arrayIPcLm1EEEEviT0_T1_)
        /*007c*/ 	.short	0x0380
        /*007e*/ 	.short	0x0018


	//----- nvinfo : EIATTR_SW_WAR
	.align		4
.L_3200:
        /*0080*/ 	.byte	0x04, 0x36
        /*0082*/ 	.short	(.L_3202 - .L_3201)
.L_3201:
        /*0084*/ 	.word	0x00000008
.L_3202:


//--------------------- .nv.info._ZN2at6native29vectorized_elementwise_kernelILi4ENS0_11FillFunctorIdEESt5arrayIPcLm1EEEEviT0_T1_ --------------------------
	.section	.nv.info._ZN2at6native29vectorized_elementwise_kernelILi4ENS0_11FillFunctorIdEESt5arrayIPcLm1EEEEviT0_T1_,"",@"SHT_CUDA_INFO"
	.sectionflags	@""
	.align	4


	//----- nvinfo : EIATTR_CUDA_API_VERSION
	.align		4
        /*0000*/ 	.byte	0x04, 0x37
        /*0002*/ 	.short	(.L_3204 - .L_3203)
.L_3203:
        /*0004*/ 	.word	0x00000082


	//----- nvinfo : EIATTR_KPARAM_INFO
	.align		4
.L_3204:
        /*0008*/ 	.byte	0x04, 0x17
        /*000a*/ 	.short	(.L_3206 - .L_3205)
.L_3205:
        /*000c*/ 	.word	0x00000000
        /*0010*/ 	.short	0x0002
        /*0012*/ 	.short	0x0010
        /*0014*/ 	.byte	0x00, 0xf0, 0x21, 0x00


	//----- nvinfo : EIATTR_KPARAM_INFO
	.align		4
.L_3206:
        /*0018*/ 	.byte	0x04, 0x17
        /*001a*/ 	.short	(.L_3208 - .L_3207)
.L_3207:
        /*001c*/ 	.word	0x00000000
        /*0020*/ 	.short	0x0001
        /*0022*/ 	.short	0x0008
        /*0024*/ 	.byte	0x00, 0xf0, 0x21, 0x00


	//----- nvinfo : EIATTR_KPARAM_INFO
	.align		4
.L_3208:
        /*0028*/ 	.byte	0x04, 0x17
        /*002a*/ 	.short	(.L_3210 - .L_3209)
.L_3209:
        /*002c*/ 	.word	0x00000000
        /*0030*/ 	.short	0x0000
        /*0032*/ 	.short	0x0000
        /*0034*/ 	.byte	0x00, 0xf0, 0x11, 0x00


	//----- nvinfo : EIATTR_SPARSE_MMA_MASK
	.align		4
.L_3210:
        /*0038*/ 	.byte	0x03, 0x50
        /*003a*/ 	.short	0x0000


	//----- nvinfo : EIATTR_MAXREG_COUNT
	.align		4
        /*003c*/ 	.byte	0x03, 0x1b
        /*003e*/ 	.short	0x00ff


	//----- nvinfo : EIATTR_MERCURY_ISA_VERSION
	.align		4
        /*0040*/ 	.byte	0x03, 0x5f
        /*0042*/ 	.short	0x0101


	//----- nvinfo : EIATTR_VRC_CTA_INIT_COUNT
	.align		4
        /*0044*/ 	.byte	0x02, 0x4a
	.zero		1
	.zero		1


	//----- nvinfo : EIATTR_EXIT_INSTR_OFFSETS
	.align		4
        /*0048*/ 	.byte	0x04, 0x1c
        /*004a*/ 	.short	(.L_3212 - .L_3211)


	//   ....[0]....
.L_3211:
        /*004c*/ 	.word	0x00000470


	//   ....[1]....
        /*0050*/ 	.word	0x000004d0


	//   ....[2]....
        /*0054*/ 	.word	0x00000630


	//----- nvinfo : EIATTR_MAX_THREADS
	.align		4
.L_3212:
        /*0058*/ 	.byte	0x04, 0x05
        /*005a*/ 	.short	(.L_3214 - .L_3213)
.L_3213:
        /*005c*/ 	.word	0x00000080
        /*0060*/ 	.word	0x00000001
        /*0064*/ 	.word	0x00000001


	//----- nvinfo : EIATTR_CRS_STACK_SIZE
	.align		4
.L_3214:
        /*0068*/ 	.byte	0x04, 0x1e
        /*006a*/ 	.short	(.L_3216 - .L_3215)
.L_3215:
        /*006c*/ 	.word	0x00000000


	//----- nvinfo : EIATTR_CBANK_PARAM_SIZE
	.align		4
.L_3216:
        /*0070*/ 	.byte	0x03, 0x19
        /*0072*/ 	.short	0x0018


	//----- nvinfo : EIATTR_PARAM_CBANK
	.align		4
        /*0074*/ 	.byte	0x04, 0x0a
        /*0076*/ 	.short	(.L_3218 - .L_3217)
	.align		4
.L_3217:
        /*0078*/ 	.word	index@(.nv.constant0._ZN2at6native29vectorized_elementwise_kernelILi4ENS0_11FillFunctorIdEESt5arrayIPcLm1EEEEviT0_T1_)
        /*007c*/ 	.short	0x0380
        /*007e*/ 	.short	0x0018


	//----- nvinfo : EIATTR_SW_WAR
	.align		4
.L_3218:
        /*0080*/ 	.byte	0x04, 0x36
        /*0082*/ 	.short	(.L_3220 - .L_3219)
.L_3219:
        /*0084*/ 	.word	0x00000008
.L_3220:


//--------------------- .nv.info._ZN2at6native29vectorized_elementwise_kernelILi8ENS0_11FillFunctorIdEESt5arrayIPcLm1EEEEviT0_T1_ --------------------------
	.section	.nv.info._ZN2at6native29vectorized_elementwise_kernelILi8ENS0_11FillFunctorIdEESt5arrayIPcLm1EEEEviT0_T1_,"",@"SHT_CUDA_INFO"
	.sectionflags	@""
	.align	4


	//----- nvinfo : EIATTR_CUDA_API_VERSION
	.align		4
        /*0000*/ 	.byte	0x04, 0x37
        /*0002*/ 	.short	(.L_3222 - .L_3221)
.L_3221:
        /*0004*/ 	.word	0x00000082


	//----- nvinfo : EIATTR_KPARAM_INFO
	.align		4
.L_3222:
        /*0008*/ 	.byte	0x04, 0x17
        /*000a*/ 	.short	(.L_3224 - .L_3223)
.L_3223:
        /*000c*/ 	.word	0x00000000
        /*0010*/ 	.short	0x0002
        /*0012*/ 	.short	0x0010
        /*0014*/ 	.byte	0x00, 0xf0, 0x21, 0x00


	//----- nvinfo : EIATTR_KPARAM_INFO
	.align		4
.L_3224:
        /*0018*/ 	.byte	0x04, 0x17
        /*001a*/ 	.short	(.L_3226 - .L_3225)
.L_3225:
        /*001c*/ 	.word	0x00000000
        /*0020*/ 	.short	0x0001
        /*0022*/ 	.short	0x0008
        /*0024*/ 	.byte	0x00, 0xf0, 0x21, 0x00


	//----- nvinfo : EIATTR_KPARAM_INFO
	.align		4
.L_3226:
        /*0028*/ 	.byte	0x04, 0x17
        /*002a*/ 	.short	(.L_3228 - .L_3227)
.L_3227:
        /*002c*/ 	.word	0x00000000
        /*0030*/ 	.short	0x0000
        /*0032*/ 	.short	0x0000
        /*0034*/ 	.byte	0x00, 0xf0, 0x11, 0x00


	//----- nvinfo : EIATTR_SPARSE_MMA_MASK
	.align		4
.L_3228:
        /*0038*/ 	.byte	0x03, 0x50
        /*003a*/ 	.short	0x0000


	//----- nvinfo : EIATTR_MAXREG_COUNT
	.align		4
        /*003c*/ 	.byte	0x03, 0x1b
        /*003e*/ 	.short	0x00ff


	//----- nvinfo : EIATTR_MERCURY_ISA_VERSION
	.align		4
        /*0040*/ 	.byte	0x03, 0x5f
        /*0042*/ 	.short	0x0101


	//----- nvinfo : EIATTR_VRC_CTA_INIT_COUNT
	.align		4
        /*0044*/ 	.byte	0x02, 0x4a
	.zero		1
	.zero		1


	//----- nvinfo : EIATTR_EXIT_INSTR_OFFSETS
	.align		4
        /*0048*/ 	.byte	0x04, 0x1c
        /*004a*/ 	.short	(.L_3230 - .L_3229)


	//   ....[0]....
.L_3229:
        /*004c*/ 	.word	0x00000010


	//----- nvinfo : EIATTR_MAX_THREADS
	.align		4
.L_3230:
        /*0050*/ 	.byte	0x04, 0x05
        /*0052*/ 	.short	(.L_3232 - .L_3231)
.L_3231:
        /*0054*/ 	.word	0x00000080
        /*0058*/ 	.word	0x00000001
        /*005c*/ 	.word	0x00000001


	//----- nvinfo : EIATTR_CBANK_PARAM_SIZE
	.align		4
.L_3232:
        /*0060*/ 	.byte	0x03, 0x19
        /*0062*/ 	.short	0x0018


	//----- nvinfo : EIATTR_PARAM_CBANK
	.align		4
        /*0064*/ 	.byte	0x04, 0x0a
        /*0066*/ 	.short	(.L_3234 - .L_3233)
	.align		4
.L_3233:
        /*0068*/ 	.word	index@(.nv.constant0._ZN2at6native29vectorized_elementwise_kernelILi8ENS0_11FillFunctorIdEESt5arrayIPcLm1EEEEviT0_T1_)
        /*006c*/ 	.short	0x0380
        /*006e*/ 	.short	0x0018


	//----- nvinfo : EIATTR_SW_WAR
	.align		4
.L_3234:
        /*0070*/ 	.byte	0x04, 0x36
        /*0072*/ 	.short	(.L_3236 - .L_3235)
.L_3235:
        /*0074*/ 	.word	0x00000008
.L_3236:


//--------------------- .nv.info._ZN2at6native18elementwise_kernelILi128ELi4EZNS0_15gpu_kernel_implINS0_11FillFunctorIsEEEEvRNS_18TensorIteratorBaseERKT_EUliE_EEviT1_ --------------------------
	.section	.nv.info._ZN2at6native18elementwise_kernelILi128ELi4EZNS0_15gpu_kernel_implINS0_11FillFunctorIsEEEEvRNS_18TensorIteratorBaseERKT_EUliE_EEviT1_,"",@"SHT_CUDA_INFO"
	.sectionflags	@""
	.align	4


	//----- nvinfo : EIATTR_CUDA_API_VERSION
	.align		4
        /*0000*/ 	.byte	0x04, 0x37
        /*0002*/ 	.short	(.L_3238 - .L_3237)
.L_3237:
        /*0004*/ 	.word	0x00000082


	//----- nvinfo : EIATTR_KPARAM_INFO
	.align		4
.L_3238:
        /*0008*/ 	.byte	0x04, 0x17
        /*000a*/ 	.short	(.L_3240 - .L_3239)
.L_3239:
        /*000c*/ 	.word	0x00000000
        /*0010*/ 	.short	0x0001
        /*0012*/ 	.short	0x0008
        /*0014*/ 	.byte	0x00, 0xf0, 0xc1, 0x06


	//----- nvinfo : EIATTR_KPARAM_INFO
	.align		4
.L_3240:
        /*0018*/ 	.byte	0x04, 0x17
        /*001a*/ 	.short	(.L_3242 - .L_3241)
.L_3241:
        /*001c*/ 	.word	0x00000000
        /*0020*/ 	.short	0x0000
        /*0022*/ 	.short	0x0000
        /*0024*/ 	.byte	0x00, 0xf0, 0x11, 0x00


	//----- nvinfo : EIATTR_SPARSE_MMA_MASK
	.align		4
.L_3242:
        /*0028*/ 	.byte	0x03, 0x50
        /*002a*/ 	.short	0x0000


	//----- nvinfo : EIATTR_MAXREG_COUNT
	.align		4
        /*002c*/ 	.byte	0x03, 0x1b
        /*002e*/ 	.short	0x0080


	//----- nvinfo : EIATTR_EXTERNS
	.align		4
        /*0030*/ 	.byte	0x04, 0x0f
        /*0032*/ 	.short	(.L_3244 - .L_3243)


	//   ....[0]....
	.align		4
.L_3243:
        /*0034*/ 	.word	index@(__assertfail)


	//----- nvinfo : EIATTR_MERCURY_ISA_VERSION
	.align		4
.L_3244:
        /*0038*/ 	.byte	0x03, 0x5f
        /*003a*/ 	.short	0x0101


	//----- nvinfo : EIATTR_VRC_CTA_INIT_COUNT
	.align		4
        /*003c*/ 	.byte	0x02, 0x4a
	.zero		1
	.zero		1


	//----- nvinfo : EIATTR_SYSCALL_OFFSETS
	.align		4
        /*0040*/ 	.byte	0x04, 0x46
        /*0042*/ 	.short	(.L_3246 - .L_3245)


	//   ....[0]....
.L_3245:
        /*0044*/ 	.word	0x00001e70


	//   ....[1]....
        /*0048*/ 	.word	0x00003a80


	//   ....[2]....
        /*004c*/ 	.word	0x00005650


	//   ....[3]....
        /*0050*/ 	.word	0x00007200


	//----- nvinfo : EIATTR_EXIT_INSTR_OFFSETS
	.align		4
.L_3246:
        /*0054*/ 	.byte	0x04, 0x1c
        /*0056*/ 	.short	(.L_3248 - .L_3247)


	//   ....[0]....
.L_3247:
        /*0058*/ 	.word	0x000056e0


	//   ....[1]....
        /*005c*/ 	.word	0x00006970


	//   ....[2]....
        /*0060*/ 	.word	0x000069a0


	//   ....[3]....
        /*0064*/ 	.word	0x00006a20


	//   ....[4]....
        /*0068*/ 	.word	0x00006a40


	//   ....[5]....
        /*006c*/ 	.word	0x00006a70


	//   ....[6]....
        /*0070*/ 	.word	0x00006af0


	//   ....[7]....
        /*0074*/ 	.word	0x00006b20


	//   ....[8]....
        /*0078*/ 	.word	0x00006bb0


	//   ....[9]....
        /*007c*/ 	.word	0x00006bf0


	//   ....[10]....
        /*0080*/ 	.word	0x00006c10


	//   ....[11]....
        /*0084*/ 	.word	0x00006cb0


	//   ....[12]....
        /*0088*/ 	.word	0x00006ce0


	//   ....[13]....
        /*008c*/ 	.word	0x00006db0


	//   ....[14]....
        /*0090*/ 	.word	0x00006e10


	//   ....[15]....
        /*0094*/ 	.word	0x00006e40


	//   ....[16]....
        /*0098*/ 	.word	0x00006ef0


	//   ....[17]....
        /*009c*/ 	.word	0x00006fb0


	//   ....[18]....
        /*00a0*/ 	.word	0x00007070


	//   ....[19]....
        /*00a4*/ 	.word	0x00007100


	//   ....[20]....
        /*00a8*/ 	.word	0x00007210


	//   ....[21]....
        /*00ac*/ 	.word	0x00007230


	//   ....[22]....
        /*00b0*/ 	.word	0x00007250


	//----- nvinfo : EIATTR_MAX_THREADS
	.align		4
.L_3248:
        /*00b4*/ 	.byte	0x04, 0x05
        /*00b6*/ 	.short	(.L_3250 - .L_3249)
.L_3249:
        /*00b8*/ 	.word	0x00000080
        /*00bc*/ 	.word	0x00000001
        /*00c0*/ 	.word	0x00000001


	//----- nvinfo : EIATTR_CRS_STACK_SIZE
	.align		4
.L_3250:
        /*00c4*/ 	.byte	0x04, 0x1e
        /*00c6*/ 	.short	(.L_3252 - .L_3251)
.L_3251:
        /*00c8*/ 	.word	0x00000000


	//----- nvinfo : EIATTR_CBANK_PARAM_SIZE
	.align		4
.L_3252:
        /*00cc*/ 	.byte	0x03, 0x19
        /*00ce*/ 	.short	0x01b8


	//----- nvinfo : EIATTR_PARAM_CBANK
	.align		4
        /*00d0*/ 	.byte	0x04, 0x0a
        /*00d2*/ 	.short	(.L_3254 - .L_3253)
	.align		4
.L_3253:
        /*00d4*/ 	.word	index@(.nv.constant0._ZN2at6native18elementwise_kernelILi128ELi4EZNS0_15gpu_kernel_implINS0_11FillFunctorIsEEEEvRNS_18TensorIteratorBaseERKT_EUliE_EEviT1_)
        /*00d8*/ 	.short	0x0380
        /*00da*/ 	.short	0x01b8


	//----- nvinfo : EIATTR_SW_WAR
	.align		4
.L_3254:
        /*00dc*/ 	.byte	0x04, 0x36
        /*00de*/ 	.short	(.L_3256 - .L_3255)
.L_3255:
        /*00e0*/ 	.word	0x00000008
.L_3256:


//--------------------- .nv.info._ZN2at6native27unrolled_elementwise_kernelINS0_11FillFunctorIsEESt5arrayIPcLm1EELi4E23TrivialOffsetCalculatorILi0EjES7_ILi1EjENS0_6memory12LoadWithCastILi0EEENSA_13StoreWithCastILi1EEEEEviT_T0_T2_T3_T4_T5_ --------------------------
	.section	.nv.info._ZN2at6native27unrolled_elementwise_kernelINS0_11FillFunctorIsEESt5arrayIPcLm1EELi4E23TrivialOffsetCalculatorILi0EjES7_ILi1EjENS0_6memory12LoadWithCastILi0EEENSA_13StoreWithCastILi1EEEEEviT_T0_T2_T3_T4_T5_,"",@"SHT_CUDA_INFO"
	.sectionflags	@""
	.align	4


	//----- nvinfo : EIATTR_CUDA_API_VERSION
	.align		4
        /*0000*/ 	.byte	0x04, 0x37
        /*0002*/ 	.short	(.L_3258 - .L_3257)
.L_3257:
        /*0004*/ 	.word	0x00000082


	//----- nvinfo : EIATTR_KPARAM_INFO
	.align		4
.L_3258:
        /*0008*/ 	.byte	0x04, 0x17
        /*000a*/ 	.short	(.L_3260 - .L_3259)
.L_3259:
        /*000c*/ 	.word	0x00000000
        /*0010*/ 	.short	0x0006
        /*0012*/ 	.short	0x001c
        /*0014*/ 	.byte	0x00, 0xf0, 0x21, 0x00


	//----- nvinfo : EIATTR_KPARAM_INFO
	.align		4
.L_3260:
        /*0018*/ 	.byte	0x04, 0x17
        /*001a*/ 	.short	(.L_3262 - .L_3261)
.L_3261:
        /*001c*/ 	.word	0x00000000
        /*0020*/ 	.short	0x0005
        /*0022*/ 	.short	0x0014
        /*0024*/ 	.byte	0x00, 0xf0, 0x21, 0x00


	//----- nvinfo : EIATTR_KPARAM_INFO
	.align		4
.L_3262:
        /*0028*/ 	.byte	0x04, 0x17
        /*002a*/ 	.short	(.L_3264 - .L_3263)
.L_3263:
        /*002c*/ 	.word	0x00000000
        /*0030*/ 	.short	0x0004
        /*0032*/ 	.short	0x0011
        /*0034*/ 	.byte	0x00, 0xf0, 0x05, 0x00


	//----- nvinfo : EIATTR_KPARAM_INFO
	.align		4
.L_3264:
        /*0038*/ 	.byte	0x04, 0x17
        /*003a*/ 	.short	(.L_3266 - .L_3265)
.L_3265:
        /*003c*/ 	.word	0x00000000
        /*0040*/ 	.short	0x0003
        /*0042*/ 	.short	0x0010
        /*0044*/ 	.byte	0x00, 0xf0, 0x05, 0x00


	//----- nvinfo : EIATTR_KPARAM_INFO
	.align		4
.L_3266:
        /*0048*/ 	.byte	0x04, 0x17
        /*004a*/ 	.short	(.L_3268 - .L_3267)
.L_3267:
        /*004c*/ 	.word	0x00000000
        /*0050*/ 	.short	0x0002
        /*0052*/ 	.short	0x0008
        /*0054*/ 	.byte	0x00, 0xf0, 0x21, 0x00


	//----- nvinfo : EIATTR_KPARAM_INFO
	.align		4
.L_3268:
        /*0058*/ 	.byte	0x04, 0x17
        /*005a*/ 	.short	(.L_3270 - .L_3269)
.L_3269:
        /*005c*/ 	.word	0x00000000
        /*0060*/ 	.short	0x0001
        /*0062*/ 	.short	0x0004
        /*0064*/ 	.byte	0x00, 0xf0, 0x09, 0x00


	//----- nvinfo : EIATTR_KPARAM_INFO
	.align		4
.L_3270:
        /*0068*/ 	.byte	0x04, 0x17
        /*006a*/ 	.short	(.L_3272 - .L_3271)
.L_3271:
        /*006c*/ 	.word	0x00000000
        /*0070*/ 	.short	0x0000
        /*0072*/ 	.short	0x0000
        /*0074*/ 	.byte	0x00, 0xf0, 0x11, 0x00


	//----- nvinfo : EIATTR_SPARSE_MMA_MASK
	.align		4
.L_3272:
        /*0078*/ 	.byte	0x03, 0x50
        /*007a*/ 	.short	0x0000


	//----- nvinfo : EIATTR_MAXREG_COUNT
	.align		4
        /*007c*/ 	.byte	0x03, 0x1b
        /*007e*/ 	.short	0x00ff


	//----- nvinfo : EIATTR_EXTERNS
	.align		4
        /*0080*/ 	.byte	0x04, 0x0f
        /*0082*/ 	.short	(.L_3274 - .L_3273)


	//   ....[0]....
	.align		4
.L_3273:
        /*0084*/ 	.word	index@(__assertfail)


	//----- nvinfo : EIATTR_MERCURY_ISA_VERSION
	.align		4
.L_3274:
        /*0088*/ 	.byte	0x03, 0x5f
        /*008a*/ 	.short	0x0101


	//----- nvinfo : EIATTR_VRC_CTA_INIT_COUNT
	.align		4
        /*008c*/ 	.byte	0x02, 0x4a
	.zero		1
	.zero		1


	//----- nvinfo : EIATTR_SYSCALL_OFFSETS
	.align		4
        /*0090*/ 	.byte	0x04, 0x46
        /*0092*/ 	.short	(.L_3276 - .L_3275)


	//   ....[0]....
.L_3275:
        /*0094*/ 	.word	0x00000e80


	//   ....[1]....
        /*0098*/ 	.word	0x00001d50


	//   ....[2]....
        /*009c*/ 	.word	0x00002cf0


	//   ....[3]....
        /*00a0*/ 	.word	0x00003ca0


	//----- nvinfo : EIATTR_EXIT_INSTR_OFFSETS
	.align		4
.L_3276:
        /*00a4*/ 	.byte	0x04, 0x1c
        /*00a6*/ 	.short	(.L_3278 - .L_3277)


	//   ....[0]....
.L_3277:
        /*00a8*/ 	.word	0x00002fb0


	//   ....[1]....
        /*00ac*/ 	.word	0x000030f0


	//   ....[2]....
        /*00b0*/ 	.word	0x00003120


	//   ....[3]....
        /*00b4*/ 	.word	0x000031f0


	//   ....[4]....
        /*00b8*/ 	.word	0x00003230


	//   ....[5]....
        /*00bc*/ 	.word	0x00003260


	//   ....[6]....
        /*00c0*/ 	.word	0x00003300


	//   ....[7]....
        /*00c4*/ 	.word	0x00003350


	//   ....[8]....
        /*00c8*/ 	.word	0x00003400


	//   ....[9]....
        /*00cc*/ 	.word	0x00003460


	//   ....[10]....
        /*00d0*/ 	.word	0x000034a0


	//   ....[11]....
        /*00d4*/ 	.word	0x00003570


	//   ....[12]....
        /*00d8*/ 	.word	0x000036d0


	//   ....[13]....
        /*00dc*/ 	.word	0x00003830


	//   ....[14]....
        /*00e0*/ 	.word	0x00003980


	//   ....[15]....
        /*00e4*/ 	.word	0x000039f0


	//   ....[16]....
        /*00e8*/ 	.word	0x00003a30


	//   ....[17]....
        /*00ec*/ 	.word	0x00003af0


	//   ....[18]....
        /*00f0*/ 	.word	0x00003b40


	//   ....[19]....
        /*00f4*/ 	.word	0x00003cb0


	//   ....[20]....
        /*00f8*/ 	.word	0x00003db0


	//   ....[21]....
        /*00fc*/ 	.word	0x00003ee0


	//   ....[22]....
        /*0100*/ 	.word	0x00003f30


	//----- nvinfo : EIATTR_MAX_THREADS
	.align		4
.L_3278:
        /*0104*/ 	.byte	0x04, 0x05
        /*0106*/ 	.short	(.L_3280 - .L_3279)
.L_3279:
        /*0108*/ 	.word	0x00000080
        /*010c*/ 	.word	0x00000001
        /*0110*/ 	.word	0x00000001


	//----- nvinfo : EIATTR_CRS_STACK_SIZE
	.align		4
.L_3280:
        /*0114*/ 	.byte	0x04, 0x1e
        /*0116*/ 	.short	(.L_3282 - .L_3281)
.L_3281:
        /*0118*/ 	.word	0x00000000


	//----- nvinfo : EIATTR_CBANK_PARAM_SIZE
	.align		4
.L_3282:
        /*011c*/ 	.byte	0x03, 0x19
        /*011e*/ 	.short	0x0024


	//----- nvinfo : EIATTR_PARAM_CBANK
	.align		4
        /*0120*/ 	.byte	0x04, 0x0a
        /*0122*/ 	.short	(.L_3284 - .L_3283)
	.align		4
.L_3283:
        /*0124*/ 	.word	index@(.nv.constant0._ZN2at6native27unrolled_elementwise_kernelINS0_11FillFunctorIsEESt5arrayIPcLm1EELi4E23TrivialOffsetCalculatorILi0EjES7_ILi1EjENS0_6memory12LoadWithCastILi0EEENSA_13StoreWithCastILi1EEEEEviT_T0_T2_T3_T4_T5_)
        /*0128*/ 	.short	0x0380
        /*012a*/ 	.short	0x0024


	//----- nvinfo : EIATTR_SW_WAR
	.align		4
.L_3284:
        /*012c*/ 	.byte	0x04, 0x36
        /*012e*/ 	.short	(.L_3286 - .L_3285)
.L_3285:
        /*0130*/ 	.word	0x00000008
.L_3286:


//--------------------- .nv.info._ZN2at6native18elementwise_kernelILi128ELi4EZNS0_22gpu_kernel_impl_nocastINS0_11FillFunctorIsEEEEvRNS_18TensorIteratorBaseERKT_EUliE_EEviT1_ --------------------------
	.section	.nv.info._ZN2at6native18elementwise_kernelILi128ELi4EZNS0_22gpu_kernel_impl_nocastINS0_11FillFunctorIsEEEEvRNS_18TensorIteratorBaseERKT_EUliE_EEviT1_,"",@"SHT_CUDA_INFO"
	.sectionflags	@""
	.align	4


	//----- nvinfo : EIATTR_CUDA_API_VERSION
	.align		4
        /*0000*/ 	.byte	0x04, 0x37
        /*0002*/ 	.short	(.L_3288 - .L_3287)
.L_3287:
        /*0004*/ 	.word	0x00000082


	//----- nvinfo : EIATTR_KPARAM_INFO
	.align		4
.L_3288:
        /*0008*/ 	.byte	0x04, 0x17
        /*000a*/ 	.short	(.L_3290 - .L_3289)
.L_3289:
        /*000c*/ 	.word	0x00000000
        /*0010*/ 	.short	0x0001
        /*0012*/ 	.short	0x0008
        /*0014*/ 	.byte	0x00, 0xf0, 0xc1, 0x06


	//----- nvinfo : EIATTR_KPARAM_INFO
	.align		4
.L_3290:
        /*0018*/ 	.byte	0x04, 0x17
        /*001a*/ 	.short	(.L_3292 - .L_3291)
.L_3291:
        /*001c*/ 	.word	0x00000000
        /*0020*/ 	.short	0x0000
        /*0022*/ 	.short	0x0000
        /*0024*/ 	.byte	0x00, 0xf0, 0x11, 0x00


	//----- nvinfo : EIATTR_SPARSE_MMA_MASK
	.align		4
.L_3292:
        /*0028*/ 	.byte	0x03, 0x50
        /*002a*/ 	.short	0x0000


	//----- nvinfo : EIATTR_MAXREG_COUNT
	.align		4
        /*002c*/ 	.byte	0x03, 0x1b
        /*002e*/ 	.short	0x0080


	//----- nvinfo : EIATTR_MERCURY_ISA_VERSION
	.align		4
        /*0030*/ 	.byte	0x03, 0x5f
        /*0032*/ 	.short	0x0101


	//----- nvinfo : EIATTR_VRC_CTA_INIT_COUNT
	.align		4
        /*0034*/ 	.byte	0x02, 0x4a
	.zero		1
	.zero		1


	//----- nvinfo : EIATTR_EXIT_INSTR_OFFSETS
	.align		4
        /*0038*/ 	.byte	0x04, 0x1c
        /*003a*/ 	.short	(.L_3294 - .L_3293)


	//   ....[0]....
.L_3293:
        /*003c*/ 	.word	0x000000b0


	//   ....[1]....
        /*0040*/ 	.word	0x000000f0


	//   ....[2]....
        /*0044*/ 	.word	0x00003680


	//   ....[3]....
        /*0048*/ 	.word	0x000047f0


	//----- nvinfo : EIATTR_MAX_THREADS
	.align		4
.L_3294:
        /*004c*/ 	.byte	0x04, 0x05
        /*004e*/ 	.short	(.L_3296 - .L_3295)
.L_3295:
        /*0050*/ 	.word	0x00000080
        /*0054*/ 	.word	0x00000001
        /*0058*/ 	.word	0x00000001


	//----- nvinfo : EIATTR_CRS_STACK_SIZE
	.align		4
.L_3296:
        /*005c*/ 	.byte	0x04, 0x1e
        /*005e*/ 	.short	(.L_3298 - .L_3297)
.L_3297:
        /*0060*/ 	.word	0x00000000


	//----- nvinfo : EIATTR_CBANK_PARAM_SIZE
	.align		4
.L_3298:
        /*0064*/ 	.byte	0x03, 0x19
        /*0066*/ 	.short	0x01b8


	//----- nvinfo : EIATTR_PARAM_CBANK
	.align		4
        /*0068*/ 	.byte	0x04, 0x0a
        /*006a*/ 	.short	(.L_3300 - .L_3299)
	.align		4
.L_3299:
        /*006c*/ 	.word	index@(.nv.constant0._ZN2at6native18elementwise_kernelILi128ELi4EZNS0_22gpu_kernel_impl_nocastINS0_11FillFunctorIsEEEEvRNS_18TensorIteratorBaseERKT_EUliE_EEviT1_)
        /*0070*/ 	.short	0x0380
        /*0072*/ 	.short	0x01b8


	//----- nvinfo : EIATTR_SW_WAR
	.align		4
.L_3300:
        /*0074*/ 	.byte	0x04, 0x36
        /*0076*/ 	.short	(.L_3302 - .L_3301)
.L_3301:
        /*0078*/ 	.word	0x00000008
.L_3302:


//--------------------- .nv.info._ZN2at6native27unrolled_elementwise_kernelINS0_11FillFunctorIsEESt5arrayIPcLm1EELi4E23TrivialOffsetCalculatorILi0EjES7_ILi1EjENS0_6memory15LoadWithoutCastENSA_16StoreWithoutCastEEEviT_T0_T2_T3_T4_T5_ --------------------------
	.section	.nv.info._ZN2at6native27unrolled_elementwise_kernelINS0_11FillFunctorIsEESt5arrayIPcLm1EELi4E23TrivialOffsetCalculatorILi0EjES7_ILi1EjENS0_6memory15LoadWithoutCastENSA_16StoreWithoutCastEEEviT_T0_T2_T3_T4_T5_,"",@"SHT_CUDA_INFO"
	.sectionflags	@""
	.align	4


	//----- nvinfo : EIATTR_CUDA_API_VERSION
	.align		4
        /*0000*/ 	.byte	0x04, 0x37
        /*0002*/ 	.short	(.L_3304 - .L_3303)
.L_3303:
        /*0004*/ 	.word	0x00000082


	//----- nvinfo : EIATTR_KPARAM_INFO
	.align		4
.L_3304:
        /*0008*/ 	.byte	0x04, 0x17
        /*000a*/ 	.short	(.L_3306 - .L_3305)
.L_3305:
        /*000c*/ 	.word	0x00000000
        /*0010*/ 	.short	0x0006
        /*0012*/ 	.short	0x0013
        /*0014*/ 	.byte	0x00, 0xf0, 0x05, 0x00


	//----- nvinfo : EIATTR_KPARAM_INFO
	.align		4
.L_3306:
        /*0018*/ 	.byte	0x04, 0x17
        /*001a*/ 	.short	(.L_3308 - .L_3307)
.L_3307:
        /*001c*/ 	.word	0x00000000
        /*0020*/ 	.short	0x0005
        /*0022*/ 	.short	0x0012
        /*0024*/ 	.byte	0x00, 0xf0, 0x05, 0x00


	//----- nvinfo : EIATTR_KPARAM_INFO
	.align		4
.L_3308:
        /*0028*/ 	.byte	0x04, 0x17
        /*002a*/ 	.short	(.L_3310 - .L_3309)
.L_3309:
        /*002c*/ 	.word	0x00000000
        /*0030*/ 	.short	0x0004
        /*0032*/ 	.short	0x0011
        /*0034*/ 	.byte	0x00, 0xf0, 0x05, 0x00


	//----- nvinfo : EIATTR_KPARAM_INFO
	.align		4
.L_3310:
        /*0038*/ 	.byte	0x04, 0x17
        /*003a*/ 	.short	(.L_3312 - .L_3311)
.L_3311:
        /*003c*/ 	.word	0x00000000
        /*0040*/ 	.short	0x0003
        /*0042*/ 	.short	0x0010
        /*0044*/ 	.byte	0x00, 0xf0, 0x05, 0x00


	//----- nvinfo : EIATTR_KPARAM_INFO
	.align		4
.L_3312:
        /*0048*/ 	.byte	0x04, 0x17
        /*004a*/ 	.short	(.L_3314 - .L_3313)
.L_3313:
        /*004c*/ 	.word	0x00000000
        /*0050*/ 	.short	0x0002
        /*0052*/ 	.short	0x0008
        /*0054*/ 	.byte	0x00, 0xf0, 0x21, 0x00


	//----- nvinfo : EIATTR_KPARAM_INFO
	.align		4
.L_3314:
        /*0058*/ 	.byte	0x04, 0x17
        /*005a*/ 	.short	(.L_3316 - .L_3315)
.L_3315:
        /*005c*/ 	.word	0x00000000
        /*0060*/ 	.short	0x0001
        /*0062*/ 	.short	0x0004
        /*0064*/ 	.byte	0x00, 0xf0, 0x09, 0x00


	//----- nvinfo : EIATTR_KPARAM_INFO
	.align		4
.L_3316:
        /*0068*/ 	.byte	0x04, 0x17
        /*006a*/ 	.short	(.L_3318 - .L_3317)
.L_3317:
        /*006c*/ 	.word	0x00000000
        /*0070*/ 	.short	0x0000
        /*0072*/ 	.short	0x0000
        /*0074*/ 	.byte	0x00, 0xf0, 0x11, 0x00


	//----- nvinfo : EIATTR_SPARSE_MMA_MASK
	.align		4
.L_3318:
        /*0078*/ 	.byte	0x03, 0x50
        /*007a*/ 	.short	0x0000


	//----- nvinfo : EIATTR_MAXREG_COUNT
	.align		4
        /*007c*/ 	.byte	0x03, 0x1b
        /*007e*/ 	.short	0x00ff


	//----- nvinfo : EIATTR_MERCURY_ISA_VERSION
	.align		4
        /*0080*/ 	.byte	0x03, 0x5f
        /*0082*/ 	.short	0x0101


	//----- nvinfo : EIATTR_VRC_CTA_INIT_COUNT
	.align		4
        /*0084*/ 	.byte	0x02, 0x4a
	.zero		1
	.zero		1


	//----- nvinfo : EIATTR_EXIT_INSTR_OFFSETS
	.align		4
        /*0088*/ 	.byte	0x04, 0x1c
        /*008a*/ 	.short	(.L_3320 - .L_3319)


	//   ....[0]....
.L_3319:
        /*008c*/ 	.word	0x000001e0


	//   ....[1]....
        /*0090*/ 	.word	0x00000240


	//----- nvinfo : EIATTR_MAX_THREADS
	.align		4
.L_3320:
        /*0094*/ 	.byte	0x04, 0x05
        /*0096*/ 	.short	(.L_3322 - .L_3321)
.L_3321:
        /*0098*/ 	.word	0x00000080
        /*009c*/ 	.word	0x00000001
        /*00a0*/ 	.word	0x00000001


	//----- nvinfo : EIATTR_CRS_STACK_SIZE
	.align		4
.L_3322:
        /*00a4*/ 	.byte	0x04, 0x1e
        /*00a6*/ 	.short	(.L_3324 - .L_3323)
.L_3323:
        /*00a8*/ 	.word	0x00000000


	//----- nvinfo : EIATTR_CBANK_PARAM_SIZE
	.align		4
.L_3324:
        /*00ac*/ 	.byte	0x03, 0x19
        /*00ae*/ 	.short	0x0014


	//----- nvinfo : EIATTR_PARAM_CBANK
	.align		4
        /*00b0*/ 	.byte	0x04, 0x0a
        /*00b2*/ 	.short	(.L_3326 - .L_3325)
	.align		4
.L_3325:
        /*00b4*/ 	.word	index@(.nv.constant0._ZN2at6native27unrolled_elementwise_kernelINS0_11FillFunctorIsEESt5arrayIPcLm1EELi4E23TrivialOffsetCalculatorILi0EjES7_ILi1EjENS0_6memory15LoadWithoutCastENSA_16StoreWithoutCastEEEviT_T0_T2_T3_T4_T5_)
        /*00b8*/ 	.short	0x0380
        /*00ba*/ 	.short	0x0014


	//----- nvinfo : EIATTR_SW_WAR
	.align		4
.L_3326:
        /*00bc*/ 	.byte	0x04, 0x36
        /*00be*/ 	.short	(.L_3328 - .L_3327)
.L_3327:
        /*00c0*/ 	.word	0x00000008
.L_3328:


//--------------------- .nv.info._ZN2at6native29vectorized_elementwise_kernelILi2ENS0_11FillFunctorIsEESt5arrayIPcLm1EEEEviT0_T1_ --------------------------
	.section	.nv.info._ZN2at6native29vectorized_elementwise_kernelILi2ENS0_11FillFunctorIsEESt5arrayIPcLm1EEEEviT0_T1_,"",@"SHT_CUDA_INFO"
	.sectionflags	@""
	.align	4


	//----- nvinfo : EIATTR_CUDA_API_VERSION
	.align		4
        /*0000*/ 	.byte	0x04, 0x37
        /*0002*/ 	.short	(.L_3330 - .L_3329)
.L_3329:
        /*0004*/ 	.word	0x00000082


	//----- nvinfo : EIATTR_KPARAM_INFO
	.align		4
.L_3330:
        /*0008*/ 	.byte	0x04, 0x17
        /*000a*/ 	.short	(.L_3332 - .L_3331)
.L_3331:
        /*000c*/ 	.word	0x00000000
        /*0010*/ 	.short	0x0002
        /*0012*/ 	.short	0x0008
        /*0014*/ 	.byte	0x00, 0xf0, 0x21, 0x00


	//----- nvinfo : EIATTR_KPARAM_INFO
	.align		4
.L_3332:
        /*0018*/ 	.byte	0x04, 0x17
        /*001a*/ 	.short	(.L_3334 - .L_3333)
.L_3333:
        /*001c*/ 	.word	0x00000000
        /*0020*/ 	.short	0x0001
        /*0022*/ 	.short	0x0004
        /*0024*/ 	.byte	0x00, 0xf0, 0x09, 0x00


	//----- nvinfo : EIATTR_KPARAM_INFO
	.align		4
.L_3334:
        /*0028*/ 	.byte	0x04, 0x17
        /*002a*/ 	.short	(.L_3336 - .L_3335)
.L_3335:
        /*002c*/ 	.word	0x00000000
        /*0030*/ 	.short	0x0000
        /*0032*/ 	.short	0x0000
        /*0034*/ 	.byte	0x00, 0xf0, 0x11, 0x00


	//----- nvinfo : EIATTR_SPARSE_MMA_MASK
	.align		4
.L_3336:
        /*0038*/ 	.byte	0x03, 0x50
        /*003a*/ 	.short	0x0000


	//----- nvinfo : EIATTR_MAXREG_COUNT
	.align		4
        /*003c*/ 	.byte	0x03, 0x1b
        /*003e*/ 	.short	0x00ff


	//----- nvinfo : EIATTR_MERCURY_ISA_VERSION
	.align		4
        /*0040*/ 	.byte	0x03, 0x5f
        /*0042*/ 	.short	0x0101


	//----- nvinfo : EIATTR_VRC_CTA_INIT_COUNT
	.align		4
        /*0044*/ 	.byte	0x02, 0x4a
	.zero		1
	.zero		1


	//----- nvinfo : EIATTR_EXIT_INSTR_OFFSETS
	.align		4
        /*0048*/ 	.byte	0x04, 0x1c
        /*004a*/ 	.short	(.L_3338 - .L_3337)


	//   ....[0]....
.L_3337:
        /*004c*/ 	.word	0x00000470


	//   ....[1]....
        /*0050*/ 	.word	0x000004d0


	//   ....[2]....
        /*0054*/ 	.word	0x000005a0


	//----- nvinfo : EIATTR_MAX_THREADS
	.align		4
.L_3338:
        /*0058*/ 	.byte	0x04, 0x05
        /*005a*/ 	.short	(.L_3340 - .L_3339)
.L_3339:
        /*005c*/ 	.word	0x00000080
        /*0060*/ 	.word	0x00000001
        /*0064*/ 	.word	0x00000001


	//----- nvinfo : EIATTR_CRS_STACK_SIZE
	.align		4
.L_3340:
        /*0068*/ 	.byte	0x04, 0x1e
        /*006a*/ 	.short	(.L_3342 - .L_3341)
.L_3341:
        /*006c*/ 	.word	0x00000000


	//----- nvinfo : EIATTR_CBANK_PARAM_SIZE
	.align		4
.L_3342:
        /*0070*/ 	.byte	0x03, 0x19
        /*0072*/ 	.short	0x0010


	//----- nvinfo : EIATTR_PARAM_CBANK
	.align		4
        /*0074*/ 	.byte	0x04, 0x0a
        /*0076*/ 	.short	(.L_3344 - .L_3343)
	.align		4
.L_3343:
        /*0078*/ 	.word	index@(.nv.constant0._ZN2at6native29vectorized_elementwise_kernelILi2ENS0_11FillFunctorIsEESt5arrayIPcLm1EEEEviT0_T1_)
        /*007c*/ 	.short	0x0380
        /*007e*/ 	.short	0x0010


	//----- nvinfo : EIATTR_SW_WAR
	.align		4
.L_3344:
        /*0080*/ 	.byte	0x04, 0x36
        /*0082*/ 	.short	(.L_3346 - .L_3345)
.L_3345:
        /*0084*/ 	.word	0x00000008
.L_3346:


//--------------------- .nv.info._ZN2at6native29vectorized_elementwise_kernelILi4ENS0_11FillFunctorIsEESt5arrayIPcLm1EEEEviT0_T1_ --------------------------
	.section	.nv.info._ZN2at6native29vectorized_elementwise_kernelILi4ENS0_11FillFunctorIsEESt5arrayIPcLm1EEEEviT0_T1_,"",@"SHT_CUDA_INFO"
	.sectionflags	@""
	.align	4


	//----- nvinfo : EIATTR_CUDA_API_VERSION
	.align		4
        /*0000*/ 	.byte	0x04, 0x37
        /*0002*/ 	.short	(.L_3348 - .L_3347)
.L_3347:
        /*0004*/ 	.word	0x00000082


	//----- nvinfo : EIATTR_KPARAM_INFO
	.align		4
.L_3348:
        /*0008*/ 	.byte	0x04, 0x17
        /*000a*/ 	.short	(.L_3350 - .L_3349)
.L_3349:
        /*000c*/ 	.word	0x00000000
        /*0010*/ 	.short	0x0002
        /*0012*/ 	.short	0x0008
        /*0014*/ 	.byte	0x00, 0xf0, 0x21, 0x00


	//----- nvinfo : EIATTR_KPARAM_INFO
	.align		4
.L_3350:
        /*0018*/ 	.byte	0x04, 0x17
        /*001a*/ 	.short	(.L_3352 - .L_3351)
.L_3351:
        /*001c*/ 	.word	0x00000000
        /*0020*/ 	.short	0x0001
        /*0022*/ 	.short	0x0004
        /*0024*/ 	.byte	0x00, 0xf0, 0x09, 0x00


	//----- nvinfo : EIATTR_KPARAM_INFO
	.align		4
.L_3352:
        /*0028*/ 	.byte	0x04, 0x17
        /*002a*/ 	.short	(.L_3354 - .L_3353)
.L_3353:
        /*002c*/ 	.word	0x00000000
        /*0030*/ 	.short	0x0000
        /*0032*/ 	.short	0x0000
        /*0034*/ 	.byte	0x00, 0xf0, 0x11, 0x00


	//----- nvinfo : EIATTR_SPARSE_MMA_MASK
	.align		4
.L_3354:
        /*0038*/ 	.byte	0x03, 0x50
        /*003a*/ 	.short	0x0000


	//----- nvinfo : EIATTR_MAXREG_COUNT
	.align		4
        /*003c*/ 	.byte	0x03, 0x1b
        /*003e*/ 	.short	0x00ff


	//----- nvinfo : EIATTR_MERCURY_ISA_VERSION
	.align		4
        /*0040*/ 	.byte	0x03, 0x5f
        /*0042*/ 	.short	0x0101


	//----- nvinfo : EIATTR_VRC_CTA_INIT_COUNT
	.align		4
        /*0044*/ 	.byte	0x02, 0x4a
	.zero		1
	.zero		1


	//----- nvinfo : EIATTR_EXIT_INSTR_OFFSETS
	.align		4
        /*0048*/ 	.byte	0x04, 0x1c
        /*004a*/ 	.short	(.L_3356 - .L_3355)


	//   ....[0]....
.L_3355:
        /*004c*/ 	.word	0x00000470


	//   ....[1]....
        /*0050*/ 	.word	0x000004d0


	//   ....[2]....
        /*0054*/ 	.word	0x000005b0


	//----- nvinfo : EIATTR_MAX_THREADS
	.align		4
.L_3356:
        /*0058*/ 	.byte	0x04, 0x05
        /*005a*/ 	.short	(.L_3358 - .L_3357)
.L_3357:
        /*005c*/ 	.word	0x00000080
        /*0060*/ 	.word	0x00000001
        /*0064*/ 	.word	0x00000001


	//----- nvinfo : EIATTR_CRS_STACK_SIZE
	.align		4
.L_3358:
        /*0068*/ 	.byte	0x04, 0x1e
        /*006a*/ 	.short	(.L_3360 - .L_3359)
.L_3359:
        /*006c*/ 	.word	0x00000000


	//----- nvinfo : EIATTR_CBANK_PARAM_SIZE
	.align		4
.L_3360:
        /*0070*/ 	.byte	0x03, 0x19
        /*0072*/ 	.short	0x0010


	//----- nvinfo : EIATTR_PARAM_CBANK
	.align		4
        /*0074*/ 	.byte	0x04, 0x0a
        /*0076*/ 	.short	(.L_3362 - .L_3361)
	.align		4
.L_3361:
        /*0078*/ 	.word	index@(.nv.constant0._ZN2at6native29vectorized_elementwise_kernelILi4ENS0_11FillFunctorIsEESt5arrayIPcLm1EEEEviT0_T1_)
        /*007c*/ 	.short	0x0380
        /*007e*/ 	.short	0x0010


	//----- nvinfo : EIATTR_SW_WAR
	.align		4
.L_3362:
        /*0080*/ 	.byte	0x04, 0x36
        /*0082*/ 	.short	(.L_3364 - .L_3363)
.L_3363:
        /*0084*/ 	.word	0x00000008
.L_3364:


//--------------------- .nv.info._ZN2at6native29vectorized_elementwise_kernelILi8ENS0_11FillFunctorIsEESt5arrayIPcLm1EEEEviT0_T1_ --------------------------
	.section	.nv.info._ZN2at6native29vectorized_elementwise_kernelILi8ENS0_11FillFunctorIsEESt5arrayIPcLm1EEEEviT0_T1_,"",@"SHT_CUDA_INFO"
	.sectionflags	@""
	.align	4


	//----- nvinfo : EIATTR_CUDA_API_VERSION
	.align		4
        /*0000*/ 	.byte	0x04, 0x37
        /*0002*/ 	.short	(.L_3366 - .L_3365)
.L_3365:
        /*0004*/ 	.word	0x00000082


	//----- nvinfo : EIATTR_KPARAM_INFO
	.align		4
.L_3366:
        /*0008*/ 	.byte	0x04, 0x17
        /*000a*/ 	.short	(.L_3368 - .L_3367)
.L_3367:
        /*000c*/ 	.word	0x00000000
        /*0010*/ 	.short	0x0002
        /*0012*/ 	.short	0x0008
        /*0014*/ 	.byte	0x00, 0xf0, 0x21, 0x00


	//----- nvinfo : EIATTR_KPARAM_INFO
	.align		4
.L_3368:
        /*0018*/ 	.byte	0x04, 0x17
        /*001a*/ 	.short	(.L_3370 - .L_3369)
.L_3369:
        /*001c*/ 	.word	0x00000000
        /*0020*/ 	.short	0x0001
        /*0022*/ 	.short	0x0004
        /*0024*/ 	.byte	0x00, 0xf0, 0x09, 0x00


	//----- nvinfo : EIATTR_KPARAM_INFO
	.align		4
.L_3370:
        /*0028*/ 	.byte	0x04, 0x17
        /*002a*/ 	.short	(.L_3372 - .L_3371)
.L_3371:
        /*002c*/ 	.word	0x00000000
        /*0030*/ 	.short	0x0000
        /*0032*/ 	.short	0x0000
        /*0034*/ 	.byte	0x00, 0xf0, 0x11, 0x00


	//----- nvinfo : EIATTR_SPARSE_MMA_MASK
	.align		4
.L_3372:
        /*0038*/ 	.byte	0x03, 0x50
        /*003a*/ 	.short	0x0000


	//----- nvinfo : EIATTR_MAXREG_COUNT
	.align		4
        /*003c*/ 	.byte	0x03, 0x1b
        /*003e*/ 	.short	0x00ff


	//----- nvinfo : EIATTR_MERCURY_ISA_VERSION
	.align		4
        /*0040*/ 	.byte	0x03, 0x5f
        /*0042*/ 	.short	0x0101


	//----- nvinfo : EIATTR_VRC_CTA_INIT_COUNT
	.align		4
        /*0044*/ 	.byte	0x02, 0x4a
	.zero		1
	.zero		1


	//----- nvinfo : EIATTR_EXIT_INSTR_OFFSETS
	.align		4
        /*0048*/ 	.byte	0x04, 0x1c
        /*004a*/ 	.short	(.L_3374 - .L_3373)


	//   ....[0]....
.L_3373:
        /*004c*/ 	.word	0x00000010


	//----- nvinfo : EIATTR_MAX_THREADS
	.align		4
.L_3374:
        /*0050*/ 	.byte	0x04, 0x05
        /*0052*/ 	.short	(.L_3376 - .L_3375)
.L_3375:
        /*0054*/ 	.word	0x00000080
        /*0058*/ 	.word	0x00000001
        /*005c*/ 	.word	0x00000001


	//----- nvinfo : EIATTR_CBANK_PARAM_SIZE
	.align		4
.L_3376:
        /*0060*/ 	.byte	0x03, 0x19
        /*0062*/ 	.short	0x0010


	//----- nvinfo : EIATTR_PARAM_CBANK
	.align		4
        /*0064*/ 	.byte	0x04, 0x0a
        /*0066*/ 	.short	(.L_3378 - .L_3377)
	.align		4
.L_3377:
        /*0068*/ 	.word	index@(.nv.constant0._ZN2at6native29vectorized_elementwise_kernelILi8ENS0_11FillFunctorIsEESt5arrayIPcLm1EEEEviT0_T1_)
        /*006c*/ 	.short	0x0380
        /*006e*/ 	.short	0x0010


	//----- nvinfo : EIATTR_SW_WAR
	.align		4
.L_3378:
        /*0070*/ 	.byte	0x04, 0x36
        /*0072*/ 	.short	(.L_3380 - .L_3379)
.L_3379:
        /*0074*/ 	.word	0x00000008
.L_3380:


//--------------------- .nv.info._ZN2at6native18elementwise_kernelILi128ELi4EZNS0_15gpu_kernel_implINS0_11FillFunctorIlEEEEvRNS_18TensorIteratorBaseERKT_EUliE_EEviT1_ --------------------------
	.section	.nv.info._ZN2at6native18elementwise_kernelILi128ELi4EZNS0_15gpu_kernel_implINS0_11FillFunctorIlEEEEvRNS_18TensorIteratorBaseERKT_EUliE_EEviT1_,"",@"SHT_CUDA_INFO"
	.sectionflags	@""
	.align	4


	//----- nvinfo : EIATTR_CUDA_API_VERSION
	.align		4
        /*0000*/ 	.byte	0x04, 0x37
        /*0002*/ 	.short	(.L_3382 - .L_3381)
.L_3381:
        /*0004*/ 	.word	0x00000082


	//----- nvinfo : EIATTR_KPARAM_INFO
	.align		4
.L_3382:
        /*0008*/ 	.byte	0x04, 0x17
        /*000a*/ 	.short	(.L_3384 - .L_3383)
.L_3383:
        /*000c*/ 	.word	0x00000000
        /*0010*/ 	.short	0x0001
        /*0012*/ 	.short	0x0008
        /*0014*/ 	.byte	0x00, 0xf0, 0xe1, 0x06


	//----- nvinfo : EIATTR_KPARAM_INFO
	.align		4
.L_3384:
        /*0018*/ 	.byte	0x04, 0x17
        /*001a*/ 	.short	(.L_3386 - .L_3385)
.L_3385:
        /*001c*/ 	.word	0x00000000
        /*0020*/ 	.short	0x0000
        /*0022*/ 	.short	0x0000
        /*0024*/ 	.byte	0x00, 0xf0, 0x11, 0x00


	//----- nvinfo : EIATTR_SPARSE_MMA_MASK
	.align		4
.L_3386:
        /*0028*/ 	.byte	0x03, 0x50
        /*002a*/ 	.short	0x0000


	//----- nvinfo : EIATTR_MAXREG_COUNT
	.align		4
        /*002c*/ 	.byte	0x03, 0x1b
        /*002e*/ 	.short	0x0080


	//----- nvinfo : EIATTR_EXTERNS
	.align		4
        /*0030*/ 	.byte	0x04, 0x0f
        /*0032*/ 	.short	(.L_3388 - .L_3387)


	//   ....[0]....
	.align		4
.L_3387:
        /*0034*/ 	.word	index@(__assertfail)


	//----- nvinfo : EIATTR_MERCURY_ISA_VERSION
	.align		4
.L_3388:
        /*0038*/ 	.byte	0x03, 0x5f
        /*003a*/ 	.short	0x0101


	//----- nvinfo : EIATTR_VRC_CTA_INIT_COUNT
	.align		4
        /*003c*/ 	.byte	0x02, 0x4a
	.zero		1
	.zero		1


	//----- nvinfo : EIATTR_SYSCALL_OFFSETS
	.align		4
        /*0040*/ 	.byte	0x04, 0x46
        /*0042*/ 	.short	(.L_3390 - .L_3389)


	//   ....[0]....
.L_3389:
        /*0044*/ 	.word	0x00001e70


	//   ....[1]....
        /*0048*/ 	.word	0x00003aa0


	//   ....[2]....
        /*004c*/ 	.word	0x000056b0


	//   ....[3]....
        /*0050*/ 	.word	0x000072a0


	//----- nvinfo : EIATTR_EXIT_INSTR_OFFSETS
	.align		4
.L_3390:
        /*0054*/ 	.byte	0x04, 0x1c
        /*0056*/ 	.short	(.L_3392 - .L_3391)


	//   ....[0]....
.L_3391:
        /*0058*/ 	.word	0x00005760


	//   ....[1]....
        /*005c*/ 	.word	0x000069f0


	//   ....[2]....
        /*0060*/ 	.word	0x00006a20


	//   ....[3]....
        /*0064*/ 	.word	0x00006ab0


	//   ....[4]....
        /*0068*/ 	.word	0x00006ae0


	//   ....[5]....
        /*006c*/ 	.word	0x00006b10


	//   ....[6]....
        /*0070*/ 	.word	0x00006b90


	//   ....[7]....
        /*0074*/ 	.word	0x00006bc0


	//   ....[8]....
        /*0078*/ 	.word	0x00006c50


	//   ....[9]....
        /*007c*/ 	.word	0x00006c90


	//   ....[10]....
        /*0080*/ 	.word	0x00006cb0


	//   ....[11]....
        /*0084*/ 	.word	0x00006d50


	//   ....[12]....
        /*0088*/ 	.word	0x00006d80


	//   ....[13]....
        /*008c*/ 	.word	0x00006e50


	//   ....[14]....
        /*0090*/ 	.word	0x00006eb0


	//   ....[15]....
        /*0094*/ 	.word	0x00006ee0


	//   ....[16]....
        /*0098*/ 	.word	0x00006f90


	//   ....[17]....
        /*009c*/ 	.word	0x00007050


	//   ....[18]....
        /*00a0*/ 	.word	0x00007110


	//   ....[19]....
        /*00a4*/ 	.word	0x000071a0


	//   ....[20]....
        /*00a8*/ 	.word	0x000072b0


	//   ....[21]....
        /*00ac*/ 	.word	0x000072e0


	//   ....[22]....
        /*00b0*/ 	.word	0x00007310


	//----- nvinfo : EIATTR_MAX_THREADS
	.align		4
.L_3392:
        /*00b4*/ 	.byte	0x04, 0x05
        /*00b6*/ 	.short	(.L_3394 - .L_3393)
.L_3393:
        /*00b8*/ 	.word	0x00000080
        /*00bc*/ 	.word	0x00000001
        /*00c0*/ 	.word	0x00000001


	//----- nvinfo : EIATTR_CRS_STACK_SIZE
	.align		4
.L_3394:
        /*00c4*/ 	.byte	0x04, 0x1e
        /*00c6*/ 	.short	(.L_3396 - .L_3395)
.L_3395:
        /*00c8*/ 	.word	0x00000000


	//----- nvinfo : EIATTR_CBANK_PARAM_SIZE
	.align		4
.L_3396:
        /*00cc*/ 	.byte	0x03, 0x19
        /*00ce*/ 	.short	0x01c0


	//----- nvinfo : EIATTR_PARAM_CBANK
	.align		4
        /*00d0*/ 	.byte	0x04, 0x0a
        /*00d2*/ 	.short	(.L_3398 - .L_3397)
	.align		4
.L_3397:
        /*00d4*/ 	.word	index@(.nv.constant0._ZN2at6native18elementwise_kernelILi128ELi4EZNS0_15gpu_kernel_implINS0_11FillFunctorIlEEEEvRNS_18TensorIteratorBaseERKT_EUliE_EEviT1_)
        /*00d8*/ 	.short	0x0380
        /*00da*/ 	.short	0x01c0


	//----- nvinfo : EIATTR_SW_WAR
	.align		4
.L_3398:
        /*00dc*/ 	.byte	0x04, 0x36
        /*00de*/ 	.short	(.L_3400 - .L_3399)
.L_3399:
        /*00e0*/ 	.word	0x00000008
.L_3400:


//--------------------- .nv.info._ZN2at6native27unrolled_elementwise_kernelINS0_11FillFunctorIlEESt5arrayIPcLm1EELi4E23TrivialOffsetCalculatorILi0EjES7_ILi1EjENS0_6memory12LoadWithCastILi0EEENSA_13StoreWithCastILi1EEEEEviT_T0_T2_T3_T4_T5_ --------------------------
	.section	.nv.info._ZN2at6native27unrolled_elementwise_kernelINS0_11FillFunctorIlEESt5arrayIPcLm1EELi4E23TrivialOffsetCalculatorILi0EjES7_ILi1EjENS0_6memory12LoadWithCastILi0EEENSA_13StoreWithCastILi1EEEEEviT_T0_T2_T3_T4_T5_,"",@"SHT_CUDA_INFO"
	.sectionflags	@""
	.align	4


	//----- nvinfo : EIATTR_CUDA_API_VERSION
	.align		4
        /*0000*/ 	.byte	0x04, 0x37
        /*0002*/ 	.short	(.L_3402 - .L_3401)
.L_3401:
        /*0004*/ 	.word	0x00000082


	//----- nvinfo : EIATTR_KPARAM_INFO
	.align		4
.L_3402:
        /*0008*/ 	.byte	0x04, 0x17
        /*000a*/ 	.short	(.L_3404 - .L_3403)
.L_3403:
        /*000c*/ 	.word	0x00000000
        /*0010*/ 	.short	0x0006
        /*0012*/ 	.short	0x0024
        /*0014*/ 	.byte	0x00, 0xf0, 0x21, 0x00


	//----- nvinfo : EIATTR_KPARAM_INFO
	.align		4
.L_3404:
        /*0018*/ 	.byte	0x04, 0x17
        /*001a*/ 	.short	(.L_3406 - .L_3405)
.L_3405:
        /*001c*/ 	.word	0x00000000
        /*0020*/ 	.short	0x0005
        /*0022*/ 	.short	0x001c
        /*0024*/ 	.byte	0x00, 0xf0, 0x21, 0x00


	//----- nvinfo : EIATTR_KPARAM_INFO
	.align		4
.L_3406:
        /*0028*/ 	.byte	0x04, 0x17
        /*002a*/ 	.short	(.L_3408 - .L_3407)
.L_3407:
        /*002c*/ 	.word	0x00000000
        /*0030*/ 	.short	0x0004
        /*0032*/ 	.short	0x0019
        /*0034*/ 	.byte	0x00, 0xf0, 0x05, 0x00


	//----- nvinfo : EIATTR_KPARAM_INFO
	.align		4
.L_3408:
        /*0038*/ 	.byte	0x04, 0x17
        /*003a*/ 	.short	(.L_3410 - .L_3409)
.L_3409:
        /*003c*/ 	.word	0x00000000
        /*0040*/ 	.short	0x0003
        /*0042*/ 	.short	0x0018
        /*0044*/ 	.byte	0x00, 0xf0, 0x05, 0x00


	//----- nvinfo : EIATTR_KPARAM_INFO
	.align		4
.L_3410:
        /*0048*/ 	.byte	0x04, 0x17
        /*004a*/ 	.short	(.L_3412 - .L_3411)
.L_3411:
        /*004c*/ 	.word	0x00000000
        /*0050*/ 	.short	0x0002
        /*0052*/ 	.short	0x0010
        /*0054*/ 	.byte	0x00, 0xf0, 0x21, 0x00


	//----- nvinfo : EIATTR_KPARAM_INFO
	.align		4
.L_3412:
        /*0058*/ 	.byte	0x04, 0x17
        /*005a*/ 	.short	(.L_3414 - .L_3413)
.L_3413:
        /*005c*/ 	.word	0x00000000
        /*0060*/ 	.short	0x0001
        /*0062*/ 	.short	0x0008
        /*0064*/ 	.byte	0x00, 0xf0, 0x21, 0x00


	//----- nvinfo : EIATTR_KPARAM_INFO
	.align		4
.L_3414:
        /*0068*/ 	.byte	0x04, 0x17
        /*006a*/ 	.short	(.L_3416 - .L_3415)
.L_3415:
        /*006c*/ 	.word	0x00000000
        /*0070*/ 	.short	0x0000
        /*0072*/ 	.short	0x0000
        /*0074*/ 	.byte	0x00, 0xf0, 0x11, 0x00


	//----- nvinfo : EIATTR_SPARSE_MMA_MASK
	.align		4
.L_3416:
        /*0078*/ 	.byte	0x03, 0x50
        /*007a*/ 	.short	0x0000


	//----- nvinfo : EIATTR_MAXREG_COUNT
	.align		4
        /*007c*/ 	.byte	0x03, 0x1b
        /*007e*/ 	.short	0x00ff


	//----- nvinfo : EIATTR_EXTERNS
	.align		4
        /*0080*/ 	.byte	0x04, 0x0f
        /*0082*/ 	.short	(.L_3418 - .L_3417)


	//   ....[0]....
	.align		4
.L_3417:
        /*0084*/ 	.word	index@(__assertfail)


	//----- nvinfo : EIATTR_MERCURY_ISA_VERSION
	.align		4
.L_3418:
        /*0088*/ 	.byte	0x03, 0x5f
        /*008a*/ 	.short	0x0101


	//----- nvinfo : EIATTR_VRC_CTA_INIT_COUNT
	.align		4
        /*008c*/ 	.byte	0x02, 0x4a
	.zero		1
	.zero		1


	//----- nvinfo : EIATTR_SYSCALL_OFFSETS
	.align		4
        /*0090*/ 	.byte	0x04, 0x46
        /*0092*/ 	.short	(.L_3420 - .L_3419)


	//   ....[0]....
.L_3419:
        /*0094*/ 	.word	0x00000e30


	//   ....[1]....
        /*0098*/ 	.word	0x00001c10


	//   ....[2]....
        /*009c*/ 	.word	0x00002b10


	//   ....[3]....
        /*00a0*/ 	.word	0x00003a20


	//----- nvinfo : EIATTR_EXIT_INSTR_OFFSETS
	.align		4
.L_3420:
        /*00a4*/ 	.byte	0x04, 0x1c
        /*00a6*/ 	.short	(.L_3422 - .L_3421)


	//   ....[0]....
.L_3421:
        /*00a8*/ 	.word	0x00002dd0


	//   ....[1]....
        /*00ac*/ 	.word	0x00002f10


	//   ....[2]....
        /*00b0*/ 	.word	0x00002f40


	//   ....[3]....
        /*00b4*/ 	.word	0x00002fd0


	//   ....[4]....
        /*00b8*/ 	.word	0x00003000


	//   ....[5]....
        /*00bc*/ 	.word	0x00003030


	//   ....[6]....
        /*00c0*/ 	.word	0x000030d0


	//   ....[7]....
        /*00c4*/ 	.word	0x00003120


	//   ....[8]....
        /*00c8*/ 	.word	0x000031d0


	//   ....[9]....
        /*00cc*/ 	.word	0x00003230


	//   ....[10]....
        /*00d0*/ 	.word	0x00003270


	//   ....[11]....
        /*00d4*/ 	.word	0x00003340


	//   ....[12]....
        /*00d8*/ 	.word	0x000034a0


	//   ....[13]....
        /*00dc*/ 	.word	0x00003600


	//   ....[14]....
        /*00e0*/ 	.word	0x00003750


	//   ....[15]....
        /*00e4*/ 	.word	0x00003780


	//   ....[16]....
        /*00e8*/ 	.word	0x000037b0


	//   ....[17]....
        /*00ec*/ 	.word	0x00003870


	//   ....[18]....
        /*00f0*/ 	.word	0x000038c0


	//   ....[19]....
        /*00f4*/ 	.word	0x00003a30


	//   ....[20]....
        /*00f8*/ 	.word	0x00003b30


	//   ....[21]....
        /*00fc*/ 	.word	0x00003c60


	//   ....[22]....
        /*0100*/ 	.word	0x00003cb0


	//----- nvinfo : EIATTR_MAX_THREADS
	.align		4
.L_3422:
        /*0104*/ 	.byte	0x04, 0x05
        /*0106*/ 	.short	(.L_3424 - .L_3423)
.L_3423:
        /*0108*/ 	.word	0x00000080
        /*010c*/ 	.word	0x00000001
        /*0110*/ 	.word	0x00000001


	//----- nvinfo : EIATTR_CRS_STACK_SIZE
	.align		4
.L_3424:
        /*0114*/ 	.byte	0x04, 0x1e
        /*0116*/ 	.short	(.L_3426 - .L_3425)
.L_3425:
        /*0118*/ 	.word	0x00000000


	//----- nvinfo : EIATTR_CBANK_PARAM_SIZE
	.align		4
.L_3426:
        /*011c*/ 	.byte	0x03, 0x19
        /*011e*/ 	.short	0x002c


	//----- nvinfo : EIATTR_PARAM_CBANK
	.align		4
        /*0120*/ 	.byte	0x04, 0x0a
        /*0122*/ 	.short	(.L_3428 - .L_3427)
	.align		4
.L_3427:
        /*0124*/ 	.word	index@(.nv.constant0._ZN2at6native27unrolled_elementwise_kernelINS0_11FillFunctorIlEESt5arrayIPcLm1EELi4E23TrivialOffsetCalculatorILi0EjES7_ILi1EjENS0_6memory12LoadWithCastILi0EEENSA_13StoreWithCastILi1EEEEEviT_T0_T2_T3_T4_T5_)
        /*0128*/ 	.short	0x0380
        /*012a*/ 	.short	0x002c


	//----- nvinfo : EIATTR_SW_WAR
	.align		4
.L_3428:
        /*012c*/ 	.byte	0x04, 0x36
        /*012e*/ 	.short	(.L_3430 - .L_3429)
.L_3429:
        /*0130*/ 	.word	0x00000008
.L_3430:


//--------------------- .nv.info._ZN2at6native18elementwise_kernelILi128ELi2EZNS0_22gpu_kernel_impl_nocastINS0_11FillFunctorIlEEEEvRNS_18TensorIteratorBaseERKT_EUliE_EEviT1_ --------------------------
	.section	.nv.info._ZN2at6native18elementwise_kernelILi128ELi2EZNS0_22gpu_kernel_impl_nocastINS0_11FillFunctorIlEEEEvRNS_18TensorIteratorBaseERKT_EUliE_EEviT1_,"",@"SHT_CUDA_INFO"
	.sectionflags	@""
	.align	4


	//----- nvinfo : EIATTR_CUDA_API_VERSION
	.align		4
        /*0000*/ 	.byte	0x04, 0x37
        /*0002*/ 	.short	(.L_3432 - .L_3431)
.L_3431:
        /*0004*/ 	.word	0x00000082


	//----- nvinfo : EIATTR_KPARAM_INFO
	.align		4
.L_3432:
        /*0008*/ 	.byte	0x04, 0x17
        /*000a*/ 	.short	(.L_3434 - .L_3433)
.L_3433:
        /*000c*/ 	.word	0x00000000
        /*0010*/ 	.short	0x0001
        /*0012*/ 	.short	0x0008
        /*0014*/ 	.byte	0x00, 0xf0, 0xc1, 0x06


	//----- nvinfo : EIATTR_KPARAM_INFO
	.align		4
.L_3434:
        /*0018*/ 	.byte	0x04, 0x17
        /*001a*/ 	.short	(.L_3436 - .L_3435)
.L_3435:
        /*001c*/ 	.word	0x00000000
        /*0020*/ 	.short	0x0000
        /*0022*/ 	.short	0x0000
        /*0024*/ 	.byte	0x00, 0xf0, 0x11, 0x00


	//----- nvinfo : EIATTR_SPARSE_MMA_MASK
	.align		4
.L_3436:
        /*0028*/ 	.byte	0x03, 0x50
        /*002a*/ 	.short	0x0000


	//----- nvinfo : EIATTR_MAXREG_COUNT
	.align		4
        /*002c*/ 	.byte	0x03, 0x1b
        /*002e*/ 	.short	0x0080


	//----- nvinfo : EIATTR_MERCURY_ISA_VERSION
	.align		4
        /*0030*/ 	.byte	0x03, 0x5f
        /*0032*/ 	.short	0x0101


	//----- nvinfo : EIATTR_VRC_CTA_INIT_COUNT
	.align		4
        /*0034*/ 	.byte	0x02, 0x4a
	.zero		1
	.zero		1


	//----- nvinfo : EIATTR_EXIT_INSTR_OFFSETS
	.align		4
        /*0038*/ 	.byte	0x04, 0x1c
        /*003a*/ 	.short	(.L_3438 - .L_3437)


	//   ....[0]....
.L_3437:
        /*003c*/ 	.word	0x000000b0


	//   ....[1]....
        /*0040*/ 	.word	0x000000f0


	//   ....[2]....
        /*0044*/ 	.word	0x00001310


	//   ....[3]....
        /*0048*/ 	.word	0x00002480


	//----- nvinfo : EIATTR_MAX_THREADS
	.align		4
.L_3438:
        /*004c*/ 	.byte	0x04, 0x05
        /*004e*/ 	.short	(.L_3440 - .L_3439)
.L_3439:
        /*0050*/ 	.word	0x00000080
        /*0054*/ 	.word	0x00000001
        /*0058*/ 	.word	0x00000001


	//----- nvinfo : EIATTR_CRS_STACK_SIZE
	.align		4
.L_3440:
        /*005c*/ 	.byte	0x04, 0x1e
        /*005e*/ 	.short	(.L_3442 - .L_3441)
.L_3441:
        /*0060*/ 	.word	0x00000000


	//----- nvinfo : EIATTR_CBANK_PARAM_SIZE
	.align		4
.L_3442:
        /*0064*/ 	.byte	0x03, 0x19
        /*0066*/ 	.short	0x01b8


	//----- nvinfo : EIATTR_PARAM_CBANK
	.align		4
        /*0068*/ 	.byte	0x04, 0x0a
        /*006a*/ 	.short	(.L_3444 - .L_3443)
	.align		4
.L_3443:
        /*006c*/ 	.word	index@(.nv.constant0._ZN2at6native18elementwise_kernelILi128ELi2EZNS0_22gpu_kernel_impl_nocastINS0_11FillFunctorIlEEEEvRNS_18TensorIteratorBaseERKT_EUliE_EEviT1_)
        /*0070*/ 	.short	0x0380
        /*0072*/ 	.short	0x01b8


	//----- nvinfo : EIATTR_SW_WAR
	.align		4
.L_3444:
        /*0074*/ 	.byte	0x04, 0x36
        /*0076*/ 	.short	(.L_3446 - .L_3445)
.L_3445:
        /*0078*/ 	.word	0x00000008
.L_3446:


//--------------------- .nv.info._ZN2at6native27unrolled_elementwise_kernelINS0_11FillFunctorIlEESt5arrayIPcLm1EELi4E23TrivialOffsetCalculatorILi0EjES7_ILi1EjENS0_6memory15LoadWithoutCastENSA_16StoreWithoutCastEEEviT_T0_T2_T3_T4_T5_ --------------------------
	.section	.nv.info._ZN2at6native27unrolled_elementwise_kernelINS0_11FillFunctorIlEESt5arrayIPcLm1EELi4E23TrivialOffsetCalculatorILi0EjES7_ILi1EjENS0_6memory15LoadWithoutCastENSA_16StoreWithoutCastEEEviT_T0_T2_T3_T4_T5_,"",@"SHT_CUDA_INFO"
	.sectionflags	@""
	.align	4


	//----- nvinfo : EIATTR_CUDA_API_VERSION
	.align		4
        /*0000*/ 	.byte	0x04, 0x37
        /*0002*/ 	.short	(.L_3448 - .L_3447)
.L_3447:
        /*0004*/ 	.word	0x00000082


	//----- nvinfo : EIATTR_KPARAM_INFO
	.align		4
.L_3448:
        /*0008*/ 	.byte	0x04, 0x17
        /*000a*/ 	.short	(.L_3450 - .L_3449)
.L_3449:
        /*000c*/ 	.word	0x00000000
        /*0010*/ 	.short	0x0006
        /*0012*/ 	.short	0x001b
        /*0014*/ 	.byte	0x00, 0xf0, 0x05, 0x00


	//----- nvinfo : EIATTR_KPARAM_INFO
	.align		4
.L_3450:
        /*0018*/ 	.byte	0x04, 0x17
        /*001a*/ 	.short	(.L_3452 - .L_3451)
.L_3451:
        /*001c*/ 	.word	0x00000000
        /*0020*/ 	.short	0x0005
        /*0022*/ 	.short	0x001a
        /*0024*/ 	.byte	0x00, 0xf0, 0x05, 0x00


	//----- nvinfo : EIATTR_KPARAM_INFO
	.align		4
.L_3452:
        /*0028*/ 	.byte	0x04, 0x17
        /*002a*/ 	.short	(.L_3454 - .L_3453)
.L_3453:
        /*002c*/ 	.word	0x00000000
        /*0030*/ 	.short	0x0004
        /*0032*/ 	.short	0x0019
        /*0034*/ 	.byte	0x00, 0xf0, 0x05, 0x00


	//----- nvinfo : EIATTR_KPARAM_INFO
	.align		4
.L_3454:
        /*0038*/ 	.byte	0x04, 0x17
        /*003a*/ 	.short	(.L_3456 - .L_3455)
.L_3455:
        /*003c*/ 	.word	0x00000000
        /*0040*/ 	.short	0x0003
        /*0042*/ 	.short	0x0018
        /*0044*/ 	.byte	0x00, 0xf0, 0x05, 0x00


	//----- nvinfo : EIATTR_KPARAM_INFO
	.align		4
.L_3456:
        /*0048*/ 	.byte	0x04, 0x17
        /*004a*/ 	.short	(.L_3458 - .L_3457)
.L_3457:
        /*004c*/ 	.word	0x00000000
        /*0050*/ 	.short	0x0002
        /*0052*/ 	.short	0x0010
        /*0054*/ 	.byte	0x00, 0xf0, 0x21, 0x00


	//----- nvinfo : EIATTR_KPARAM_INFO
	.align		4
.L_3458:
        /*0058*/ 	.byte	0x04, 0x17
        /*005a*/ 	.short	(.L_3460 - .L_3459)
.L_3459:
        /*005c*/ 	.word	0x00000000
        /*0060*/ 	.short	0x0001
        /*0062*/ 	.short	0x0008
        /*0064*/ 	.byte	0x00, 0xf0, 0x21, 0x00


	//----- nvinfo : EIATTR_KPARAM_INFO
	.align		4
.L_3460:
        /*0068*/ 	.byte	0x04, 0x17
        /*006a*/ 	.short	(.L_3462 - .L_3461)
.L_3461:
        /*006c*/ 	.word	0x00000000
        /*0070*/ 	.short	0x0000
        /*0072*/ 	.short	0x0000
        /*0074*/ 	.byte	0x00, 0xf0, 0x11, 0x00


	//----- nvinfo : EIATTR_SPARSE_MMA_MASK
	.align		4
.L_3462:
        /*0078*/ 	.byte	0x03, 0x50
        /*007a*/ 	.short	0x0000


	//----- nvinfo : EIATTR_MAXREG_COUNT
	.align		4
        /*007c*/ 	.byte	0x03, 0x1b
        /*007e*/ 	.short	0x00ff


	//----- nvinfo : EIATTR_MERCURY_ISA_VERSION
	.align		4
        /*0080*/ 	.byte	0x03, 0x5f
        /*0082*/ 	.short	0x0101


	//----- nvinfo : EIATTR_VRC_CTA_INIT_COUNT
	.align		4
        /*0084*/ 	.byte	0x02, 0x4a
	.zero		1
	.zero		1


	//----- nvinfo : EIATTR_EXIT_INSTR_OFFSETS
	.align		4
        /*0088*/ 	.byte	0x04, 0x1c
        /*008a*/ 	.short	(.L_3464 - .L_3463)


	//   ....[0]....
.L_3463:
        /*008c*/ 	.word	0x000001e0


	//   ....[1]....
        /*0090*/ 	.word	0x00000240


	//----- nvinfo : EIATTR_MAX_THREADS
	.align		4
.L_3464:
        /*0094*/ 	.byte	0x04, 0x05
        /*0096*/ 	.short	(.L_3466 - .L_3465)
.L_3465:
        /*0098*/ 	.word	0x00000080
        /*009c*/ 	.word	0x00000001
        /*00a0*/ 	.word	0x00000001


	//----- nvinfo : EIATTR_CRS_STACK_SIZE
	.align		4
.L_3466:
        /*00a4*/ 	.byte	0x04, 0x1e
        /*00a6*/ 	.short	(.L_3468 - .L_3467)
.L_3467:
        /*00a8*/ 	.word	0x00000000


	//----- nvinfo : EIATTR_CBANK_PARAM_SIZE
	.align		4
.L_3468:
        /*00ac*/ 	.byte	0x03, 0x19
        /*00ae*/ 	.short	0x001c


	//----- nvinfo : EIATTR_PARAM_CBANK
	.align		4
        /*00b0*/ 	.byte	0x04, 0x0a
        /*00b2*/ 	.short	(.L_3470 - .L_3469)
	.align		4
.L_3469:
        /*00b4*/ 	.word	index@(.nv.constant0._ZN2at6native27unrolled_elementwise_kernelINS0_11FillFunctorIlEESt5arrayIPcLm1EELi4E23TrivialOffsetCalculatorILi0EjES7_ILi1EjENS0_6memory15LoadWithoutCastENSA_16StoreWithoutCastEEEviT_T0_T2_T3_T4_T5_)
        /*00b8*/ 	.short	0x0380
        /*00ba*/ 	.short	0x001c


	//----- nvinfo : EIATTR_SW_WAR
	.align		4
.L_3470:
        /*00bc*/ 	.byte	0x04, 0x36
        /*00be*/ 	.short	(.L_3472 - .L_3471)
.L_3471:
        /*00c0*/ 	.word	0x00000008
.L_3472:


//--------------------- .nv.info._ZN2at6native29vectorized_elementwise_kernelILi2ENS0_11FillFunctorIlEESt5arrayIPcLm1EEEEviT0_T1_ --------------------------
	.section	.nv.info._ZN2at6native29vectorized_elementwise_kernelILi2ENS0_11FillFunctorIlEESt5arrayIPcLm1EEEEviT0_T1_,"",@"SHT_CUDA_INFO"
	.sectionflags	@""
	.align	4


	//----- nvinfo : EIATTR_CUDA_API_VERSION
	.align		4
        /*0000*/ 	.byte	0x04, 0x37
        /*0002*/ 	.short	(.L_3474 - .L_3473)
.L_3473:
        /*0004*/ 	.word	0x00000082


	//----- nvinfo : EIATTR_KPARAM_INFO
	.align		4
.L_3474:
        /*0008*/ 	.byte	0x04, 0x17
        /*000a*/ 	.short	(.L_3476 - .L_3475)
.L_3475:
        /*000c*/ 	.word	0x00000000
        /*0010*/ 	.short	0x0002
        /*0012*/ 	.short	0x0010
        /*0014*/ 	.byte	0x00, 0xf0, 0x21, 0x00


	//----- nvinfo : EIATTR_KPARAM_INFO
	.align		4
.L_3476:
        /*0018*/ 	.byte	0x04, 0x17
        /*001a*/ 	.short	(.L_3478 - .L_3477)
.L_3477:
        /*001c*/ 	.word	0x00000000
        /*0020*/ 	.short	0x0001
        /*0022*/ 	.short	0x0008
        /*0024*/ 	.byte	0x00, 0xf0, 0x21, 0x00


	//----- nvinfo : EIATTR_KPARAM_INFO
	.align		4
.L_3478:
        /*0028*/ 	.byte	0x04, 0x17
        /*002a*/ 	.short	(.L_3480 - .L_3479)
.L_3479:
        /*002c*/ 	.word	0x00000000
        /*0030*/ 	.short	0x0000
        /*0032*/ 	.short	0x0000
        /*0034*/ 	.byte	0x00, 0xf0, 0x11, 0x00


	//----- nvinfo : EIATTR_SPARSE_MMA_MASK
	.align		4
.L_3480:
        /*0038*/ 	.byte	0x03, 0x50
        /*003a*/ 	.short	0x0000


	//----- nvinfo : EIATTR_MAXREG_COUNT
	.align		4
        /*003c*/ 	.byte	0x03, 0x1b
        /*003e*/ 	.short	0x00ff


	//----- nvinfo : EIATTR_MERCURY_ISA_VERSION
	.align		4
        /*0040*/ 	.byte	0x03, 0x5f
        /*0042*/ 	.short	0x0101


	//----- nvinfo : EIATTR_VRC_CTA_INIT_COUNT
	.align		4
        /*0044*/ 	.byte	0x02, 0x4a
	.zero		1
	.zero		1


	//----- nvinfo : EIATTR_EXIT_INSTR_OFFSETS
	.align		4
        /*0048*/ 	.byte	0x04, 0x1c
        /*004a*/ 	.short	(.L_3482 - .L_3481)


	//   ....[0]....
.L_3481:
        /*004c*/ 	.word	0x00000470


	//   ....[1]....
        /*0050*/ 	.word	0x000004d0


	//   ....[2]....
        /*0054*/ 	.word	0x00000650


	//----- nvinfo : EIATTR_MAX_THREADS
	.align		4
.L_3482:
        /*0058*/ 	.byte	0x04, 0x05
        /*005a*/ 	.short	(.L_3484 - .L_3483)
.L_3483:
        /*005c*/ 	.word	0x00000080
        /*0060*/ 	.word	0x00000001
        /*0064*/ 	.word	0x00000001


	//----- nvinfo : EIATTR_CRS_STACK_SIZE
	.align		4
.L_3484:
        /*0068*/ 	.byte	0x04, 0x1e
        /*006a*/ 	.short	(.L_3486 - .L_3485)
.L_3485:
        /*006c*/ 	.word	0x00000000


	//----- nvinfo : EIATTR_CBANK_PARAM_SIZE
	.align		4
.L_3486:
        /*0070*/ 	.byte	0x03, 0x19
        /*0072*/ 	.short	0x0018


	//----- nvinfo : EIATTR_PARAM_CBANK
	.align		4
        /*0074*/ 	.byte	0x04, 0x0a
        /*0076*/ 	.short	(.L_3488 - .L_3487)
	.align		4
.L_3487:
        /*0078*/ 	.word	index@(.nv.constant0._ZN2at6native29vectorized_elementwise_kernelILi2ENS0_11FillFunctorIlEESt5arrayIPcLm1EEEEviT0_T1_)
        /*007c*/ 	.short	0x0380
        /*007e*/ 	.short	0x0018


	//----- nvinfo : EIATTR_SW_WAR
	.align		4
.L_3488:
        /*0080*/ 	.byte	0x04, 0x36
        /*0082*/ 	.short	(.L_3490 - .L_3489)
.L_3489:
        /*0084*/ 	.word	0x00000008
.L_3490:


//--------------------- .nv.info._ZN2at6native29vectorized_elementwise_kernelILi4ENS0_11FillFunctorIlEESt5arrayIPcLm1EEEEviT0_T1_ --------------------------
	.section	.nv.info._ZN2at6native29vectorized_elementwise_kernelILi4ENS0_11FillFunctorIlEESt5arrayIPcLm1EEEEviT0_T1_,"",@"SHT_CUDA_INFO"
	.sectionflags	@""
	.align	4


	//----- nvinfo : EIATTR_CUDA_API_VERSION
	.align		4
        /*0000*/ 	.byte	0x04, 0x37
        /*0002*/ 	.short	(.L_3492 - .L_3491)
.L_3491:
        /*0004*/ 	.word	0x00000082


	//----- nvinfo : EIATTR_KPARAM_INFO
	.align		4
.L_3492:
        /*0008*/ 	.byte	0x04, 0x17
        /*000a*/ 	.short	(.L_3494 - .L_3493)
.L_3493:
        /*000c*/ 	.word	0x00000000
        /*0010*/ 	.short	0x0002
        /*0012*/ 	.short	0x0010
        /*0014*/ 	.byte	0x00, 0xf0, 0x21, 0x00


	//----- nvinfo : EIATTR_KPARAM_INFO
	.align		4
.L_3494:
        /*0018*/ 	.byte	0x04, 0x17
        /*001a*/ 	.short	(.L_3496 - .L_3495)
.L_3495:
        /*001c*/ 	.word	0x00000000
        /*0020*/ 	.short	0x0001
        /*0022*/ 	.short	0x0008
        /*0024*/ 	.byte	0x00, 0xf0, 0x21, 0x00


	//----- nvinfo : EIATTR_KPARAM_INFO
	.align		4
.L_3496:
        /*0028*/ 	.byte	0x04, 0x17
        /*002a*/ 	.short	(.L_3498 - .L_3497)
.L_3497:
        /*002c*/ 	.word	0x00000000
        /*0030*/ 	.short	0x0000
        /*0032*/ 	.short	0x0000
        /*0034*/ 	.byte	0x00, 0xf0, 0x11, 0x00


	//----- nvinfo : EIATTR_SPARSE_MMA_MASK
	.align		4
.L_3498:
        /*0038*/ 	.byte	0x03, 0x50
        /*003a*/ 	.short	0x0000


	//----- nvinfo : EIATTR_MAXREG_COUNT
	.align		4
        /*003c*/ 	.byte	0x03, 0x1b
        /*003e*/ 	.short	0x00ff


	//----- nvinfo : EIATTR_MERCURY_ISA_VERSION
	.align		4
        /*0040*/ 	.byte	0x03, 0x5f
        /*0042*/ 	.short	0x0101


	//----- nvinfo : EIATTR_VRC_CTA_INIT_COUNT
	.align		4
        /*0044*/ 	.byte	0x02, 0x4a
	.zero		1
	.zero		1


	//----- nvinfo : EIATTR_EXIT_INSTR_OFFSETS
	.align		4
        /*0048*/ 	.byte	0x04, 0x1c
        /*004a*/ 	.short	(.L_3500 - .L_3499)


	//   ....[0]....
.L_3499:
        /*004c*/ 	.word	0x00000470


	//   ....[1]....
        /*0050*/ 	.word	0x000004d0


	//   ....[2]....
        /*0054*/ 	.word	0x00000630


	//----- nvinfo : EIATTR_MAX_THREADS
	.align		4
.L_3500:
        /*0058*/ 	.byte	0x04, 0x05
        /*005a*/ 	.short	(.L_3502 - .L_3501)
.L_3501:
        /*005c*/ 	.word	0x00000080
        /*0060*/ 	.word	0x00000001
        /*0064*/ 	.word	0x00000001


	//----- nvinfo : EIATTR_CRS_STACK_SIZE
	.align		4
.L_3502:
        /*0068*/ 	.byte	0x04, 0x1e
        /*006a*/ 	.short	(.L_3504 - .L_3503)
.L_3503:
        /*006c*/ 	.word	0x00000000


	//----- nvinfo : EIATTR_CBANK_PARAM_SIZE
	.align		4
.L_3504:
        /*0070*/ 	.byte	0x03, 0x19
        /*0072*/ 	.short	0x0018


	//----- nvinfo : EIATTR_PARAM_CBANK
	.align		4
        /*0074*/ 	.byte	0x04, 0x0a
        /*0076*/ 	.short	(.L_3506 - .L_3505)
	.align		4
.L_3505:
        /*0078*/ 	.word	index@(.nv.constant0._ZN2at6native29vectorized_elementwise_kernelILi4ENS0_11FillFunctorIlEESt5arrayIPcLm1EEEEviT0_T1_)
        /*007c*/ 	.short	0x0380
        /*007e*/ 	.short	0x0018


	//----- nvinfo : EIATTR_SW_WAR
	.align		4
.L_3506:
        /*0080*/ 	.byte	0x04, 0x36
        /*0082*/ 	.short	(.L_3508 - .L_3507)
.L_3507:
        /*0084*/ 	.word	0x00000008
.L_3508:


//--------------------- .nv.info._ZN2at6native29vectorized_elementwise_kernelILi8ENS0_11FillFunctorIlEESt5arrayIPcLm1EEEEviT0_T1_ --------------------------
	.section	.nv.info._ZN2at6native29vectorized_elementwise_kernelILi8ENS0_11FillFunctorIlEESt5arrayIPcLm1EEEEviT0_T1_,"",@"SHT_CUDA_INFO"
	.sectionflags	@""
	.align	4


	//----- nvinfo : EIATTR_CUDA_API_VERSION
	.align		4
        /*0000*/ 	.byte	0x04, 0x37
        /*0002*/ 	.short	(.L_3510 - .L_3509)
.L_3509:
        /*0004*/ 	.word	0x00000082


	//----- nvinfo : EIATTR_KPARAM_INFO
	.align		4
.L_3510:
        /*0008*/ 	.byte	0x04, 0x17
        /*000a*/ 	.short	(.L_3512 - .L_3511)
.L_3511:
        /*000c*/ 	.word	0x00000000
        /*0010*/ 	.short	0x0002
        /*0012*/ 	.short	0x0010
        /*0014*/ 	.byte	0x00, 0xf0, 0x21, 0x00


	//----- nvinfo : EIATTR_KPARAM_INFO
	.align		4
.L_3512:
        /*0018*/ 	.byte	0x04, 0x17
        /*001a*/ 	.short	(.L_3514 - .L_3513)
.L_3513:
        /*001c*/ 	.word	0x00000000
        /*0020*/ 	.short	0x0001
        /*0022*/ 	.short	0x0008
        /*0024*/ 	.byte	0x00, 0xf0, 0x21, 0x00


	//----- nvinfo : EIATTR_KPARAM_INFO
	.align		4
.L_3514:
        /*0028*/ 	.byte	0x04, 0x17
        /*002a*/ 	.short	(.L_3516 - .L_3515)
.L_3515:
        /*002c*/ 	.word	0x00000000
        /*0030*/ 	.short	0x0000
        /*0032*/ 	.short	0x0000
        /*0034*/ 	.byte	0x00, 0xf0, 0x11, 0x00


	//----- nvinfo : EIATTR_SPARSE_MMA_MASK
	.align		4
.L_3516:
        /*0038*/ 	.byte	0x03, 0x50
        /*003a*/ 	.short	0x0000


	//----- nvinfo : EIATTR_MAXREG_COUNT
	.align		4
        /*003c*/ 	.byte	0x03, 0x1b
        /*003e*/ 	.short	0x00ff


	//----- nvinfo : EIATTR_MERCURY_ISA_VERSION
	.align		4
        /*0040*/ 	.byte	0x03, 0x5f
        /*0042*/ 	.short	0x0101


	//----- nvinfo : EIATTR_VRC_CTA_INIT_COUNT
	.align		4
        /*0044*/ 	.byte	0x02, 0x4a
	.zero		1
	.zero		1


	//----- nvinfo : EIATTR_EXIT_INSTR_OFFSETS
	.align		4
        /*0048*/ 	.byte	0x04, 0x1c
        /*004a*/ 	.short	(.L_3518 - .L_3517)


	//   ....[0]....
.L_3517:
        /*004c*/ 	.word	0x00000010


	//----- nvinfo : EIATTR_MAX_THREADS
	.align		4
.L_3518:
        /*0050*/ 	.byte	0x04, 0x05
        /*0052*/ 	.short	(.L_3520 - .L_3519)
.L_3519:
        /*0054*/ 	.word	0x00000080
        /*0058*/ 	.word	0x00000001
        /*005c*/ 	.word	0x00000001


	//----- nvinfo : EIATTR_CBANK_PARAM_SIZE
	.align		4
.L_3520:
        /*0060*/ 	.byte	0x03, 0x19
        /*0062*/ 	.short	0x0018


	//----- nvinfo : EIATTR_PARAM_CBANK
	.align		4
        /*0064*/ 	.byte	0x04, 0x0a
        /*0066*/ 	.short	(.L_3522 - .L_3521)
	.align		4
.L_3521:
        /*0068*/ 	.word	index@(.nv.constant0._ZN2at6native29vectorized_elementwise_kernelILi8ENS0_11FillFunctorIlEESt5arrayIPcLm1EEEEviT0_T1_)
        /*006c*/ 	.short	0x0380
        /*006e*/ 	.short	0x0018


	//----- nvinfo : EIATTR_SW_WAR
	.align		4
.L_3522:
        /*0070*/ 	.byte	0x04, 0x36
        /*0072*/ 	.short	(.L_3524 - .L_3523)
.L_3523:
        /*0074*/ 	.word	0x00000008
.L_3524:


//--------------------- .nv.info._ZN2at6native18elementwise_kernelILi128ELi4EZNS0_15gpu_kernel_implINS0_11FillFunctorIiEEEEvRNS_18TensorIteratorBaseERKT_EUliE_EEviT1_ --------------------------
	.section	.nv.info._ZN2at6native18elementwise_kernelILi128ELi4EZNS0_15gpu_kernel_implINS0_11FillFunctorIiEEEEvRNS_18TensorIteratorBaseERKT_EUliE_EEviT1_,"",@"SHT_CUDA_INFO"
	.sectionflags	@""
	.align	4


	//----- nvinfo : EIATTR_CUDA_API_VERSION
	.align		4
        /*0000*/ 	.byte	0x04, 0x37
        /*0002*/ 	.short	(.L_3526 - .L_3525)
.L_3525:
        /*0004*/ 	.word	0x00000082


	//----- nvinfo : EIATTR_KPARAM_INFO
	.align		4
.L_3526:
        /*0008*/ 	.byte	0x04, 0x17
        /*000a*/ 	.short	(.L_3528 - .L_3527)
.L_3527:
        /*000c*/ 	.word	0x00000000
        /*0010*/ 	.short	0x0001
        /*0012*/ 	.short	0x0008
        /*0014*/ 	.byte	0x00, 0xf0, 0xc1, 0x06


	//----- nvinfo : EIATTR_KPARAM_INFO
	.align		4
.L_3528:
        /*0018*/ 	.byte	0x04, 0x17
        /*001a*/ 	.short	(.L_3530 - .L_3529)
.L_3529:
        /*001c*/ 	.word	0x00000000
        /*0020*/ 	.short	0x0000
        /*0022*/ 	.short	0x0000
        /*0024*/ 	.byte	0x00, 0xf0, 0x11, 0x00


	//----- nvinfo : EIATTR_SPARSE_MMA_MASK
	.align		4
.L_3530:
        /*0028*/ 	.byte	0x03, 0x50
        /*002a*/ 	.short	0x0000


	//----- nvinfo : EIATTR_MAXREG_COUNT
	.align		4
        /*002c*/ 	.byte	0x03, 0x1b
        /*002e*/ 	.short	0x0080


	//----- nvinfo : EIATTR_EXTERNS
	.align		4
        /*0030*/ 	.byte	0x04, 0x0f
        /*0032*/ 	.short	(.L_3532 - .L_3531)


	//   ....[0]....
	.align		4
.L_3531:
        /*0034*/ 	.word	index@(__assertfail)


	//----- nvinfo : EIATTR_MERCURY_ISA_VERSION
	.align		4
.L_3532:
        /*0038*/ 	.byte	0x03, 0x5f
        /*003a*/ 	.short	0x0101


	//----- nvinfo : EIATTR_VRC_CTA_INIT_COUNT
	.align		4
        /*003c*/ 	.byte	0x02, 0x4a
	.zero		1
	.zero		1


	//----- nvinfo : EIATTR_SYSCALL_OFFSETS
	.align		4
        /*0040*/ 	.byte	0x04, 0x46
        /*0042*/ 	.short	(.L_3534 - .L_3533)


	//   ....[0]....
.L_3533:
        /*0044*/ 	.word	0x00001e60


	//   ....[1]....
        /*0048*/ 	.word	0x00003a80


	//   ....[2]....
        /*004c*/ 	.word	0x00005670


	//   ....[3]....
        /*0050*/ 	.word	0x00007240


	//----- nvinfo : EIATTR_EXIT_INSTR_OFFSETS
	.align		4
.L_3534:
        /*0054*/ 	.byte	0x04, 0x1c
        /*0056*/ 	.short	(.L_3536 - .L_3535)


	//   ....[0]....
.L_3535:
        /*0058*/ 	.word	0x00005710


	//   ....[1]....
        /*005c*/ 	.word	0x000069a0


	//   ....[2]....
        /*0060*/ 	.word	0x000069d0


	//   ....[3]....
        /*0064*/ 	.word	0x00006a50


	//   ....[4]....
        /*0068*/ 	.word	0x00006a80


	//   ....[5]....
        /*006c*/ 	.word	0x00006ab0


	//   ....[6]....
        /*0070*/ 	.word	0x00006b30


	//   ....[7]....
        /*0074*/ 	.word	0x00006b60


	//   ....[8]....
        /*0078*/ 	.word	0x00006bf0


	//   ....[9]....
        /*007c*/ 	.word	0x00006c30


	//   ....[10]....
        /*0080*/ 	.word	0x00006c50


	//   ....[11]....
        /*0084*/ 	.word	0x00006cf0


	//   ....[12]....
        /*0088*/ 	.word	0x00006d20


	//   ....[13]....
        /*008c*/ 	.word	0x00006df0


	//   ....[14]....
        /*0090*/ 	.word	0x00006e50


	//   ....[15]....
        /*0094*/ 	.word	0x00006e80


	//   ....[16]....
        /*0098*/ 	.word	0x00006f30


	//   ....[17]....
        /*009c*/ 	.word	0x00006ff0


	//   ....[18]....
        /*00a0*/ 	.word	0x000070b0


	//   ....[19]....
        /*00a4*/ 	.word	0x00007140


	//   ....[20]....
        /*00a8*/ 	.word	0x00007250


	//   ....[21]....
        /*00ac*/ 	.word	0x00007270


	//   ....[22]....
        /*00b0*/ 	.word	0x000072a0


	//----- nvinfo : EIATTR_MAX_THREADS
	.align		4
.L_3536:
        /*00b4*/ 	.byte	0x04, 0x05
        /*00b6*/ 	.short	(.L_3538 - .L_3537)
.L_3537:
        /*00b8*/ 	.word	0x00000080
        /*00bc*/ 	.word	0x00000001
        /*00c0*/ 	.word	0x00000001


	//----- nvinfo : EIATTR_CRS_STACK_SIZE
	.align		4
.L_3538:
        /*00c4*/ 	.byte	0x04, 0x1e
        /*00c6*/ 	.short	(.L_3540 - .L_3539)
.L_3539:
        /*00c8*/ 	.word	0x00000000


	//----- nvinfo : EIATTR_CBANK_PARAM_SIZE
	.align		4
.L_3540:
        /*00cc*/ 	.byte	0x03, 0x19
        /*00ce*/ 	.short	0x01b8


	//----- nvinfo : EIATTR_PARAM_CBANK
	.align		4
        /*00d0*/ 	.byte	0x04, 0x0a
        /*00d2*/ 	.short	(.L_3542 - .L_3541)
	.align		4
.L_3541:
        /*00d4*/ 	.word	index@(.nv.constant0._ZN2at6native18elementwise_kernelILi128ELi4EZNS0_15gpu_kernel_implINS0_11FillFunctorIiEEEEvRNS_18TensorIteratorBaseERKT_EUliE_EEviT1_)
        /*00d8*/ 	.short	0x0380
        /*00da*/ 	.short	0x01b8


	//----- nvinfo : EIATTR_SW_WAR
	.align		4
.L_3542:
        /*00dc*/ 	.byte	0x04, 0x36
        /*00de*/ 	.short	(.L_3544 - .L_3543)
.L_3543:
        /*00e0*/ 	.word	0x00000008
.L_3544:


//--------------------- .nv.info._ZN2at6native27unrolled_elementwise_kernelINS0_11FillFunctorIiEESt5arrayIPcLm1EELi4E23TrivialOffsetCalculatorILi0EjES7_ILi1EjENS0_6memory12LoadWithCastILi0EEENSA_13StoreWithCastILi1EEEEEviT_T0_T2_T3_T4_T5_ --------------------------
	.section	.nv.info._ZN2at6native27unrolled_elementwise_kernelINS0_11FillFunctorIiEESt5arrayIPcLm1EELi4E23TrivialOffsetCalculatorILi0EjES7_ILi1EjENS0_6memory12LoadWithCastILi0EEENSA_13StoreWithCastILi1EEEEEviT_T0_T2_T3_T4_T5_,"",@"SHT_CUDA_INFO"
	.sectionflags	@""
	.align	4


	//----- nvinfo : EIATTR_CUDA_API_VERSION
	.align		4
        /*0000*/ 	.byte	0x04, 0x37
        /*0002*/ 	.short	(.L_3546 - .L_3545)
.L_3545:
        /*0004*/ 	.word	0x00000082


	//----- nvinfo : EIATTR_KPARAM_INFO
	.align		4
.L_3546:
        /*0008*/ 	.byte	0x04, 0x17
        /*000a*/ 	.short	(.L_3548 - .L_3547)
.L_3547:
        /*000c*/ 	.word	0x00000000
        /*0010*/ 	.short	0x0006
        /*0012*/ 	.short	0x001c
        /*0014*/ 	.byte	0x00, 0xf0, 0x21, 0x00


	//----- nvinfo : EIATTR_KPARAM_INFO
	.align		4
.L_3548:
        /*0018*/ 	.byte	0x04, 0x17
        /*001a*/ 	.short	(.L_3550 - .L_3549)
.L_3549:
        /*001c*/ 	.word	0x00000000
        /*0020*/ 	.short	0x0005
        /*0022*/ 	.short	0x0014
        /*0024*/ 	.byte	0x00, 0xf0, 0x21, 0x00


	//----- nvinfo : EIATTR_KPARAM_INFO
	.align		4
.L_3550:
        /*0028*/ 	.byte	0x04, 0x17
        /*002a*/ 	.short	(.L_3552 - .L_3551)
.L_3551:
        /*002c*/ 	.word	0x00000000
        /*0030*/ 	.short	0x0004
        /*0032*/ 	.short	0x0011
        /*0034*/ 	.byte	0x00, 0xf0, 0x05, 0x00


	//----- nvinfo : EIATTR_KPARAM_INFO
	.align		4
.L_3552:
        /*0038*/ 	.byte	0x04, 0x17
        /*003a*/ 	.short	(.L_3554 - .L_3553)
.L_3553:
        /*003c*/ 	.word	0x00000000
        /*0040*/ 	.short	0x0003
        /*0042*/ 	.short	0x0010
        /*0044*/ 	.byte	0x00, 0xf0, 0x05, 0x00


	//----- nvinfo : EIATTR_KPARAM_INFO
	.align		4
.L_3554:
        /*0048*/ 	.byte	0x04, 0x17
        /*004a*/ 	.short	(.L_3556 - .L_3555)
.L_3555:
        /*004c*/ 	.word	0x00000000
        /*0050*/ 	.short	0x0002
        /*0052*/ 	.short	0x0008
        /*0054*/ 	.byte	0x00, 0xf0, 0x21, 0x00


	//----- nvinfo : EIATTR_KPARAM_INFO
	.align		4
.L_3556:
        /*0058*/ 	.byte	0x04, 0x17
        /*005a*/ 	.short	(.L_3558 - .L_3557)
.L_3557:
        /*005c*/ 	.word	0x00000000
        /*0060*/ 	.short	0x0001
        /*0062*/ 	.short	0x0004
        /*0064*/ 	.byte	0x00, 0xf0, 0x11, 0x00


	//----- nvinfo : EIATTR_KPARAM_INFO
	.align		4
.L_3558:
        /*0068*/ 	.byte	0x04, 0x17
        /*006a*/ 	.short	(.L_3560 - .L_3559)
.L_3559:
        /*006c*/ 	.word	0x00000000
        /*0070*/ 	.short	0x0000
        /*0072*/ 	.short	0x0000
        /*0074*/ 	.byte	0x00, 0xf0, 0x11, 0x00


	//----- nvinfo : EIATTR_SPARSE_MMA_MASK
	.align		4
.L_3560:
        /*0078*/ 	.byte	0x03, 0x50
        /*007a*/ 	.short	0x0000


	//----- nvinfo : EIATTR_MAXREG_COUNT
	.align		4
        /*007c*/ 	.byte	0x03, 0x1b
        /*007e*/ 	.short	0x00ff


	//----- nvinfo : EIATTR_EXTERNS
	.align		4
        /*0080*/ 	.byte	0x04, 0x0f
        /*0082*/ 	.short	(.L_3562 - .L_3561)


	//   ....[0]....
	.align		4
.L_3561:
        /*0084*/ 	.word	index@(__assertfail)


	//----- nvinfo : EIATTR_MERCURY_ISA_VERSION
	.align		4
.L_3562:
        /*0088*/ 	.byte	0x03, 0x5f
        /*008a*/ 	.short	0x0101


	//----- nvinfo : EIATTR_VRC_CTA_INIT_COUNT
	.align		4
        /*008c*/ 	.byte	0x02, 0x4a
	.zero		1
	.zero		1


	//----- nvinfo : EIATTR_SYSCALL_OFFSETS
	.align		4
        /*0090*/ 	.byte	0x04, 0x46
        /*0092*/ 	.short	(.L_3564 - .L_3563)


	//   ....[0]....
.L_3563:
        /*0094*/ 	.word	0x00000e50


	//   ....[1]....
        /*0098*/ 	.word	0x00001cb0


	//   ....[2]....
        /*009c*/ 	.word	0x00002c00


	//   ....[3]....
        /*00a0*/ 	.word	0x00003b60


	//----- nvinfo : EIATTR_EXIT_INSTR_OFFSETS
	.align		4
.L_3564:
        /*00a4*/ 	.byte	0x04, 0x1c
        /*00a6*/ 	.short	(.L_3566 - .L_3565)


	//   ....[0]....
.L_3565:
        /*00a8*/ 	.word	0x00002ec0


	//   ....[1]....
        /*00ac*/ 	.word	0x00003000


	//   ....[2]....
        /*00b0*/ 	.word	0x00003030


	//   ....[3]....
        /*00b4*/ 	.word	0x000030f0


	//   ....[4]....
        /*00b8*/ 	.word	0x00003120


	//   ....[5]....
        /*00bc*/ 	.word	0x00003150


	//   ....[6]....
        /*00c0*/ 	.word	0x000031f0


	//   ....[7]....
        /*00c4*/ 	.word	0x00003240


	//   ....[8]....
        /*00c8*/ 	.word	0x000032f0


	//   ....[9]....
        /*00cc*/ 	.word	0x00003350


	//   ....[10]....
        /*00d0*/ 	.word	0x00003390


	//   ....[11]....
        /*00d4*/ 	.word	0x00003460


	//   ....[12]....
        /*00d8*/ 	.word	0x000035c0


	//   ....[13]....
        /*00dc*/ 	.word	0x00003720


	//   ....[14]....
        /*00e0*/ 	.word	0x00003870


	//   ....[15]....
        /*00e4*/ 	.word	0x000038d0


	//   ....[16]....
        /*00e8*/ 	.word	0x00003900


	//   ....[17]....
        /*00ec*/ 	.word	0x000039b0


	//   ....[18]....
        /*00f0*/ 	.word	0x00003a00


	//   ....[19]....
        /*00f4*/ 	.word	0x00003b70


	//   ....[20]....
        /*00f8*/ 	.word	0x00003c70


	//   ....[21]....
        /*00fc*/ 	.word	0x00003da0


	//   ....[22]....
        /*0100*/ 	.word	0x00003df0


	//----- nvinfo : EIATTR_MAX_THREADS
	.align		4
.L_3566:
        /*0104*/ 	.byte	0x04, 0x05
        /*0106*/ 	.short	(.L_3568 - .L_3567)
.L_3567:
        /*0108*/ 	.word	0x00000080
        /*010c*/ 	.word	0x00000001
        /*0110*/ 	.word	0x00000001


	//----- nvinfo : EIATTR_CRS_STACK_SIZE
	.align		4
.L_3568:
        /*0114*/ 	.byte	0x04, 0x1e
        /*0116*/ 	.short	(.L_3570 - .L_3569)
.L_3569:
        /*0118*/ 	.word	0x00000000


	//----- nvinfo : EIATTR_CBANK_PARAM_SIZE
	.align		4
.L_3570:
        /*011c*/ 	.byte	0x03, 0x19
        /*011e*/ 	.short	0x0024


	//----- nvinfo : EIATTR_PARAM_CBANK
	.align		4
        /*0120*/ 	.byte	0x04, 0x0a
        /*0122*/ 	.short	(.L_3572 - .L_3571)
	.align		4
.L_3571:
        /*0124*/ 	.word	index@(.nv.constant0._ZN2at6native27unrolled_elementwise_kernelINS0_11FillFunctorIiEESt5arrayIPcLm1EELi4E23TrivialOffsetCalculatorILi0EjES7_ILi1EjENS0_6memory12LoadWithCastILi0EEENSA_13StoreWithCastILi1EEEEEviT_T0_T2_T3_T4_T5_)
        /*0128*/ 	.short	0x0380
        /*012a*/ 	.short	0x0024


	//----- nvinfo : EIATTR_SW_WAR
	.align		4
.L_3572:
        /*012c*/ 	.byte	0x04, 0x36
        /*012e*/ 	.short	(.L_3574 - .L_3573)
.L_3573:
        /*0130*/ 	.word	0x00000008
.L_3574:


//--------------------- .nv.info._ZN2at6native18elementwise_kernelILi128ELi2EZNS0_22gpu_kernel_impl_nocastINS0_11FillFunctorIiEEEEvRNS_18TensorIteratorBaseERKT_EUliE_EEviT1_ --------------------------
	.section	.nv.info._ZN2at6native18elementwise_kernelILi128ELi2EZNS0_22gpu_kernel_impl_nocastINS0_11FillFunctorIiEEEEvRNS_18TensorIteratorBaseERKT_EUliE_EEviT1_,"",@"SHT_CUDA_INFO"
	.sectionflags	@""
	.align	4


	//----- nvinfo : EIATTR_CUDA_API_VERSION
	.align		4
        /*0000*/ 	.byte	0x04, 0x37
        /*0002*/ 	.short	(.L_3576 - .L_3575)
.L_3575:
        /*0004*/ 	.word	0x00000082


	//----- nvinfo : EIATTR_KPARAM_INFO
	.align		4
.L_3576:
        /*0008*/ 	.byte	0x04, 0x17
        /*000a*/ 	.short	(.L_3578 - .L_3577)
.L_3577:
        /*000c*/ 	.word	0x00000000
        /*0010*/ 	.short	0x0001
        /*0012*/ 	.short	0x0008
        /*0014*/ 	.byte	0x00, 0xf0, 0xc1, 0x06


	//----- nvinfo : EIATTR_KPARAM_INFO
	.align		4
.L_3578:
        /*0018*/ 	.byte	0x04, 0x17
        /*001a*/ 	.short	(.L_3580 - .L_3579)
.L_3579:
        /*001c*/ 	.word	0x00000000
        /*0020*/ 	.short	0x0000
        /*0022*/ 	.short	0x0000
        /*0024*/ 	.byte	0x00, 0xf0, 0x11, 0x00


	//----- nvinfo : EIATTR_SPARSE_MMA_MASK
	.align		4
.L_3580:
        /*0028*/ 	.byte	0x03, 0x50
        /*002a*/ 	.short	0x0000


	//----- nvinfo : EIATTR_MAXREG_COUNT
	.align		4
        /*002c*/ 	.byte	0x03, 0x1b
        /*002e*/ 	.short	0x0080


	//----- nvinfo : EIATTR_MERCURY_ISA_VERSION
	.align		4
        /*0030*/ 	.byte	0x03, 0x5f
        /*0032*/ 	.short	0x0101


	//----- nvinfo : EIATTR_VRC_CTA_INIT_COUNT
	.align		4
        /*0034*/ 	.byte	0x02, 0x4a
	.zero		1
	.zero		1


	//----- nvinfo : EIATTR_EXIT_INSTR_OFFSETS
	.align		4
        /*0038*/ 	.byte	0x04, 0x1c
        /*003a*/ 	.short	(.L_3582 - .L_3581)


	//   ....[0]....
.L_3581:
        /*003c*/ 	.word	0x000000b0


	//   ....[1]....
        /*0040*/ 	.word	0x000000f0


	//   ....[2]....
        /*0044*/ 	.word	0x00001310


	//   ....[3]....
        /*0048*/ 	.word	0x00002480


	//----- nvinfo : EIATTR_MAX_THREADS
	.align		4
.L_3582:
        /*004c*/ 	.byte	0x04, 0x05
        /*004e*/ 	.short	(.L_3584 - .L_3583)
.L_3583:
        /*0050*/ 	.word	0x00000080
        /*0054*/ 	.word	0x00000001
        /*0058*/ 	.word	0x00000001


	//----- nvinfo : EIATTR_CRS_STACK_SIZE
	.align		4
.L_3584:
        /*005c*/ 	.byte	0x04, 0x1e
        /*005e*/ 	.short	(.L_3586 - .L_3585)
.L_3585:
        /*0060*/ 	.word	0x00000000


	//----- nvinfo : EIATTR_CBANK_PARAM_SIZE
	.align		4
.L_3586:
        /*0064*/ 	.byte	0x03, 0x19
        /*0066*/ 	.short	0x01b8


	//----- nvinfo : EIATTR_PARAM_CBANK
	.align		4
        /*0068*/ 	.byte	0x04, 0x0a
        /*006a*/ 	.short	(.L_3588 - .L_3587)
	.align		4
.L_3587:
        /*006c*/ 	.word	index@(.nv.constant0._ZN2at6native18elementwise_kernelILi128ELi2EZNS0_22gpu_kernel_impl_nocastINS0_11FillFunctorIiEEEEvRNS_18TensorIteratorBaseERKT_EUliE_EEviT1_)
        /*0070*/ 	.short	0x0380
        /*0072*/ 	.short	0x01b8


	//----- nvinfo : EIATTR_SW_WAR
	.align		4
.L_3588:
        /*0074*/ 	.byte	0x04, 0x36
        /*0076*/ 	.short	(.L_3590 - .L_3589)
.L_3589:
        /*0078*/ 	.word	0x00000008
.L_3590:


//--------------------- .nv.info._ZN2at6native27unrolled_elementwise_kernelINS0_11FillFunctorIiEESt5arrayIPcLm1EELi4E23TrivialOffsetCalculatorILi0EjES7_ILi1EjENS0_6memory15LoadWithoutCastENSA_16StoreWithoutCastEEEviT_T0_T2_T3_T4_T5_ --------------------------
	.section	.nv.info._ZN2at6native27unrolled_elementwise_kernelINS0_11FillFunctorIiEESt5arrayIPcLm1EELi4E23TrivialOffsetCalculatorILi0EjES7_ILi1EjENS0_6memory15LoadWithoutCastENSA_16StoreWithoutCastEEEviT_T0_T2_T3_T4_T5_,"",@"SHT_CUDA_INFO"
	.sectionflags	@""
	.align	4


	//----- nvinfo : EIATTR_CUDA_API_VERSION
	.align		4
        /*0000*/ 	.byte	0x04, 0x37
        /*0002*/ 	.short	(.L_3592 - .L_3591)
.L_3591:
        /*0004*/ 	.word	0x00000082


	//----- nvinfo : EIATTR_KPARAM_INFO
	.align		4
.L_3592:
        /*0008*/ 	.byte	0x04, 0x17
        /*000a*/ 	.short	(.L_3594 - .L_3593)
.L_3593:
        /*000c*/ 	.word	0x00000000
        /*0010*/ 	.short	0x0006
        /*0012*/ 	.short	0x0013
        /*0014*/ 	.byte	0x00, 0xf0, 0x05, 0x00


	//----- nvinfo : EIATTR_KPARAM_INFO
	.align		4
.L_3594:
        /*0018*/ 	.byte	0x04, 0x17
        /*001a*/ 	.short	(.L_3596 - .L_3595)
.L_3595:
        /*001c*/ 	.word	0x00000000
        /*0020*/ 	.short	0x0005
        /*0022*/ 	.short	0x0012
        /*0024*/ 	.byte	0x00, 0xf0, 0x05, 0x00


	//----- nvinfo : EIATTR_KPARAM_INFO
	.align		4
.L_3596:
        /*0028*/ 	.byte	0x04, 0x17
        /*002a*/ 	.short	(.L_3598 - .L_3597)
.L_3597:
        /*002c*/ 	.word	0x00000000
        /*0030*/ 	.short	0x0004
        /*0032*/ 	.short	0x0011
        /*0034*/ 	.byte	0x00, 0xf0, 0x05, 0x00


	//----- nvinfo : EIATTR_KPARAM_INFO
	.align		4
.L_3598:
        /*0038*/ 	.byte	0x04, 0x17
        /*003a*/ 	.short	(.L_3600 - .L_3599)
.L_3599:
        /*003c*/ 	.word	0x00000000
        /*0040*/ 	.short	0x0003
        /*0042*/ 	.short	0x0010
        /*0044*/ 	.byte	0x00, 0xf0, 0x05, 0x00


	//----- nvinfo : EIATTR_KPARAM_INFO
	.align		4
.L_3600:
        /*0048*/ 	.byte	0x04, 0x17
        /*004a*/ 	.short	(.L_3602 - .L_3601)
.L_3601:
        /*004c*/ 	.word	0x00000000
        /*0050*/ 	.short	0x0002
        /*0052*/ 	.short	0x0008
        /*0054*/ 	.byte	0x00, 0xf0, 0x21, 0x00


	//----- nvinfo : EIATTR_KPARAM_INFO
	.align		4
.L_3602:
        /*0058*/ 	.byte	0x04, 0x17
        /*005a*/ 	.short	(.L_3604 - .L_3603)
.L_3603:
        /*005c*/ 	.word	0x00000000
        /*0060*/ 	.short	0x0001
        /*0062*/ 	.short	0x0004
        /*0064*/ 	.byte	0x00, 0xf0, 0x11, 0x00


	//----- nvinfo : EIATTR_KPARAM_INFO
	.align		4
.L_3604:
        /*0068*/ 	.byte	0x04, 0x17
        /*006a*/ 	.short	(.L_3606 - .L_3605)
.L_3605:
        /*006c*/ 	.word	0x00000000
        /*0070*/ 	.short	0x0000
        /*0072*/ 	.short	0x0000
        /*0074*/ 	.byte	0x00, 0xf0, 0x11, 0x00


	//----- nvinfo : EIATTR_SPARSE_MMA_MASK
	.align		4
.L_3606:
        /*0078*/ 	.byte	0x03, 0x50
        /*007a*/ 	.short	0x0000


	//----- nvinfo : EIATTR_MAXREG_COUNT
	.align		4
        /*007c*/ 	.byte	0x03, 0x1b
        /*007e*/ 	.short	0x00ff


	//----- nvinfo : EIATTR_MERCURY_ISA_VERSION
	.align		4
        /*0080*/ 	.byte	0x03, 0x5f
        /*0082*/ 	.short	0x0101


	//----- nvinfo : EIATTR_VRC_CTA_INIT_COUNT
	.align		4
        /*0084*/ 	.byte	0x02, 0x4a
	.zero		1
	.zero		1


	//----- nvinfo : EIATTR_EXIT_INSTR_OFFSETS
	.align		4
        /*0088*/ 	.byte	0x04, 0x1c
        /*008a*/ 	.short	(.L_3608 - .L_3607)


	//   ....[0]....
.L_3607:
        /*008c*/ 	.word	0x000001e0


	//   ....[1]....
        /*0090*/ 	.word	0x00000240


	//----- nvinfo : EIATTR_MAX_THREADS
	.align		4
.L_3608:
        /*0094*/ 	.byte	0x04, 0x05
        /*0096*/ 	.short	(.L_3610 - .L_3609)
.L_3609:
        /*0098*/ 	.word	0x00000080
        /*009c*/ 	.word	0x00000001
        /*00a0*/ 	.word	0x00000001


	//----- nvinfo : EIATTR_CRS_STACK_SIZE
	.align		4
.L_3610:
        /*00a4*/ 	.byte	0x04, 0x1e
        /*00a6*/ 	.short	(.L_3612 - .L_3611)
.L_3611:
        /*00a8*/ 	.word	0x00000000


	//----- nvinfo : EIATTR_CBANK_PARAM_SIZE
	.align		4
.L_3612:
        /*00ac*/ 	.byte	0x03, 0x19
        /*00ae*/ 	.short	0x0014


	//----- nvinfo : EIATTR_PARAM_CBANK
	.align		4
        /*00b0*/ 	.byte	0x04, 0x0a
        /*00b2*/ 	.short	(.L_3614 - .L_3613)
	.align		4
.L_3613:
        /*00b4*/ 	.word	index@(.nv.constant0._ZN2at6native27unrolled_elementwise_kernelINS0_11FillFunctorIiEESt5arrayIPcLm1EELi4E23TrivialOffsetCalculatorILi0EjES7_ILi1EjENS0_6memory15LoadWithoutCastENSA_16StoreWithoutCastEEEviT_T0_T2_T3_T4_T5_)
        /*00b8*/ 	.short	0x0380
        /*00ba*/ 	.short	0x0014


	//----- nvinfo : EIATTR_SW_WAR
	.align		4
.L_3614:
        /*00bc*/ 	.byte	0x04, 0x36
        /*00be*/ 	.short	(.L_3616 - .L_3615)
.L_3615:
        /*00c0*/ 	.word	0x00000008
.L_3616:


//--------------------- .nv.info._ZN2at6native29vectorized_elementwise_kernelILi2ENS0_11FillFunctorIiEESt5arrayIPcLm1EEEEviT0_T1_ --------------------------
	.section	.nv.info._ZN2at6native29vectorized_elementwise_kernelILi2ENS0_11FillFunctorIiEESt5arrayIPcLm1EEEEviT0_T1_,"",@"SHT_CUDA_INFO"
	.sectionflags	@""
	.align	4


	//----- nvinfo : EIATTR_CUDA_API_VERSION
	.align		4
        /*0000*/ 	.byte	0x04, 0x37
        /*0002*/ 	.short	(.L_3618 - .L_3617)
.L_3617:
        /*0004*/ 	.word	0x00000082


	//----- nvinfo : EIATTR_KPARAM_INFO
	.align		4
.L_3618:
        /*0008*/ 	.byte	0x04, 0x17
        /*000a*/ 	.short	(.L_3620 - .L_3619)
.L_3619:
        /*000c*/ 	.word	0x00000000
        /*0010*/ 	.short	0x0002
        /*0012*/ 	.short	0x0008
        /*0014*/ 	.byte	0x00, 0xf0, 0x21, 0x00


	//----- nvinfo : EIATTR_KPARAM_INFO
	.align		4
.L_3620:
        /*0018*/ 	.byte	0x04, 0x17
        /*001a*/ 	.short	(.L_3622 - .L_3621)
.L_3621:
        /*001c*/ 	.word	0x00000000
        /*0020*/ 	.short	0x0001
        /*0022*/ 	.short	0x0004
        /*0024*/ 	.byte	0x00, 0xf0, 0x11, 0x00


	//----- nvinfo : EIATTR_KPARAM_INFO
	.align		4
.L_3622:
        /*0028*/ 	.byte	0x04, 0x17
        /*002a*/ 	.short	(.L_3624 - .L_3623)
.L_3623:
        /*002c*/ 	.word	0x00000000
        /*0030*/ 	.short	0x0000
        /*0032*/ 	.short	0x0000
        /*0034*/ 	.byte	0x00, 0xf0, 0x11, 0x00


	//----- nvinfo : EIATTR_SPARSE_MMA_MASK
	.align		4
.L_3624:
        /*0038*/ 	.byte	0x03, 0x50
        /*003a*/ 	.short	0x0000


	//----- nvinfo : EIATTR_MAXREG_COUNT
	.align		4
        /*003c*/ 	.byte	0x03, 0x1b
        /*003e*/ 	.short	0x00ff


	//----- nvinfo : EIATTR_MERCURY_ISA_VERSION
	.align		4
        /*0040*/ 	.byte	0x03, 0x5f
        /*0042*/ 	.short	0x0101


	//----- nvinfo : EIATTR_VRC_CTA_INIT_COUNT
	.align		4
        /*0044*/ 	.byte	0x02, 0x4a
	.zero		1
	.zero		1


	//----- nvinfo : EIATTR_EXIT_INSTR_OFFSETS
	.align		4
        /*0048*/ 	.byte	0x04, 0x1c
        /*004a*/ 	.short	(.L_3626 - .L_3625)


	//   ....[0]....
.L_3625:
        /*004c*/ 	.word	0x00000470


	//   ....[1]....
        /*0050*/ 	.word	0x000004d0


	//   ....[2]....
        /*0054*/ 	.word	0x000005e0


	//----- nvinfo : EIATTR_MAX_THREADS
	.align		4
.L_3626:
        /*0058*/ 	.byte	0x04, 0x05
        /*005a*/ 	.short	(.L_3628 - .L_3627)
.L_3627:
        /*005c*/ 	.word	0x00000080
        /*0060*/ 	.word	0x00000001
        /*0064*/ 	.word	0x00000001


	//----- nvinfo : EIATTR_CRS_STACK_SIZE
	.align		4
.L_3628:
        /*0068*/ 	.byte	0x04, 0x1e
        /*006a*/ 	.short	(.L_3630 - .L_3629)
.L_3629:
        /*006c*/ 	.word	0x00000000


	//----- nvinfo : EIATTR_CBANK_PARAM_SIZE
	.align		4
.L_3630:
        /*0070*/ 	.byte	0x03, 0x19
        /*0072*/ 	.short	0x0010


	//----- nvinfo : EIATTR_PARAM_CBANK
	.align		4
        /*0074*/ 	.byte	0x04, 0x0a
        /*0076*/ 	.short	(.L_3632 - .L_3631)
	.align		4
.L_3631:
        /*0078*/ 	.word	index@(.nv.constant0._ZN2at6native29vectorized_elementwise_kernelILi2ENS0_11FillFunctorIiEESt5arrayIPcLm1EEEEviT0_T1_)
        /*007c*/ 	.short	0x0380
        /*007e*/ 	.short	0x0010


	//----- nvinfo : EIATTR_SW_WAR
	.align		4
.L_3632:
        /*0080*/ 	.byte	0x04, 0x36
        /*0082*/ 	.short	(.L_3634 - .L_3633)
.L_3633:
        /*0084*/ 	.word	0x00000008
.L_3634:


//--------------------- .nv.info._ZN2at6native29vectorized_elementwise_kernelILi4ENS0_11FillFunctorIiEESt5arrayIPcLm1EEEEviT0_T1_ --------------------------
	.section	.nv.info._ZN2at6native29vectorized_elementwise_kernelILi4ENS0_11FillFunctorIiEESt5arrayIPcLm1EEEEviT0_T1_,"",@"SHT_CUDA_INFO"
	.sectionflags	@""
	.align	4


	//----- nvinfo : EIATTR_CUDA_API_VERSION
	.align		4
        /*0000*/ 	.byte	0x04, 0x37
        /*0002*/ 	.short	(.L_3636 - .L_3635)
.L_3635:
        /*0004*/ 	.word	0x00000082


	//----- nvinfo : EIATTR_KPARAM_INFO
	.align		4
.L_3636:
        /*0008*/ 	.byte	0x04, 0x17
        /*000a*/ 	.short	(.L_3638 - .L_3637)
.L_3637:
        /*000c*/ 	.word	0x00000000
        /*0010*/ 	.short	0x0002
        /*0012*/ 	.short	0x0008
        /*0014*/ 	.byte	0x00, 0xf0, 0x21, 0x00


	//----- nvinfo : EIATTR_KPARAM_INFO
	.align		4
.L_3638:
        /*0018*/ 	.byte	0x04, 0x17
        /*001a*/ 	.short	(.L_3640 - .L_3639)
.L_3639:
        /*001c*/ 	.word	0x00000000
        /*0020*/ 	.short	0x0001
        /*0022*/ 	.short	0x0004
        /*0024*/ 	.byte	0x00, 0xf0, 0x11, 0x00


	//----- nvinfo : EIATTR_KPARAM_INFO
	.align		4
.L_3640:
        /*0028*/ 	.byte	0x04, 0x17
        /*002a*/ 	.short	(.L_3642 - .L_3641)
.L_3641:
        /*002c*/ 	.word	0x00000000
        /*0030*/ 	.short	0x0000
        /*0032*/ 	.short	0x0000
        /*0034*/ 	.byte	0x00, 0xf0, 0x11, 0x00


	//----- nvinfo : EIATTR_SPARSE_MMA_MASK
	.align		4
.L_3642:
        /*0038*/ 	.byte	0x03, 0x50
        /*003a*/ 	.short	0x0000


	//----- nvinfo : EIATTR_MAXREG_COUNT
	.align		4
        /*003c*/ 	.byte	0x03, 0x1b
        /*003e*/ 	.short	0x00ff


	//----- nvinfo : EIATTR_MERCURY_ISA_VERSION
	.align		4
        /*0040*/ 	.byte	0x03, 0x5f
        /*0042*/ 	.short	0x0101


	//----- nvinfo : EIATTR_VRC_CTA_INIT_COUNT
	.align		4
        /*0044*/ 	.byte	0x02, 0x4a
	.zero		1
	.zero		1


	//----- nvinfo : EIATTR_EXIT_INSTR_OFFSETS
	.align		4
        /*0048*/ 	.byte	0x04, 0x1c
        /*004a*/ 	.short	(.L_3644 - .L_3643)


	//   ....[0]....
.L_3643:
        /*004c*/ 	.word	0x00000470


	//   ....[1]....
        /*0050*/ 	.word	0x000004d0


	//   ....[2]....
        /*0054*/ 	.word	0x000005c0


	//----- nvinfo : EIATTR_MAX_THREADS
	.align		4
.L_3644:
        /*0058*/ 	.byte	0x04, 0x05
        /*005a*/ 	.short	(.L_3646 - .L_3645)
.L_3645:
        /*005c*/ 	.word	0x00000080
        /*0060*/ 	.word	0x00000001
        /*0064*/ 	.word	0x00000001


	//----- nvinfo : EIATTR_CRS_STACK_SIZE
	.align		4
.L_3646:
        /*0068*/ 	.byte	0x04, 0x1e
        /*006a*/ 	.short	(.L_3648 - .L_3647)
.L_3647:
        /*006c*/ 	.word	0x00000000


	//----- nvinfo : EIATTR_CBANK_PARAM_SIZE
	.align		4
.L_3648:
        /*0070*/ 	.byte	0x03, 0x19
        /*0072*/ 	.short	0x0010


	//----- nvinfo : EIATTR_PARAM_CBANK
	.align		4
        /*0074*/ 	.byte	0x04, 0x0a
        /*0076*/ 	.short	(.L_3650 - .L_3649)
	.align		4
.L_3649:
        /*0078*/ 	.word	index@(.nv.constant0._ZN2at6native29vectorized_elementwise_kernelILi4ENS0_11FillFunctorIiEESt5arrayIPcLm1EEEEviT0_T1_)
        /*007c*/ 	.short	0x0380
        /*007e*/ 	.short	0x0010


	//----- nvinfo : EIATTR_SW_WAR
	.align		4
.L_3650:
        /*0080*/ 	.byte	0x04, 0x36
        /*0082*/ 	.short	(.L_3652 - .L_3651)
.L_3651:
        /*0084*/ 	.word	0x00000008
.L_3652:


//--------------------- .nv.info._ZN2at6native29vectorized_elementwise_kernelILi8ENS0_11FillFunctorIiEESt5arrayIPcLm1EEEEviT0_T1_ --------------------------
	.section	.nv.info._ZN2at6native29vectorized_elementwise_kernelILi8ENS0_11FillFunctorIiEESt5arrayIPcLm1EEEEviT0_T1_,"",@"SHT_CUDA_INFO"
	.sectionflags	@""
	.align	4


	//----- nvinfo : EIATTR_CUDA_API_VERSION
	.align		4
        /*0000*/ 	.byte	0x04, 0x37
        /*0002*/ 	.short	(.L_3654 - .L_3653)
.L_3653:
        /*0004*/ 	.word	0x00000082


	//----- nvinfo : EIATTR_KPARAM_INFO
	.align		4
.L_3654:
        /*0008*/ 	.byte	0x04, 0x17
        /*000a*/ 	.short	(.L_3656 - .L_3655)
.L_3655:
        /*000c*/ 	.word	0x00000000
        /*0010*/ 	.short	0x0002
        /*0012*/ 	.short	0x0008
        /*0014*/ 	.byte	0x00, 0xf0, 0x21, 0x00


	//----- nvinfo : EIATTR_KPARAM_INFO
	.align		4
.L_3656:
        /*0018*/ 	.byte	0x04, 0x17
        /*001a*/ 	.short	(.L_3658 - .L_3657)
.L_3657:
        /*001c*/ 	.word	0x00000000
        /*0020*/ 	.short	0x0001
        /*0022*/ 	.short	0x0004
        /*0024*/ 	.byte	0x00, 0xf0, 0x11, 0x00


	//----- nvinfo : EIATTR_KPARAM_INFO
	.align		4
.L_3658:
        /*0028*/ 	.byte	0x04, 0x17
        /*002a*/ 	.short	(.L_3660 - .L_3659)
.L_3659:
        /*002c*/ 	.word	0x00000000
        /*0030*/ 	.short	0x0000
        /*0032*/ 	.short	0x0000
        /*0034*/ 	.byte	0x00, 0xf0, 0x11, 0x00


	//----- nvinfo : EIATTR_SPARSE_MMA_MASK
	.align		4
.L_3660:
        /*0038*/ 	.byte	0x03, 0x50
        /*003a*/ 	.short	0x0000


	//----- nvinfo : EIATTR_MAXREG_COUNT
	.align		4
        /*003c*/ 	.byte	0x03, 0x1b
        /*003e*/ 	.short	0x00ff


	//----- nvinfo : EIATTR_MERCURY_ISA_VERSION
	.align		4
        /*0040*/ 	.byte	0x03, 0x5f
        /*0042*/ 	.short	0x0101


	//----- nvinfo : EIATTR_VRC_CTA_INIT_COUNT
	.align		4
        /*0044*/ 	.byte	0x02, 0x4a
	.zero		1
	.zero		1


	//----- nvinfo : EIATTR_EXIT_INSTR_OFFSETS
	.align		4
        /*0048*/ 	.byte	0x04, 0x1c
        /*004a*/ 	.short	(.L_3662 - .L_3661)


	//   ....[0]....
.L_3661:
        /*004c*/ 	.word	0x00000010


	//----- nvinfo : EIATTR_MAX_THREADS
	.align		4
.L_3662:
        /*0050*/ 	.byte	0x04, 0x05
        /*0052*/ 	.short	(.L_3664 - .L_3663)
.L_3663:
        /*0054*/ 	.word	0x00000080
        /*0058*/ 	.word	0x00000001
        /*005c*/ 	.word	0x00000001


	//----- nvinfo : EIATTR_CBANK_PARAM_SIZE
	.align		4
.L_3664:
        /*0060*/ 	.byte	0x03, 0x19
        /*0062*/ 	.short	0x0010


	//----- nvinfo : EIATTR_PARAM_CBANK
	.align		4
        /*0064*/ 	.byte	0x04, 0x0a
        /*0066*/ 	.short	(.L_3666 - .L_3665)
	.align		4
.L_3665:
        /*0068*/ 	.word	index@(.nv.constant0._ZN2at6native29vectorized_elementwise_kernelILi8ENS0_11FillFunctorIiEESt5arrayIPcLm1EEEEviT0_T1_)
        /*006c*/ 	.short	0x0380
        /*006e*/ 	.short	0x0010


	//----- nvinfo : EIATTR_SW_WAR
	.align		4
.L_3666:
        /*0070*/ 	.byte	0x04, 0x36
        /*0072*/ 	.short	(.L_3668 - .L_3667)
.L_3667:
        /*0074*/ 	.word	0x00000008
.L_3668:


//--------------------- .nv.info._ZN2at6native18elementwise_kernelILi128ELi4EZNS0_15gpu_kernel_implINS0_11FillFunctorIaEEEEvRNS_18TensorIteratorBaseERKT_EUliE_EEviT1_ --------------------------
	.section	.nv.info._ZN2at6native18elementwise_kernelILi128ELi4EZNS0_15gpu_kernel_implINS0_11FillFunctorIaEEEEvRNS_18TensorIteratorBaseERKT_EUliE_EEviT1_,"",@"SHT_CUDA_INFO"
	.sectionflags	@""
	.align	4


	//----- nvinfo : EIATTR_CUDA_API_VERSION
	.align		4
        /*0000*/ 	.byte	0x04, 0x37
        /*0002*/ 	.short	(.L_3670 - .L_3669)
.L_3669:
        /*0004*/ 	.word	0x00000082


	//----- nvinfo : EIATTR_KPARAM_INFO
	.align		4
.L_3670:
        /*0008*/ 	.byte	0x04, 0x17
        /*000a*/ 	.short	(.L_3672 - .L_3671)
.L_3671:
        /*000c*/ 	.word	0x00000000
        /*0010*/ 	.short	0x0001
        /*0012*/ 	.short	0x0008
        /*0014*/ 	.byte	0x00, 0xf0, 0xc1, 0x06


	//----- nvinfo : EIATTR_KPARAM_INFO
	.align		4
.L_3672:
        /*0018*/ 	.byte	0x04, 0x17
        /*001a*/ 	.short	(.L_3674 - .L_3673)
.L_3673:
        /*001c*/ 	.word	0x00000000
        /*0020*/ 	.short	0x0000
        /*0022*/ 	.short	0x0000
        /*0024*/ 	.byte	0x00, 0xf0, 0x11, 0x00


	//----- nvinfo : EIATTR_SPARSE_MMA_MASK
	.align		4
.L_3674:
        /*0028*/ 	.byte	0x03, 0x50
        /*002a*/ 	.short	0x0000


	//----- nvinfo : EIATTR_MAXREG_COUNT
	.align		4
        /*002c*/ 	.byte	0x03, 0x1b
        /*002e*/ 	.short	0x0080


	//----- nvinfo : EIATTR_EXTERNS
	.align		4
        /*0030*/ 	.byte	0x04, 0x0f
        /*0032*/ 	.short	(.L_3676 - .L_3675)


	//   ....[0]....
	.align		4
.L_3675:
        /*0034*/ 	.word	index@(__assertfail)


	//----- nvinfo : EIATTR_MERCURY_ISA_VERSION
	.align		4
.L_3676:
        /*0038*/ 	.byte	0x03, 0x5f
        /*003a*/ 	.short	0x0101


	//----- nvinfo : EIATTR_VRC_CTA_INIT_COUNT
	.align		4
        /*003c*/ 	.byte	0x02, 0x4a
	.zero		1
	.zero		1


	//----- nvinfo : EIATTR_SYSCALL_OFFSETS
	.align		4
        /*0040*/ 	.byte	0x04, 0x46
        /*0042*/ 	.short	(.L_3678 - .L_3677)


	//   ....[0]....
.L_3677:
        /*0044*/ 	.word	0x00001e60


	//   ....[1]....
        /*0048*/ 	.word	0x00003a30


	//   ....[2]....
        /*004c*/ 	.word	0x000055c0


	//   ....[3]....
        /*0050*/ 	.word	0x00007130


	//----- nvinfo : EIATTR_EXIT_INSTR_OFFSETS
	.align		4
.L_3678:
        /*0054*/ 	.byte	0x04, 0x1c
        /*0056*/ 	.short	(.L_3680 - .L_3679)


	//   ....[0]....
.L_3679:
        /*0058*/ 	.word	0x00005650


	//   ....[1]....
        /*005c*/ 	.word	0x000068d0


	//   ....[2]....
        /*0060*/ 	.word	0x000068f0


	//   ....[3]....
        /*0064*/ 	.word	0x00006970


	//   ....[4]....
        /*0068*/ 	.word	0x00006990


	//   ....[5]....
        /*006c*/ 	.word	0x000069b0


	//   ....[6]....
        /*0070*/ 	.word	0x00006a30


	//   ....[7]....
        /*0074*/ 	.word	0x00006a60


	//   ....[8]....
        /*0078*/ 	.word	0x00006af0


	//   ....[9]....
        /*007c*/ 	.word	0x00006b30


	//   ....[10]....
        /*0080*/ 	.word	0x00006b50


	//   ....[11]....
        /*0084*/ 	.word	0x00006bf0


	//   ....[12]....
        /*0088*/ 	.word	0x00006c20


	//   ....[13]....
        /*008c*/ 	.word	0x00006cf0


	//   ....[14]....
        /*0090*/ 	.word	0x00006d50


	//   ....[15]....
        /*0094*/ 	.word	0x00006d80


	//   ....[16]....
        /*0098*/ 	.word	0x00006e20


	//   ....[17]....
        /*009c*/ 	.word	0x00006ee0


	//   ....[18]....
        /*00a0*/ 	.word	0x00006fa0


	//   ....[19]....
        /*00a4*/ 	.word	0x00007030


	//   ....[20]....
        /*00a8*/ 	.word	0x00007140


	//   ....[21]....
        /*00ac*/ 	.word	0x00007160


	//   ....[22]....
        /*00b0*/ 	.word	0x00007180


	//----- nvinfo : EIATTR_MAX_THREADS
	.align		4
.L_3680:
        /*00b4*/ 	.byte	0x04, 0x05
        /*00b6*/ 	.short	(.L_3682 - .L_3681)
.L_3681:
        /*00b8*/ 	.word	0x00000080
        /*00bc*/ 	.word	0x00000001
        /*00c0*/ 	.word	0x00000001


	//----- nvinfo : EIATTR_CRS_STACK_SIZE
	.align		4
.L_3682:
        /*00c4*/ 	.byte	0x04, 0x1e
        /*00c6*/ 	.short	(.L_3684 - .L_3683)
.L_3683:
        /*00c8*/ 	.word	0x00000000


	//----- nvinfo : EIATTR_CBANK_PARAM_SIZE
	.align		4
.L_3684:
        /*00cc*/ 	.byte	0x03, 0x19
        /*00ce*/ 	.short	0x01b8


	//----- nvinfo : EIATTR_PARAM_CBANK
	.align		4
        /*00d0*/ 	.byte	0x04, 0x0a
        /*00d2*/ 	.short	(.L_3686 - .L_3685)
	.align		4
.L_3685:
        /*00d4*/ 	.word	index@(.nv.constant0._ZN2at6native18elementwise_kernelILi128ELi4EZNS0_15gpu_kernel_implINS0_11FillFunctorIaEEEEvRNS_18TensorIteratorBaseERKT_EUliE_EEviT1_)
        /*00d8*/ 	.short	0x0380
        /*00da*/ 	.short	0x01b8


	//----- nvinfo : EIATTR_SW_WAR
	.align		4
.L_3686:
        /*00dc*/ 	.byte	0x04, 0x36
        /*00de*/ 	.short	(.L_3688 - .L_3687)
.L_3687:
        /*00e0*/ 	.word	0x00000008
.L_3688:


//--------------------- .nv.info._ZN2at6native27unrolled_elementwise_kernelINS0_11FillFunctorIaEESt5arrayIPcLm1EELi4E23TrivialOffsetCalculatorILi0EjES7_ILi1EjENS0_6memory12LoadWithCastILi0EEENSA_13StoreWithCastILi1EEEEEviT_T0_T2_T3_T4_T5_ --------------------------
	.section	.nv.info._ZN2at6native27unrolled_elementwise_kernelINS0_11FillFunctorIaEESt5arrayIPcLm1EELi4E23TrivialOffsetCalculatorILi0EjES7_ILi1EjENS0_6memory12LoadWithCastILi0EEENSA_13StoreWithCastILi1EEEEEviT_T0_T2_T3_T4_T5_,"",@"SHT_CUDA_INFO"
	.sectionflags	@""
	.align	4


	//----- nvinfo : EIATTR_CUDA_API_VERSION
	.align		4
        /*0000*/ 	.byte	0x04, 0x37
        /*0002*/ 	.short	(.L_3690 - .L_3689)
.L_3689:
        /*0004*/ 	.word	0x00000082


	//----- nvinfo : EIATTR_KPARAM_INFO
	.align		4
.L_3690:
        /*0008*/ 	.byte	0x04, 0x17
        /*000a*/ 	.short	(.L_3692 - .L_3691)
.L_3691:
        /*000c*/ 	.word	0x00000000
        /*0010*/ 	.short	0x0006
        /*0012*/ 	.short	0x001c
        /*0014*/ 	.byte	0x00, 0xf0, 0x21, 0x00


	//----- nvinfo : EIATTR_KPARAM_INFO
	.align		4
.L_3692:
        /*0018*/ 	.byte	0x04, 0x17
        /*001a*/ 	.short	(.L_3694 - .L_3693)
.L_3693:
        /*001c*/ 	.word	0x00000000
        /*0020*/ 	.short	0x0005
        /*0022*/ 	.short	0x0014
        /*0024*/ 	.byte	0x00, 0xf0, 0x21, 0x00


	//----- nvinfo : EIATTR_KPARAM_INFO
	.align		4
.L_3694:
        /*0028*/ 	.byte	0x04, 0x17
        /*002a*/ 	.short	(.L_3696 - .L_3695)
.L_3695:
        /*002c*/ 	.word	0x00000000
        /*0030*/ 	.short	0x0004
        /*0032*/ 	.short	0x0011
        /*0034*/ 	.byte	0x00, 0xf0, 0x05, 0x00


	//----- nvinfo : EIATTR_KPARAM_INFO
	.align		4
.L_3696:
        /*0038*/ 	.byte	0x04, 0x17
        /*003a*/ 	.short	(.L_3698 - .L_3697)
.L_3697:
        /*003c*/ 	.word	0x00000000
        /*0040*/ 	.short	0x0003
        /*0042*/ 	.short	0x0010
        /*0044*/ 	.byte	0x00, 0xf0, 0x05, 0x00


	//----- nvinfo : EIATTR_KPARAM_INFO
	.align		4
.L_3698:
        /*0048*/ 	.byte	0x04, 0x17
        /*004a*/ 	.short	(.L_3700 - .L_3699)
.L_3699:
        /*004c*/ 	.word	0x00000000
        /*0050*/ 	.short	0x0002
        /*0052*/ 	.short	0x0008
        /*0054*/ 	.byte	0x00, 0xf0, 0x21, 0x00


	//----- nvinfo : EIATTR_KPARAM_INFO
	.align		4
.L_3700:
        /*0058*/ 	.byte	0x04, 0x17
        /*005a*/ 	.short	(.L_3702 - .L_3701)
.L_3701:
        /*005c*/ 	.word	0x00000000
        /*0060*/ 	.short	0x0001
        /*0062*/ 	.short	0x0004
        /*0064*/ 	.byte	0x00, 0xf0, 0x05, 0x00


	//----- nvinfo : EIATTR_KPARAM_INFO
	.align		4
.L_3702:
        /*0068*/ 	.byte	0x04, 0x17
        /*006a*/ 	.short	(.L_3704 - .L_3703)
.L_3703:
        /*006c*/ 	.word	0x00000000
        /*0070*/ 	.short	0x0000
        /*0072*/ 	.short	0x0000
        /*0074*/ 	.byte	0x00, 0xf0, 0x11, 0x00


	//----- nvinfo : EIATTR_SPARSE_MMA_MASK
	.align		4
.L_3704:
        /*0078*/ 	.byte	0x03, 0x50
        /*007a*/ 	.short	0x0000


	//----- nvinfo : EIATTR_MAXREG_COUNT
	.align		4
        /*007c*/ 	.byte	0x03, 0x1b
        /*007e*/ 	.short	0x00ff


	//----- nvinfo : EIATTR_EXTERNS
	.align		4
        /*0080*/ 	.byte	0x04, 0x0f
        /*0082*/ 	.short	(.L_3706 - .L_3705)


	//   ....[0]....
	.align		4
.L_3705:
        /*0084*/ 	.word	index@(__assertfail)


	//----- nvinfo : EIATTR_MERCURY_ISA_VERSION
	.align		4
.L_3706:
        /*0088*/ 	.byte	0x03, 0x5f
        /*008a*/ 	.short	0x0101


	//----- nvinfo : EIATTR_VRC_CTA_INIT_COUNT
	.align		4
        /*008c*/ 	.byte	0x02, 0x4a
	.zero		1
	.zero		1


	//----- nvinfo : EIATTR_SYSCALL_OFFSETS
	.align		4
        /*0090*/ 	.byte	0x04, 0x46
        /*0092*/ 	.short	(.L_3708 - .L_3707)


	//   ....[0]....
.L_3707:
        /*0094*/ 	.word	0x00000dc0


	//   ....[1]....
        /*0098*/ 	.word	0x00001b50


	//   ....[2]....
        /*009c*/ 	.word	0x000029d0


	//   ....[3]....
        /*00a0*/ 	.word	0x00003860


	//----- nvinfo : EIATTR_EXIT_INSTR_OFFSETS
	.align		4
.L_3708:
        /*00a4*/ 	.byte	0x04, 0x1c
        /*00a6*/ 	.short	(.L_3710 - .L_3709)


	//   ....[0]....
.L_3709:
        /*00a8*/ 	.word	0x00002c60


	//   ....[1]....
        /*00ac*/ 	.word	0x00002d90


	//   ....[2]....
        /*00b0*/ 	.word	0x00002db0


	//   ....[3]....
        /*00b4*/ 	.word	0x00002e50


	//   ....[4]....
        /*00b8*/ 	.word	0x00002e80


	//   ....[5]....
        /*00bc*/ 	.word	0x00002ec0


	//   ....[6]....
        /*00c0*/ 	.word	0x00002f50


	//   ....[7]....
        /*00c4*/ 	.word	0x00002f90


	//   ....[8]....
        /*00c8*/ 	.word	0x00003030


	//   ....[9]....
        /*00cc*/ 	.word	0x00003080


	//   ....[10]....
        /*00d0*/ 	.word	0x000030d0


	//   ....[11]....
        /*00d4*/ 	.word	0x000031b0


	//   ....[12]....
        /*00d8*/ 	.word	0x00003300


	//   ....[13]....
        /*00dc*/ 	.word	0x00003450


	//   ....[14]....
        /*00e0*/ 	.word	0x00003590


	//   ....[15]....
        /*00e4*/ 	.word	0x000035d0


	//   ....[16]....
        /*00e8*/ 	.word	0x00003600


	//   ....[17]....
        /*00ec*/ 	.word	0x000036a0


	//   ....[18]....
        /*00f0*/ 	.word	0x00003700


	//   ....[19]....
        /*00f4*/ 	.word	0x00003870


	//   ....[20]....
        /*00f8*/ 	.word	0x00003960


	//   ....[21]....
        /*00fc*/ 	.word	0x00003a80


	//   ....[22]....
        /*0100*/ 	.word	0x00003ac0


	//----- nvinfo : EIATTR_MAX_THREADS
	.align		4
.L_3710:
        /*0104*/ 	.byte	0x04, 0x05
        /*0106*/ 	.short	(.L_3712 - .L_3711)
.L_3711:
        /*0108*/ 	.word	0x00000080
        /*010c*/ 	.word	0x00000001
        /*0110*/ 	.word	0x00000001


	//----- nvinfo : EIATTR_CRS_STACK_SIZE
	.align		4
.L_3712:
        /*0114*/ 	.byte	0x04, 0x1e
        /*0116*/ 	.short	(.L_3714 - .L_3713)
.L_3713:
        /*0118*/ 	.word	0x00000000


	//----- nvinfo : EIATTR_CBANK_PARAM_SIZE
	.align		4
.L_3714:
        /*011c*/ 	.byte	0x03, 0x19
        /*011e*/ 	.short	0x0024


	//----- nvinfo : EIATTR_PARAM_CBANK
	.align		4
        /*0120*/ 	.byte	0x04, 0x0a
        /*0122*/ 	.short	(.L_3716 - .L_3715)
	.align		4
.L_3715:
        /*0124*/ 	.word	index@(.nv.constant0._ZN2at6native27unrolled_elementwise_kernelINS0_11FillFunctorIaEESt5arrayIPcLm1EELi4E23TrivialOffsetCalculatorILi0EjES7_ILi1EjENS0_6memory12LoadWithCastILi0EEENSA_13StoreWithCastILi1EEEEEviT_T0_T2_T3_T4_T5_)
        /*0128*/ 	.short	0x0380
        /*012a*/ 	.short	0x0024


	//----- nvinfo : EIATTR_SW_WAR
	.align		4
.L_3716:
        /*012c*/ 	.byte	0x04, 0x36
        /*012e*/ 	.short	(.L_3718 - .L_3717)
.L_3717:
        /*0130*/ 	.word	0x00000008
.L_3718:


//--------------------- .nv.info._ZN2at6native18elementwise_kernelILi128ELi4EZNS0_22gpu_kernel_impl_nocastINS0_11FillFunctorIaEEEEvRNS_18TensorIteratorBaseERKT_EUliE_EEviT1_ --------------------------
	.section	.nv.info._ZN2at6native18elementwise_kernelILi128ELi4EZNS0_22gpu_kernel_impl_nocastINS0_11FillFunctorIaEEEEvRNS_18TensorIteratorBaseERKT_EUliE_EEviT1_,"",@"SHT_CUDA_INFO"
	.sectionflags	@""
	.align	4


	//----- nvinfo : EIATTR_CUDA_API_VERSION
	.align		4
        /*0000*/ 	.byte	0x04, 0x37
        /*0002*/ 	.short	(.L_3720 - .L_3719)
.L_3719:
        /*0004*/ 	.word	0x00000082


	//----- nvinfo : EIATTR_KPARAM_INFO
	.align		4
.L_3720:
        /*0008*/ 	.byte	0x04, 0x17
        /*000a*/ 	.short	(.L_3722 - .L_3721)
.L_3721:
        /*000c*/ 	.word	0x00000000
        /*0010*/ 	.short	0x0001
        /*0012*/ 	.short	0x0008
        /*0014*/ 	.byte	0x00, 0xf0, 0xc1, 0x06


	//----- nvinfo : EIATTR_KPARAM_INFO
	.align		4
.L_3722:
        /*0018*/ 	.byte	0x04, 0x17
        /*001a*/ 	.short	(.L_3724 - .L_3723)
.L_3723:
        /*001c*/ 	.word	0x00000000
        /*0020*/ 	.short	0x0000
        /*0022*/ 	.short	0x0000
        /*0024*/ 	.byte	0x00, 0xf0, 0x11, 0x00


	//----- nvinfo : EIATTR_SPARSE_MMA_MASK
	.align		4
.L_3724:
        /*0028*/ 	.byte	0x03, 0x50
        /*002a*/ 	.short	0x0000


	//----- nvinfo : EIATTR_MAXREG_COUNT
	.align		4
        /*002c*/ 	.byte	0x03, 0x1b
        /*002e*/ 	.short	0x0080


	//----- nvinfo : EIATTR_MERCURY_ISA_VERSION
	.align		4
        /*0030*/ 	.byte	0x03, 0x5f
        /*0032*/ 	.short	0x0101


	//----- nvinfo : EIATTR_VRC_CTA_INIT_COUNT
	.align		4
        /*0034*/ 	.byte	0x02, 0x4a
	.zero		1
	.zero		1


	//----- nvinfo : EIATTR_EXIT_INSTR_OFFSETS
	.align		4
        /*0038*/ 	.byte	0x04, 0x1c
        /*003a*/ 	.short	(.L_3726 - .L_3725)


	//   ....[0]....
.L_3725:
        /*003c*/ 	.word	0x000000c0


	//   ....[1]....
        /*0040*/ 	.word	0x000000f0


	//   ....[2]....
        /*0044*/ 	.word	0x00003650


	//   ....[3]....
        /*0048*/ 	.word	0x000047b0


	//----- nvinfo : EIATTR_MAX_THREADS
	.align		4
.L_3726:
        /*004c*/ 	.byte	0x04, 0x05
        /*004e*/ 	.short	(.L_3728 - .L_3727)
.L_3727:
        /*0050*/ 	.word	0x00000080
        /*0054*/ 	.word	0x00000001
        /*0058*/ 	.word	0x00000001


	//----- nvinfo : EIATTR_CRS_STACK_SIZE
	.align		4
.L_3728:
        /*005c*/ 	.byte	0x04, 0x1e
        /*005e*/ 	.short	(.L_3730 - .L_3729)
.L_3729:
        /*0060*/ 	.word	0x00000000


	//----- nvinfo : EIATTR_CBANK_PARAM_SIZE
	.align		4
.L_3730:
        /*0064*/ 	.byte	0x03, 0x19
        /*0066*/ 	.short	0x01b8


	//----- nvinfo : EIATTR_PARAM_CBANK
	.align		4
        /*0068*/ 	.byte	0x04, 0x0a
        /*006a*/ 	.short	(.L_3732 - .L_3731)
	.align		4
.L_3731:
        /*006c*/ 	.word	index@(.nv.constant0._ZN2at6native18elementwise_kernelILi128ELi4EZNS0_22gpu_kernel_impl_nocastINS0_11FillFunctorIaEEEEvRNS_18TensorIteratorBaseERKT_EUliE_EEviT1_)
        /*0070*/ 	.short	0x0380
        /*0072*/ 	.short	0x01b8


	//----- nvinfo : EIATTR_SW_WAR
	.align		4
.L_3732:
        /*0074*/ 	.byte	0x04, 0x36
        /*0076*/ 	.short	(.L_3734 - .L_3733)
.L_3733:
        /*0078*/ 	.word	0x00000008
.L_3734:


//--------------------- .nv.info._ZN2at6native27unrolled_elementwise_kernelINS0_11FillFunctorIaEESt5arrayIPcLm1EELi4E23TrivialOffsetCalculatorILi0EjES7_ILi1EjENS0_6memory15LoadWithoutCastENSA_16StoreWithoutCastEEEviT_T0_T2_T3_T4_T5_ --------------------------
	.section	.nv.info._ZN2at6native27unrolled_elementwise_kernelINS0_11FillFunctorIaEESt5arrayIPcLm1EELi4E23TrivialOffsetCalculatorILi0EjES7_ILi1EjENS0_6memory15LoadWithoutCastENSA_16StoreWithoutCastEEEviT_T0_T2_T3_T4_T5_,"",@"SHT_CUDA_INFO"
	.sectionflags	@""
	.align	4


	//----- nvinfo : EIATTR_CUDA_API_VERSION
	.align		4
        /*0000*/ 	.byte	0x04, 0x37
        /*0002*/ 	.short	(.L_3736 - .L_3735)
.L_3735:
        /*0004*/ 	.word	0x00000082


	//----- nvinfo : EIATTR_KPARAM_INFO
	.align		4
.L_3736:
        /*0008*/ 	.byte	0x04, 0x17
        /*000a*/ 	.short	(.L_3738 - .L_3737)
.L_3737:
        /*000c*/ 	.word	0x00000000
        /*0010*/ 	.short	0x0006
        /*0012*/ 	.short	0x0013
        /*0014*/ 	.byte	0x00, 0xf0, 0x05, 0x00


	//----- nvinfo : EIATTR_KPARAM_INFO
	.align		4
.L_3738:
        /*0018*/ 	.byte	0x04, 0x17
        /*001a*/ 	.short	(.L_3740 - .L_3739)
.L_3739:
        /*001c*/ 	.word	0x00000000
        /*0020*/ 	.short	0x0005
        /*0022*/ 	.short	0x0012
        /*0024*/ 	.byte	0x00, 0xf0, 0x05, 0x00


	//----- nvinfo : EIATTR_KPARAM_INFO
	.align		4
.L_3740:
        /*0028*/ 	.byte	0x04, 0x17
        /*002a*/ 	.short	(.L_3742 - .L_3741)
.L_3741:
        /*002c*/ 	.word	0x00000000
        /*0030*/ 	.short	0x0004
        /*0032*/ 	.short	0x0011
        /*0034*/ 	.byte	0x00, 0xf0, 0x05, 0x00


	//----- nvinfo : EIATTR_KPARAM_INFO
	.align		4
.L_3742:
        /*0038*/ 	.byte	0x04, 0x17
        /*003a*/ 	.short	(.L_3744 - .L_3743)
.L_3743:
        /*003c*/ 	.word	0x00000000
        /*0040*/ 	.short	0x0003
        /*0042*/ 	.short	0x0010
        /*0044*/ 	.byte	0x00, 0xf0, 0x05, 0x00


	//----- nvinfo : EIATTR_KPARAM_INFO
	.align		4
.L_3744:
        /*0048*/ 	.byte	0x04, 0x17
        /*004a*/ 	.short	(.L_3746 - .L_3745)
.L_3745:
        /*004c*/ 	.word	0x00000000
        /*0050*/ 	.short	0x0002
        /*0052*/ 	.short	0x0008
        /*0054*/ 	.byte	0x00, 0xf0, 0x21, 0x00


	//----- nvinfo : EIATTR_KPARAM_INFO
	.align		4
.L_3746:
        /*0058*/ 	.byte	0x04, 0x17
        /*005a*/ 	.short	(.L_3748 - .L_3747)
.L_3747:
        /*005c*/ 	.word	0x00000000
        /*0060*/ 	.short	0x0001
        /*0062*/ 	.short	0x0004
        /*0064*/ 	.byte	0x00, 0xf0, 0x05, 0x00


	//----- nvinfo : EIATTR_KPARAM_INFO
	.align		4
.L_3748:
        /*0068*/ 	.byte	0x04, 0x17
        /*006a*/ 	.short	(.L_3750 - .L_3749)
.L_3749:
        /*006c*/ 	.word	0x00000000
        /*0070*/ 	.short	0x0000
        /*0072*/ 	.short	0x0000
        /*0074*/ 	.byte	0x00, 0xf0, 0x11, 0x00


	//----- nvinfo : EIATTR_SPARSE_MMA_MASK
	.align		4
.L_3750:
        /*0078*/ 	.byte	0x03, 0x50
        /*007a*/ 	.short	0x0000


	//----- nvinfo : EIATTR_MAXREG_COUNT
	.align		4
        /*007c*/ 	.byte	0x03, 0x1b
        /*007e*/ 	.short	0x00ff


	//----- nvinfo : EIATTR_MERCURY_ISA_VERSION
	.align		4
        /*0080*/ 	.byte	0x03, 0x5f
        /*0082*/ 	.short	0x0101


	//----- nvinfo : EIATTR_VRC_CTA_INIT_COUNT
	.align		4
        /*0084*/ 	.byte	0x02, 0x4a
	.zero		1
	.zero		1


	//----- nvinfo : EIATTR_EXIT_INSTR_OFFSETS
	.align		4
        /*0088*/ 	.byte	0x04, 0x1c
        /*008a*/ 	.short	(.L_3752 - .L_3751)


	//   ....[0]....
.L_3751:
        /*008c*/ 	.word	0x00000200


	//   ....[1]....
        /*0090*/ 	.word	0x00000260


	//----- nvinfo : EIATTR_MAX_THREADS
	.align		4
.L_3752:
        /*0094*/ 	.byte	0x04, 0x05
        /*0096*/ 	.short	(.L_3754 - .L_3753)
.L_3753:
        /*0098*/ 	.word	0x00000080
        /*009c*/ 	.word	0x00000001
        /*00a0*/ 	.word	0x00000001


	//----- nvinfo : EIATTR_CRS_STACK_SIZE
	.align		4
.L_3754:
        /*00a4*/ 	.byte	0x04, 0x1e
        /*00a6*/ 	.short	(.L_3756 - .L_3755)
.L_3755:
        /*00a8*/ 	.word	0x00000000


	//----- nvinfo : EIATTR_CBANK_PARAM_SIZE
	.align		4
.L_3756:
        /*00ac*/ 	.byte	0x03, 0x19
        /*00ae*/ 	.short	0x0014


	//----- nvinfo : EIATTR_PARAM_CBANK
	.align		4
        /*00b0*/ 	.byte	0x04, 0x0a
        /*00b2*/ 	.short	(.L_3758 - .L_3757)
	.align		4
.L_3757:
        /*00b4*/ 	.word	index@(.nv.constant0._ZN2at6native27unrolled_elementwise_kernelINS0_11FillFunctorIaEESt5arrayIPcLm1EELi4E23TrivialOffsetCalculatorILi0EjES7_ILi1EjENS0_6memory15LoadWithoutCastENSA_16StoreWithoutCastEEEviT_T0_T2_T3_T4_T5_)
        /*00b8*/ 	.short	0x0380
        /*00ba*/ 	.short	0x0014


	//----- nvinfo : EIATTR_SW_WAR
	.align		4
.L_3758:
        /*00bc*/ 	.byte	0x04, 0x36
        /*00be*/ 	.short	(.L_3760 - .L_3759)
.L_3759:
        /*00c0*/ 	.word	0x00000008
.L_3760:


//--------------------- .nv.info._ZN2at6native29vectorized_elementwise_kernelILi2ENS0_11FillFunctorIaEESt5arrayIPcLm1EEEEviT0_T1_ --------------------------
	.section	.nv.info._ZN2at6native29vectorized_elementwise_kernelILi2ENS0_11FillFunctorIaEESt5arrayIPcLm1EEEEviT0_T1_,"",@"SHT_CUDA_INFO"
	.sectionflags	@""
	.align	4


	//----- nvinfo : EIATTR_CUDA_API_VERSION
	.align		4
        /*0000*/ 	.byte	0x04, 0x37
        /*0002*/ 	.short	(.L_3762 - .L_3761)
.L_3761:
        /*0004*/ 	.word	0x00000082


	//----- nvinfo : EIATTR_KPARAM_INFO
	.align		4
.L_3762:
        /*0008*/ 	.byte	0x04, 0x17
        /*000a*/ 	.short	(.L_3764 - .L_3763)
.L_3763:
        /*000c*/ 	.word	0x00000000
        /*0010*/ 	.short	0x0002
        /*0012*/ 	.short	0x0008
        /*0014*/ 	.byte	0x00, 0xf0, 0x21, 0x00


	//----- nvinfo : EIATTR_KPARAM_INFO
	.align		4
.L_3764:
        /*0018*/ 	.byte	0x04, 0x17
        /*001a*/ 	.short	(.L_3766 - .L_3765)
.L_3765:
        /*001c*/ 	.word	0x00000000
        /*0020*/ 	.short	0x0001
        /*0022*/ 	.short	0x0004
        /*0024*/ 	.byte	0x00, 0xf0, 0x05, 0x00


	//----- nvinfo : EIATTR_KPARAM_INFO
	.align		4
.L_3766:
        /*0028*/ 	.byte	0x04, 0x17
        /*002a*/ 	.short	(.L_3768 - .L_3767)
.L_3767:
        /*002c*/ 	.word	0x00000000
        /*0030*/ 	.short	0x0000
        /*0032*/ 	.short	0x0000
        /*0034*/ 	.byte	0x00, 0xf0, 0x11, 0x00


	//----- nvinfo : EIATTR_SPARSE_MMA_MASK
	.align		4
.L_3768:
        /*0038*/ 	.byte	0x03, 0x50
        /*003a*/ 	.short	0x0000


	//----- nvinfo : EIATTR_MAXREG_COUNT
	.align		4
        /*003c*/ 	.byte	0x03, 0x1b
        /*003e*/ 	.short	0x00ff


	//----- nvinfo : EIATTR_MERCURY_ISA_VERSION
	.align		4
        /*0040*/ 	.byte	0x03, 0x5f
        /*0042*/ 	.short	0x0101


	//----- nvinfo : EIATTR_VRC_CTA_INIT_COUNT
	.align		4
        /*0044*/ 	.byte	0x02, 0x4a
	.zero		1
	.zero		1


	//----- nvinfo : EIATTR_EXIT_INSTR_OFFSETS
	.align		4
        /*0048*/ 	.byte	0x04, 0x1c
        /*004a*/ 	.short	(.L_3770 - .L_3769)


	//   ....[0]....
.L_3769:
        /*004c*/ 	.word	0x00000880


	//   ....[1]....
        /*0050*/ 	.word	0x000008e0


	//   ....[2]....
        /*0054*/ 	.word	0x000009f0


	//----- nvinfo : EIATTR_MAX_THREADS
	.align		4
.L_3770:
        /*0058*/ 	.byte	0x04, 0x05
        /*005a*/ 	.short	(.L_3772 - .L_3771)
.L_3771:
        /*005c*/ 	.word	0x00000080
        /*0060*/ 	.word	0x00000001
        /*0064*/ 	.word	0x00000001


	//----- nvinfo : EIATTR_CRS_STACK_SIZE
	.align		4
.L_3772:
        /*0068*/ 	.byte	0x04, 0x1e
        /*006a*/ 	.short	(.L_3774 - .L_3773)
.L_3773:
        /*006c*/ 	.word	0x00000000


	//----- nvinfo : EIATTR_CBANK_PARAM_SIZE
	.align		4
.L_3774:
        /*0070*/ 	.byte	0x03, 0x19
        /*0072*/ 	.short	0x0010


	//----- nvinfo : EIATTR_PARAM_CBANK
	.align		4
        /*0074*/ 	.byte	0x04, 0x0a
        /*0076*/ 	.short	(.L_3776 - .L_3775)
	.align		4
.L_3775:
        /*0078*/ 	.word	index@(.nv.constant0._ZN2at6native29vectorized_elementwise_kernelILi2ENS0_11FillFunctorIaEESt5arrayIPcLm1EEEEviT0_T1_)
        /*007c*/ 	.short	0x0380
        /*007e*/ 	.short	0x0010


	//----- nvinfo : EIATTR_SW_WAR
	.align		4
.L_3776:
        /*0080*/ 	.byte	0x04, 0x36
        /*0082*/ 	.short	(.L_3778 - .L_3777)
.L_3777:
        /*0084*/ 	.word	0x00000008
.L_3778:


//--------------------- .nv.info._ZN2at6native29vectorized_elementwise_kernelILi4ENS0_11FillFunctorIaEESt5arrayIPcLm1EEEEviT0_T1_ --------------------------
	.section	.nv.info._ZN2at6native29vectorized_elementwise_kernelILi4ENS0_11FillFunctorIaEESt5arrayIPcLm1EEEEviT0_T1_,"",@"SHT_CUDA_INFO"
	.sectionflags	@""
	.align	4


	//----- nvinfo : EIATTR_CUDA_API_VERSION
	.align		4
        /*0000*/ 	.byte	0x04, 0x37
        /*0002*/ 	.short	(.L_3780 - .L_3779)
.L_3779:
        /*0004*/ 	.word	0x00000082


	//----- nvinfo : EIATTR_KPARAM_INFO
	.align		4
.L_3780:
        /*0008*/ 	.byte	0x04, 0x17
        /*000a*/ 	.short	(.L_3782 - .L_3781)
.L_3781:
        /*000c*/ 	.word	0x00000000
        /*0010*/ 	.short	0x0002
        /*0012*/ 	.short	0x0008
        /*0014*/ 	.byte	0x00, 0xf0, 0x21, 0x00


	//----- nvinfo : EIATTR_KPARAM_INFO
	.align		4
.L_3782:
        /*0018*/ 	.byte	0x04, 0x17
        /*001a*/ 	.short	(.L_3784 - .L_3783)
.L_3783:
        /*001c*/ 	.word	0x00000000
        /*0020*/ 	.short	0x0001
        /*0022*/ 	.short	0x0004
        /*0024*/ 	.byte	0x00, 0xf0, 0x05, 0x00


	//----- nvinfo : EIATTR_KPARAM_INFO
	.align		4
.L_3784:
        /*0028*/ 	.byte	0x04, 0x17
        /*002a*/ 	.short	(.L_3786 - .L_3785)
.L_3785:
        /*002c*/ 	.word	0x00000000
        /*0030*/ 	.short	0x0000
        /*0032*/ 	.short	0x0000
        /*0034*/ 	.byte	0x00, 0xf0, 0x11, 0x00


	//----- nvinfo : EIATTR_SPARSE_MMA_MASK
	.align		4
.L_3786:
        /*0038*/ 	.byte	0x03, 0x50
        /*003a*/ 	.short	0x0000


	//----- nvinfo : EIATTR_MAXREG_COUNT
	.align		4
        /*003c*/ 	.byte	0x03, 0x1b
        /*003e*/ 	.short	0x00ff


	//----- nvinfo : EIATTR_MERCURY_ISA_VERSION
	.align		4
        /*0040*/ 	.byte	0x03, 0x5f
        /*0042*/ 	.short	0x0101


	//----- nvinfo : EIATTR_VRC_CTA_INIT_COUNT
	.align		4
        /*0044*/ 	.byte	0x02, 0x4a
	.zero		1
	.zero		1


	//----- nvinfo : EIATTR_EXIT_INSTR_OFFSETS
	.align		4
        /*0048*/ 	.byte	0x04, 0x1c
        /*004a*/ 	.short	(.L_3788 - .L_3787)


	//   ....[0]....
.L_3787:
        /*004c*/ 	.word	0x00000880


	//   ....[1]....
        /*0050*/ 	.word	0x000008e0


	//   ....[2]....
        /*0054*/ 	.word	0x000009c0


	//----- nvinfo : EIATTR_MAX_THREADS
	.align		4
.L_3788:
        /*0058*/ 	.byte	0x04, 0x05
        /*005a*/ 	.short	(.L_3790 - .L_3789)
.L_3789:
        /*005c*/ 	.word	0x00000080
        /*0060*/ 	.word	0x00000001
        /*0064*/ 	.word	0x00000001


	//----- nvinfo : EIATTR_CRS_STACK_SIZE
	.align		4
.L_3790:
        /*0068*/ 	.byte	0x04, 0x1e
        /*006a*/ 	.short	(.L_3792 - .L_3791)
.L_3791:
        /*006c*/ 	.word	0x00000000


	//----- nvinfo : EIATTR_CBANK_PARAM_SIZE
	.align		4
.L_3792:
        /*0070*/ 	.byte	0x03, 0x19
        /*0072*/ 	.short	0x0010


	//----- nvinfo : EIATTR_PARAM_CBANK
	.align		4
        /*0074*/ 	.byte	0x04, 0x0a
        /*0076*/ 	.short	(.L_3794 - .L_3793)
	.align		4
.L_3793:
        /*0078*/ 	.word	index@(.nv.constant0._ZN2at6native29vectorized_elementwise_kernelILi4ENS0_11FillFunctorIaEESt5arrayIPcLm1EEEEviT0_T1_)
        /*007c*/ 	.short	0x0380
        /*007e*/ 	.short	0x0010


	//----- nvinfo : EIATTR_SW_WAR
	.align		4
.L_3794:
        /*0080*/ 	.byte	0x04, 0x36
        /*0082*/ 	.short	(.L_3796 - .L_3795)
.L_3795:
        /*0084*/ 	.word	0x00000008
.L_3796:


//--------------------- .nv.info._ZN2at6native29vectorized_elementwise_kernelILi8ENS0_11FillFunctorIaEESt5arrayIPcLm1EEEEviT0_T1_ --------------------------
	.section	.nv.info._ZN2at6native29vectorized_elementwise_kernelILi8ENS0_11FillFunctorIaEESt5arrayIPcLm1EEEEviT0_T1_,"",@"SHT_CUDA_INFO"
	.sectionflags	@""
	.align	4


	//----- nvinfo : EIATTR_CUDA_API_VERSION
	.align		4
        /*0000*/ 	.byte	0x04, 0x37
        /*0002*/ 	.short	(.L_3798 - .L_3797)
.L_3797:
        /*0004*/ 	.word	0x00000082


	//----- nvinfo : EIATTR_KPARAM_INFO
	.align		4
.L_3798:
        /*0008*/ 	.byte	0x04, 0x17
        /*000a*/ 	.short	(.L_3800 - .L_3799)
.L_3799:
        /*000c*/ 	.word	0x00000000
        /*0010*/ 	.short	0x0002
        /*0012*/ 	.short	0x0008
        /*0014*/ 	.byte	0x00, 0xf0, 0x21, 0x00


	//----- nvinfo : EIATTR_KPARAM_INFO
	.align		4
.L_3800:
        /*0018*/ 	.byte	0x04, 0x17
        /*001a*/ 	.short	(.L_3802 - .L_3801)
.L_3801:
        /*001c*/ 	.word	0x00000000
        /*0020*/ 	.short	0x0001
        /*0022*/ 	.short	0x0004
        /*0024*/ 	.byte	0x00, 0xf0, 0x05, 0x00


	//----- nvinfo : EIATTR_KPARAM_INFO
	.align		4
.L_3802:
        /*0028*/ 	.byte	0x04, 0x17
        /*002a*/ 	.short	(.L_3804 - .L_3803)
.L_3803:
        /*002c*/ 	.word	0x00000000
        /*0030*/ 	.short	0x0000
        /*0032*/ 	.short	0x0000
        /*0034*/ 	.byte	0x00, 0xf0, 0x11, 0x00


	//----- nvinfo : EIATTR_SPARSE_MMA_MASK
	.align		4
.L_3804:
        /*0038*/ 	.byte	0x03, 0x50
        /*003a*/ 	.short	0x0000


	//----- nvinfo : EIATTR_MAXREG_COUNT
	.align		4
        /*003c*/ 	.byte	0x03, 0x1b
        /*003e*/ 	.short	0x00ff


	//----- nvinfo : EIATTR_MERCURY_ISA_VERSION
	.align		4
        /*0040*/ 	.byte	0x03, 0x5f
        /*0042*/ 	.short	0x0101


	//----- nvinfo : EIATTR_VRC_CTA_INIT_COUNT
	.align		4
        /*0044*/ 	.byte	0x02, 0x4a
	.zero		1
	.zero		1


	//----- nvinfo : EIATTR_EXIT_INSTR_OFFSETS
	.align		4
        /*0048*/ 	.byte	0x04, 0x1c
        /*004a*/ 	.short	(.L_3806 - .L_3805)


	//   ....[0]....
.L_3805:
        /*004c*/ 	.word	0x00000010


	//----- nvinfo : EIATTR_MAX_THREADS
	.align		4
.L_3806:
        /*0050*/ 	.byte	0x04, 0x05
        /*0052*/ 	.short	(.L_3808 - .L_3807)
.L_3807:
        /*0054*/ 	.word	0x00000080
        /*0058*/ 	.word	0x00000001
        /*005c*/ 	.word	0x00000001


	//----- nvinfo : EIATTR_CBANK_PARAM_SIZE
	.align		4
.L_3808:
        /*0060*/ 	.byte	0x03, 0x19
        /*0062*/ 	.short	0x0010


	//----- nvinfo : EIATTR_PARAM_CBANK
	.align		4
        /*0064*/ 	.byte	0x04, 0x0a
        /*0066*/ 	.short	(.L_3810 - .L_3809)
	.align		4
.L_3809:
        /*0068*/ 	.word	index@(.nv.constant0._ZN2at6native29vectorized_elementwise_kernelILi8ENS0_11FillFunctorIaEESt5arrayIPcLm1EEEEviT0_T1_)
        /*006c*/ 	.short	0x0380
        /*006e*/ 	.short	0x0010


	//----- nvinfo : EIATTR_SW_WAR
	.align		4
.L_3810:
        /*0070*/ 	.byte	0x04, 0x36
        /*0072*/ 	.short	(.L_3812 - .L_3811)
.L_3811:
        /*0074*/ 	.word	0x00000008
.L_3812:


//--------------------- .nv.info._ZN2at6native18elementwise_kernelILi128ELi4EZNS0_15gpu_kernel_implINS0_11FillFunctorIhEEEEvRNS_18TensorIteratorBaseERKT_EUliE_EEviT1_ --------------------------
	.section	.nv.info._ZN2at6native18elementwise_kernelILi128ELi4EZNS0_15gpu_kernel_implINS0_11FillFunctorIhEEEEvRNS_18TensorIteratorBaseERKT_EUliE_EEviT1_,"",@"SHT_CUDA_INFO"
	.sectionflags	@""
	.align	4


	//----- nvinfo : EIATTR_CUDA_API_VERSION
	.align		4
        /*0000*/ 	.byte	0x04, 0x37
        /*0002*/ 	.short	(.L_3814 - .L_3813)
.L_3813:
        /*0004*/ 	.word	0x00000082


	//----- nvinfo : EIATTR_KPARAM_INFO
	.align		4
.L_3814:
        /*0008*/ 	.byte	0x04, 0x17
        /*000a*/ 	.short	(.L_3816 - .L_3815)
.L_3815:
        /*000c*/ 	.word	0x00000000
        /*0010*/ 	.short	0x0001
        /*0012*/ 	.short	0x0008
        /*0014*/ 	.byte	0x00, 0xf0, 0xc1, 0x06


	//----- nvinfo : EIATTR_KPARAM_INFO
	.align		4
.L_3816:
        /*0018*/ 	.byte	0x04, 0x17
        /*001a*/ 	.short	(.L_3818 - .L_3817)
.L_3817:
        /*001c*/ 	.word	0x00000000
        /*0020*/ 	.short	0x0000
        /*0022*/ 	.short	0x0000
        /*0024*/ 	.byte	0x00, 0xf0, 0x11, 0x00


	//----- nvinfo : EIATTR_SPARSE_MMA_MASK
	.align		4
.L_3818:
        /*0028*/ 	.byte	0x03, 0x50
        /*002a*/ 	.short	0x0000


	//----- nvinfo : EIATTR_MAXREG_COUNT
	.align		4
        /*002c*/ 	.byte	0x03, 0x1b
        /*002e*/ 	.short	0x0080


	//----- nvinfo : EIATTR_EXTERNS
	.align		4
        /*0030*/ 	.byte	0x04, 0x0f
        /*0032*/ 	.short	(.L_3820 - .L_3819)


	//   ....[0]....
	.align		4
.L_3819:
        /*0034*/ 	.word	index@(__assertfail)


	//----- nvinfo : EIATTR_MERCURY_ISA_VERSION
	.align		4
.L_3820:
        /*0038*/ 	.byte	0x03, 0x5f
        /*003a*/ 	.short	0x0101


	//----- nvinfo : EIATTR_VRC_CTA_INIT_COUNT
	.align		4
        /*003c*/ 	.byte	0x02, 0x4a
	.zero		1
	.zero		1


	//----- nvinfo : EIATTR_SYSCALL_OFFSETS
	.align		4
        /*0040*/ 	.byte	0x04, 0x46
        /*0042*/ 	.short	(.L_3822 - .L_3821)


	//   ....[0]....
.L_3821:
        /*0044*/ 	.word	0x00001db0


	//   ....[1]....
        /*0048*/ 	.word	0x00003940


	//   ....[2]....
        /*004c*/ 	.word	0x00005490


	//   ....[3]....
        /*0050*/ 	.word	0x00006fc0


	//----- nvinfo : EIATTR_EXIT_INSTR_OFFSETS
	.align		4
.L_3822:
        /*0054*/ 	.byte	0x04, 0x1c
        /*0056*/ 	.short	(.L_3824 - .L_3823)


	//   ....[0]....
.L_3823:
        /*0058*/ 	.word	0x00005520


	//   ....[1]....
        /*005c*/ 	.word	0x000067a0


	//   ....[2]....
        /*0060*/ 	.word	0x000067c0


	//   ....[3]....
        /*0064*/ 	.word	0x00006840


	//   ....[4]....
        /*0068*/ 	.word	0x00006860


	//   ....[5]....
        /*006c*/ 	.word	0x00006880


	//   ....[6]....
        /*0070*/ 	.word	0x00006900


	//   ....[7]....
        /*0074*/ 	.word	0x00006930


	//   ....[8]....
        /*0078*/ 	.word	0x000069c0


	//   ....[9]....
        /*007c*/ 	.word	0x00006a00


	//   ....[10]....
        /*0080*/ 	.word	0x00006a20


	//   ....[11]....
        /*0084*/ 	.word	0x00006ac0


	//   ....[12]....
        /*0088*/ 	.word	0x00006af0


	//   ....[13]....
        /*008c*/ 	.word	0x00006bb0


	//   ....[14]....
        /*0090*/ 	.word	0x00006c00


	//   ....[15]....
        /*0094*/ 	.word	0x00006c30


	//   ....[16]....
        /*0098*/ 	.word	0x00006cd0


	//   ....[17]....
        /*009c*/ 	.word	0x00006d80


	//   ....[18]....
        /*00a0*/ 	.word	0x00006e30


	//   ....[19]....
        /*00a4*/ 	.word	0x00006ec0


	//   ....[20]....
        /*00a8*/ 	.word	0x00006fd0


	//   ....[21]....
        /*00ac*/ 	.word	0x00006ff0


	//   ....[22]....
        /*00b0*/ 	.word	0x00007010


	//----- nvinfo : EIATTR_MAX_THREADS
	.align		4
.L_3824:
        /*00b4*/ 	.byte	0x04, 0x05
        /*00b6*/ 	.short	(.L_3826 - .L_3825)
.L_3825:
        /*00b8*/ 	.word	0x00000080
        /*00bc*/ 	.word	0x00000001
        /*00c0*/ 	.word	0x00000001


	//----- nvinfo : EIATTR_CRS_STACK_SIZE
	.align		4
.L_3826:
        /*00c4*/ 	.byte	0x04, 0x1e
        /*00c6*/ 	.short	(.L_3828 - .L_3827)
.L_3827:
        /*00c8*/ 	.word	0x00000000


	//----- nvinfo : EIATTR_CBANK_PARAM_SIZE
	.align		4
.L_3828:
        /*00cc*/ 	.byte	0x03, 0x19
        /*00ce*/ 	.short	0x01b8


	//----- nvinfo : EIATTR_PARAM_CBANK
	.align		4
        /*00d0*/ 	.byte	0x04, 0x0a
        /*00d2*/ 	.short	(.L_3830 - .L_3829)
	.align		4
.L_3829:
        /*00d4*/ 	.word	index@(.nv.constant0._ZN2at6native18elementwise_kernelILi128ELi4EZNS0_15gpu_kernel_implINS0_11FillFunctorIhEEEEvRNS_18TensorIteratorBaseERKT_EUliE_EEviT1_)
        /*00d8*/ 	.short	0x0380
        /*00da*/ 	.short	0x01b8


	//----- nvinfo : EIATTR_SW_WAR
	.align		4
.L_3830:
        /*00dc*/ 	.byte	0x04, 0x36
        /*00de*/ 	.short	(.L_3832 - .L_3831)
.L_3831:
        /*00e0*/ 	.word	0x00000008
.L_3832:


//--------------------- .nv.info._ZN2at6native27unrolled_elementwise_kernelINS0_11FillFunctorIhEESt5arrayIPcLm1EELi4E23TrivialOffsetCalculatorILi0EjES7_ILi1EjENS0_6memory12LoadWithCastILi0EEENSA_13StoreWithCastILi1EEEEEviT_T0_T2_T3_T4_T5_ --------------------------
	.section	.nv.info._ZN2at6native27unrolled_elementwise_kernelINS0_11FillFunctorIhEESt5arrayIPcLm1EELi4E23TrivialOffsetCalculatorILi0EjES7_ILi1EjENS0_6memory12LoadWithCastILi0EEENSA_13StoreWithCastILi1EEEEEviT_T0_T2_T3_T4_T5_,"",@"SHT_CUDA_INFO"
	.sectionflags	@""
	.align	4


	//----- nvinfo : EIATTR_CUDA_API_VERSION
	.align		4
        /*0000*/ 	.byte	0x04, 0x37
        /*0002*/ 	.short	(.L_3834 - .L_3833)
.L_3833:
        /*0004*/ 	.word	0x00000082


	//----- nvinfo : EIATTR_KPARAM_INFO
	.align		4
.L_3834:
        /*0008*/ 	.byte	0x04, 0x17
        /*000a*/ 	.short	(.L_3836 - .L_3835)
.L_3835:
        /*000c*/ 	.word	0x00000000
        /*0010*/ 	.short	0x0006
        /*0012*/ 	.short	0x001c
        /*0014*/ 	.byte	0x00, 0xf0, 0x21, 0x00


	//----- nvinfo : EIATTR_KPARAM_INFO
	.align		4
.L_3836:
        /*0018*/ 	.byte	0x04, 0x17
        /*001a*/ 	.short	(.L_3838 - .L_3837)
.L_3837:
        /*001c*/ 	.word	0x00000000
        /*0020*/ 	.short	0x0005
        /*0022*/ 	.short	0x0014
        /*0024*/ 	.byte	0x00, 0xf0, 0x21, 0x00


	//----- nvinfo : EIATTR_KPARAM_INFO
	.align		4
.L_3838:
        /*0028*/ 	.byte	0x04, 0x17
        /*002a*/ 	.short	(.L_3840 - .L_3839)
.L_3839:
        /*002c*/ 	.word	0x00000000
        /*0030*/ 	.short	0x0004
        /*0032*/ 	.short	0x0011
        /*0034*/ 	.byte	0x00, 0xf0, 0x05, 0x00


	//----- nvinfo : EIATTR_KPARAM_INFO
	.align		4
.L_3840:
        /*0038*/ 	.byte	0x04, 0x17
        /*003a*/ 	.short	(.L_3842 - .L_3841)
.L_3841:
        /*003c*/ 	.word	0x00000000
        /*0040*/ 	.short	0x0003
        /*0042*/ 	.short	0x0010
        /*0044*/ 	.byte	0x00, 0xf0, 0x05, 0x00


	//----- nvinfo : EIATTR_KPARAM_INFO
	.align		4
.L_3842:
        /*0048*/ 	.byte	0x04, 0x17
        /*004a*/ 	.short	(.L_3844 - .L_3843)
.L_3843:
        /*004c*/ 	.word	0x00000000
        /*0050*/ 	.short	0x0002
        /*0052*/ 	.short	0x0008
        /*0054*/ 	.byte	0x00, 0xf0, 0x21, 0x00


	//----- nvinfo : EIATTR_KPARAM_INFO
	.align		4
.L_3844:
        /*0058*/ 	.byte	0x04, 0x17
        /*005a*/ 	.short	(.L_3846 - .L_3845)
.L_3845:
        /*005c*/ 	.word	0x00000000
        /*0060*/ 	.short	0x0001
        /*0062*/ 	.short	0x0004
        /*0064*/ 	.byte	0x00, 0xf0, 0x05, 0x00


	//----- nvinfo : EIATTR_KPARAM_INFO
	.align		4
.L_3846:
        /*0068*/ 	.byte	0x04, 0x17
        /*006a*/ 	.short	(.L_3848 - .L_3847)
.L_3847:
        /*006c*/ 	.word	0x00000000
        /*0070*/ 	.short	0x0000
        /*0072*/ 	.short	0x0000
        /*0074*/ 	.byte	0x00, 0xf0, 0x11, 0x00


	//----- nvinfo : EIATTR_SPARSE_MMA_MASK
	.align		4
.L_3848:
        /*0078*/ 	.byte	0x03, 0x50
        /*007a*/ 	.short	0x0000


	//----- nvinfo : EIATTR_MAXREG_COUNT
	.align		4
        /*007c*/ 	.byte	0x03, 0x1b
        /*007e*/ 	.short	0x00ff


	//----- nvinfo : EIATTR_EXTERNS
	.align		4
        /*0080*/ 	.byte	0x04, 0x0f
        /*0082*/ 	.short	(.L_3850 - .L_3849)


	//   ....[0]....
	.align		4
.L_3849:
        /*0084*/ 	.word	index@(__assertfail)


	//----- nvinfo : EIATTR_MERCURY_ISA_VERSION
	.align		4
.L_3850:
        /*0088*/ 	.byte	0x03, 0x5f
        /*008a*/ 	.short	0x0101


	//----- nvinfo : EIATTR_VRC_CTA_INIT_COUNT
	.align		4
        /*008c*/ 	.byte	0x02, 0x4a
	.zero		1
	.zero		1


	//----- nvinfo : EIATTR_SYSCALL_OFFSETS
	.align		4
        /*0090*/ 	.byte	0x04, 0x46
        /*0092*/ 	.short	(.L_3852 - .L_3851)


	//   ....[0]....
.L_3851:
        /*0094*/ 	.word	0x00000c90


	//   ....[1]....
        /*0098*/ 	.word	0x00001960


	//   ....[2]....
        /*009c*/ 	.word	0x00002730


	//   ....[3]....
        /*00a0*/ 	.word	0x00003510


	//----- nvinfo : EIATTR_EXIT_INSTR_OFFSETS
	.align		4
.L_3852:
        /*00a4*/ 	.byte	0x04, 0x1c
        /*00a6*/ 	.short	(.L_3854 - .L_3853)


	//   ....[0]....
.L_3853:
        /*00a8*/ 	.word	0x000029b0


	//   ....[1]....
        /*00ac*/ 	.word	0x00002ae0


	//   ....[2]....
        /*00b0*/ 	.word	0x00002b00


	//   ....[3]....
        /*00b4*/ 	.word	0x00002ba0


	//   ....[4]....
        /*00b8*/ 	.word	0x00002bc0


	//   ....[5]....
        /*00bc*/ 	.word	0x00002be0


	//   ....[6]....
        /*00c0*/ 	.word	0x00002c80


	//   ....[7]....
        /*00c4*/ 	.word	0x00002cd0


	//   ....[8]....
        /*00c8*/ 	.word	0x00002d80


	//   ....[9]....
        /*00cc*/ 	.word	0x00002de0


	//   ....[10]....
        /*00d0*/ 	.word	0x00002e10


	//   ....[11]....
        /*00d4*/ 	.word	0x00002ed0


	//   ....[12]....
        /*00d8*/ 	.word	0x00003000


	//   ....[13]....
        /*00dc*/ 	.word	0x00003130


	//   ....[14]....
        /*00e0*/ 	.word	0x00003270


	//   ....[15]....
        /*00e4*/ 	.word	0x000032b0


	//   ....[16]....
        /*00e8*/ 	.word	0x000032d0


	//   ....[17]....
        /*00ec*/ 	.word	0x00003370


	//   ....[18]....
        /*00f0*/ 	.word	0x000033b0


	//   ....[19]....
        /*00f4*/ 	.word	0x00003520


	//   ....[20]....
        /*00f8*/ 	.word	0x000035f0


	//   ....[21]....
        /*00fc*/ 	.word	0x000036a0


	//   ....[22]....
        /*0100*/ 	.word	0x000036d0


	//   ....[23]....
        /*0104*/ 	.word	0x00003720


	//   ....[24]....
        /*0108*/ 	.word	0x00003770


	//----- nvinfo : EIATTR_MAX_THREADS
	.align		4
.L_3854:
        /*010c*/ 	.byte	0x04, 0x05
        /*010e*/ 	.short	(.L_3856 - .L_3855)
.L_3855:
        /*0110*/ 	.word	0x00000080
        /*0114*/ 	.word	0x00000001
        /*0118*/ 	.word	0x00000001


	//----- nvinfo : EIATTR_CRS_STACK_SIZE
	.align		4
.L_3856:
        /*011c*/ 	.byte	0x04, 0x1e
        /*011e*/ 	.short	(.L_3858 - .L_3857)
.L_3857:
        /*0120*/ 	.word	0x00000000


	//----- nvinfo : EIATTR_CBANK_PARAM_SIZE
	.align		4
.L_3858:
        /*0124*/ 	.byte	0x03, 0x19
        /*0126*/ 	.short	0x0024


	//----- nvinfo : EIATTR_PARAM_CBANK
	.align		4
        /*0128*/ 	.byte	0x04, 0x0a
        /*012a*/ 	.short	(.L_3860 - .L_3859)
	.align		4
.L_3859:
        /*012c*/ 	.word	index@(.nv.constant0._ZN2at6native27unrolled_elementwise_kernelINS0_11FillFunctorIhEESt5arrayIPcLm1EELi4E23TrivialOffsetCalculatorILi0EjES7_ILi1EjENS0_6memory12LoadWithCastILi0EEENSA_13StoreWithCastILi1EEEEEviT_T0_T2_T3_T4_T5_)
        /*0130*/ 	.short	0x0380
        /*0132*/ 	.short	0x0024


	//----- nvinfo : EIATTR_SW_WAR
	.align		4
.L_3860:
        /*0134*/ 	.byte	0x04, 0x36
        /*0136*/ 	.short	(.L_3862 - .L_3861)
.L_3861:
        /*0138*/ 	.word	0x00000008
.L_3862:


//--------------------- .nv.info._ZN2at6native18elementwise_kernelILi128ELi4EZNS0_22gpu_kernel_impl_nocastINS0_11FillFunctorIhEEEEvRNS_18TensorIteratorBaseERKT_EUliE_EEviT1_ --------------------------
	.section	.nv.info._ZN2at6native18elementwise_kernelILi128ELi4EZNS0_22gpu_kernel_impl_nocastINS0_11FillFunctorIhEEEEvRNS_18TensorIteratorBaseERKT_EUliE_EEviT1_,"",@"SHT_CUDA_INFO"
	.sectionflags	@""
	.align	4


	//----- nvinfo : EIATTR_CUDA_API_VERSION
	.align		4
        /*0000*/ 	.byte	0x04, 0x37
        /*0002*/ 	.short	(.L_3864 - .L_3863)
.L_3863:
        /*0004*/ 	.word	0x00000082


	//----- nvinfo : EIATTR_KPARAM_INFO
	.align		4
.L_3864:
        /*0008*/ 	.byte	0x04, 0x17
        /*000a*/ 	.short	(.L_3866 - .L_3865)
.L_3865:
        /*000c*/ 	.word	0x00000000
        /*0010*/ 	.short	0x0001
        /*0012*/ 	.short	0x0008
        /*0014*/ 	.byte	0x00, 0xf0, 0xc1, 0x06


	//----- nvinfo : EIATTR_KPARAM_INFO
	.align		4
.L_3866:
        /*0018*/ 	.byte	0x04, 0x17
        /*001a*/ 	.short	(.L_3868 - .L_3867)
.L_3867:
        /*001c*/ 	.word	0x00000000
        /*0020*/ 	.short	0x0000
        /*0022*/ 	.short	0x0000
        /*0024*/ 	.byte	0x00, 0xf0, 0x11, 0x00


	//----- nvinfo : EIATTR_SPARSE_MMA_MASK
	.align		4
.L_3868:
        /*0028*/ 	.byte	0x03, 0x50
        /*002a*/ 	.short	0x0000


	//----- nvinfo : EIATTR_MAXREG_COUNT
	.align		4
        /*002c*/ 	.byte	0x03, 0x1b
        /*002e*/ 	.short	0x0080


	//----- nvinfo : EIATTR_MERCURY_ISA_VERSION
	.align		4
        /*0030*/ 	.byte	0x03, 0x5f
        /*0032*/ 	.short	0x0101


	//----- nvinfo : EIATTR_VRC_CTA_INIT_COUNT
	.align		4
        /*0034*/ 	.byte	0x02, 0x4a
	.zero		1
	.zero		1


	//----- nvinfo : EIATTR_EXIT_INSTR_OFFSETS
	.align		4
        /*0038*/ 	.byte	0x04, 0x1c
        /*003a*/ 	.short	(.L_3870 - .L_3869)


	//   ....[0]....
.L_3869:
        /*003c*/ 	.word	0x000000c0


	//   ....[1]....
        /*0040*/ 	.word	0x000000f0


	//   ....[2]....
        /*0044*/ 	.word	0x00003650


	//   ....[3]....
        /*0048*/ 	.word	0x000047b0


	//----- nvinfo : EIATTR_MAX_THREADS
	.align		4
.L_3870:
        /*004c*/ 	.byte	0x04, 0x05
        /*004e*/ 	.short	(.L_3872 - .L_3871)
.L_3871:
        /*0050*/ 	.word	0x00000080
        /*0054*/ 	.word	0x00000001
        /*0058*/ 	.word	0x00000001


	//----- nvinfo : EIATTR_CRS_STACK_SIZE
	.align		4
.L_3872:
        /*005c*/ 	.byte	0x04, 0x1e
        /*005e*/ 	.short	(.L_3874 - .L_3873)
.L_3873:
        /*0060*/ 	.word	0x00000000


	//----- nvinfo : EIATTR_CBANK_PARAM_SIZE
	.align		4
.L_3874:
        /*0064*/ 	.byte	0x03, 0x19
        /*0066*/ 	.short	0x01b8


	//----- nvinfo : EIATTR_PARAM_CBANK
	.align		4
        /*0068*/ 	.byte	0x04, 0x0a
        /*006a*/ 	.short	(.L_3876 - .L_3875)
	.align		4
.L_3875:
        /*006c*/ 	.word	index@(.nv.constant0._ZN2at6native18elementwise_kernelILi128ELi4EZNS0_22gpu_kernel_impl_nocastINS0_11FillFunctorIhEEEEvRNS_18TensorIteratorBaseERKT_EUliE_EEviT1_)
        /*0070*/ 	.short	0x0380
        /*0072*/ 	.short	0x01b8


	//----- nvinfo : EIATTR_SW_WAR
	.align		4
.L_3876:
        /*0074*/ 	.byte	0x04, 0x36
        /*0076*/ 	.short	(.L_3878 - .L_3877)
.L_3877:
        /*0078*/ 	.word	0x00000008
.L_3878:


//--------------------- .nv.info._ZN2at6native27unrolled_elementwise_kernelINS0_11FillFunctorIhEESt5arrayIPcLm1EELi4E23TrivialOffsetCalculatorILi0EjES7_ILi1EjENS0_6memory15LoadWithoutCastENSA_16StoreWithoutCastEEEviT_T0_T2_T3_T4_T5_ --------------------------
	.section	.nv.info._ZN2at6native27unrolled_elementwise_kernelINS0_11FillFunctorIhEESt5arrayIPcLm1EELi4E23TrivialOffsetCalculatorILi0EjES7_ILi1EjENS0_6memory15LoadWithoutCastENSA_16StoreWithoutCastEEEviT_T0_T2_T3_T4_T5_,"",@"SHT_CUDA_INFO"
	.sectionflags	@""
	.align	4


	//----- nvinfo : EIATTR_CUDA_API_VERSION
	.align		4
        /*0000*/ 	.byte	0x04, 0x37
        /*0002*/ 	.short	(.L_3880 - .L_3879)
.L_3879:
        /*0004*/ 	.word	0x00000082


	//----- nvinfo : EIATTR_KPARAM_INFO
	.align		4
.L_3880:
        /*0008*/ 	.byte	0x04, 0x17
        /*000a*/ 	.short	(.L_3882 - .L_3881)
.L_3881:
        /*000c*/ 	.word	0x00000000
        /*0010*/ 	.short	0x0006
        /*0012*/ 	.short	0x0013
        /*0014*/ 	.byte	0x00, 0xf0, 0x05, 0x00


	//----- nvinfo : EIATTR_KPARAM_INFO
	.align		4
.L_3882:
        /*0018*/ 	.byte	0x04, 0x17
        /*001a*/ 	.short	(.L_3884 - .L_3883)
.L_3883:
        /*001c*/ 	.word	0x00000000
        /*0020*/ 	.short	0x0005
        /*0022*/ 	.short	0x0012
        /*0024*/ 	.byte	0x00, 0xf0, 0x05, 0x00


	//----- nvinfo : EIATTR_KPARAM_INFO
	.align		4
.L_3884:
        /*0028*/ 	.byte	0x04, 0x17
        /*002a*/ 	.short	(.L_3886 - .L_3885)
.L_3885:
        /*002c*/ 	.word	0x00000000
        /*0030*/ 	.short	0x0004
        /*0032*/ 	.short	0x0011
        /*0034*/ 	.byte	0x00, 0xf0, 0x05, 0x00


	//----- nvinfo : EIATTR_KPARAM_INFO
	.align		4
.L_3886:
        /*0038*/ 	.byte	0x04, 0x17
        /*003a*/ 	.short	(.L_3888 - .L_3887)
.L_3887:
        /*003c*/ 	.word	0x00000000
        /*0040*/ 	.short	0x0003
        /*0042*/ 	.short	0x0010
        /*0044*/ 	.byte	0x00, 0xf0, 0x05, 0x00


	//----- nvinfo : EIATTR_KPARAM_INFO
	.align		4
.L_3888:
        /*0048*/ 	.byte	0x04, 0x17
        /*004a*/ 	.short	(.L_3890 - .L_3889)
.L_3889:
        /*004c*/ 	.word	0x00000000
        /*0050*/ 	.short	0x0002
        /*0052*/ 	.short	0x0008
        /*0054*/ 	.byte	0x00, 0xf0, 0x21, 0x00


	//----- nvinfo : EIATTR_KPARAM_INFO
	.align		4
.L_3890:
        /*0058*/ 	.byte	0x04, 0x17
        /*005a*/ 	.short	(.L_3892 - .L_3891)
.L_3891:
        /*005c*/ 	.word	0x00000000
        /*0060*/ 	.short	0x0001
        /*0062*/ 	.short	0x0004
        /*0064*/ 	.byte	0x00, 0xf0, 0x05, 0x00


	//----- nvinfo : EIATTR_KPARAM_INFO
	.align		4
.L_3892:
        /*0068*/ 	.byte	0x04, 0x17
        /*006a*/ 	.short	(.L_3894 - .L_3893)
.L_3893:
        /*006c*/ 	.word	0x00000000
        /*0070*/ 	.short	0x0000
        /*0072*/ 	.short	0x0000
        /*0074*/ 	.byte	0x00, 0xf0, 0x11, 0x00


	//----- nvinfo : EIATTR_SPARSE_MMA_MASK
	.align		4
.L_3894:
        /*0078*/ 	.byte	0x03, 0x50
        /*007a*/ 	.short	0x0000


	//----- nvinfo : EIATTR_MAXREG_COUNT
	.align		4
        /*007c*/ 	.byte	0x03, 0x1b
        /*007e*/ 	.short	0x00ff


	//----- nvinfo : EIATTR_MERCURY_ISA_VERSION
	.align		4
        /*0080*/ 	.byte	0x03, 0x5f
        /*0082*/ 	.short	0x0101


	//----- nvinfo : EIATTR_VRC_CTA_INIT_COUNT
	.align		4
        /*0084*/ 	.byte	0x02, 0x4a
	.zero		1
	.zero		1


	//----- nvinfo : EIATTR_EXIT_INSTR_OFFSETS
	.align		4
        /*0088*/ 	.byte	0x04, 0x1c
        /*008a*/ 	.short	(.L_3896 - .L_3895)


	//   ....[0]....
.L_3895:
        /*008c*/ 	.word	0x00000200


	//   ....[1]....
        /*0090*/ 	.word	0x00000260


	//----- nvinfo : EIATTR_MAX_THREADS
	.align		4
.L_3896:
        /*0094*/ 	.byte	0x04, 0x05
        /*0096*/ 	.short	(.L_3898 - .L_3897)
.L_3897:
        /*0098*/ 	.word	0x00000080
        /*009c*/ 	.word	0x00000001
        /*00a0*/ 	.word	0x00000001


	//----- nvinfo : EIATTR_CRS_STACK_SIZE
	.align		4
.L_3898:
        /*00a4*/ 	.byte	0x04, 0x1e
        /*00a6*/ 	.short	(.L_3900 - .L_3899)
.L_3899:
        /*00a8*/ 	.word	0x00000000


	//----- nvinfo : EIATTR_CBANK_PARAM_SIZE
	.align		4
.L_3900:
        /*00ac*/ 	.byte	0x03, 0x19
        /*00ae*/ 	.short	0x0014


	//----- nvinfo : EIATTR_PARAM_CBANK
	.align		4
        /*00b0*/ 	.byte	0x04, 0x0a
        /*00b2*/ 	.short	(.L_3902 - .L_3901)
	.align		4
.L_3901:
        /*00b4*/ 	.word	index@(.nv.constant0._ZN2at6native27unrolled_elementwise_kernelINS0_11FillFunctorIhEESt5arrayIPcLm1EELi4E23TrivialOffsetCalculatorILi0EjES7_ILi1EjENS0_6memory15LoadWithoutCastENSA_16StoreWithoutCastEEEviT_T0_T2_T3_T4_T5_)
        /*00b8*/ 	.short	0x0380
        /*00ba*/ 	.short	0x0014


	//----- nvinfo : EIATTR_SW_WAR
	.align		4
.L_3902:
        /*00bc*/ 	.byte	0x04, 0x36
        /*00be*/ 	.short	(.L_3904 - .L_3903)
.L_3903:
        /*00c0*/ 	.word	0x00000008
.L_3904:


//--------------------- .nv.info._ZN2at6native29vectorized_elementwise_kernelILi2ENS0_11FillFunctorIhEESt5arrayIPcLm1EEEEviT0_T1_ --------------------------
	.section	.nv.info._ZN2at6native29vectorized_elementwise_kernelILi2ENS0_11FillFunctorIhEESt5arrayIPcLm1EEEEviT0_T1_,"",@"SHT_CUDA_INFO"
	.sectionflags	@""
	.align	4


	//----- nvinfo : EIATTR_CUDA_API_VERSION
	.align		4
        /*0000*/ 	.byte	0x04, 0x37
        /*0002*/ 	.short	(.L_3906 - .L_3905)
.L_3905:
        /*0004*/ 	.word	0x00000082


	//----- nvinfo : EIATTR_KPARAM_INFO
	.align		4
.L_3906:
        /*0008*/ 	.byte	0x04, 0x17
        /*000a*/ 	.short	(.L_3908 - .L_3907)
.L_3907:
        /*000c*/ 	.word	0x00000000
        /*0010*/ 	.short	0x0002
        /*0012*/ 	.short	0x0008
        /*0014*/ 	.byte	0x00, 0xf0, 0x21, 0x00


	//----- nvinfo : EIATTR_KPARAM_INFO
	.align		4
.L_3908:
        /*0018*/ 	.byte	0x04, 0x17
        /*001a*/ 	.short	(.L_3910 - .L_3909)
.L_3909:
        /*001c*/ 	.word	0x00000000
        /*0020*/ 	.short	0x0001
        /*0022*/ 	.short	0x0004
        /*0024*/ 	.byte	0x00, 0xf0, 0x05, 0x00


	//----- nvinfo : EIATTR_KPARAM_INFO
	.align		4
.L_3910:
        /*0028*/ 	.byte	0x04, 0x17
        /*002a*/ 	.short	(.L_3912 - .L_3911)
.L_3911:
        /*002c*/ 	.word	0x00000000
        /*0030*/ 	.short	0x0000
        /*0032*/ 	.short	0x0000
        /*0034*/ 	.byte	0x00, 0xf0, 0x11, 0x00


	//----- nvinfo : EIATTR_SPARSE_MMA_MASK
	.align		4
.L_3912:
        /*0038*/ 	.byte	0x03, 0x50
        /*003a*/ 	.short	0x0000


	//----- nvinfo : EIATTR_MAXREG_COUNT
	.align		4
        /*003c*/ 	.byte	0x03, 0x1b
        /*003e*/ 	.short	0x00ff


	//----- nvinfo : EIATTR_MERCURY_ISA_VERSION
	.align		4
        /*0040*/ 	.byte	0x03, 0x5f
        /*0042*/ 	.short	0x0101


	//----- nvinfo : EIATTR_VRC_CTA_INIT_COUNT
	.align		4
        /*0044*/ 	.byte	0x02, 0x4a
	.zero		1
	.zero		1


	//----- nvinfo : EIATTR_EXIT_INSTR_OFFSETS
	.align		4
        /*0048*/ 	.byte	0x04, 0x1c
        /*004a*/ 	.short	(.L_3914 - .L_3913)


	//   ....[0]....
.L_3913:
        /*004c*/ 	.word	0x00000880


	//   ....[1]....
        /*0050*/ 	.word	0x000008e0


	//   ....[2]....
        /*0054*/ 	.word	0x000009f0


	//----- nvinfo : EIATTR_MAX_THREADS
	.align		4
.L_3914:
        /*0058*/ 	.byte	0x04, 0x05
        /*005a*/ 	.short	(.L_3916 - .L_3915)
.L_3915:
        /*005c*/ 	.word	0x00000080
        /*0060*/ 	.word	0x00000001
        /*0064*/ 	.word	0x00000001


	//----- nvinfo : EIATTR_CRS_STACK_SIZE
	.align		4
.L_3916:
        /*0068*/ 	.byte	0x04, 0x1e
        /*006a*/ 	.short	(.L_3918 - .L_3917)
.L_3917:
        /*006c*/ 	.word	0x00000000


	//----- nvinfo : EIATTR_CBANK_PARAM_SIZE
	.align		4
.L_3918:
        /*0070*/ 	.byte	0x03, 0x19
        /*0072*/ 	.short	0x0010


	//----- nvinfo : EIATTR_PARAM_CBANK
	.align		4
        /*0074*/ 	.byte	0x04, 0x0a
        /*0076*/ 	.short	(.L_3920 - .L_3919)
	.align		4
.L_3919:
        /*0078*/ 	.word	index@(.nv.constant0._ZN2at6native29vectorized_elementwise_kernelILi2ENS0_11FillFunctorIhEESt5arrayIPcLm1EEEEviT0_T1_)
        /*007c*/ 	.short	0x0380
        /*007e*/ 	.short	0x0010


	//----- nvinfo : EIATTR_SW_WAR
	.align		4
.L_3920:
        /*0080*/ 	.byte	0x04, 0x36
        /*0082*/ 	.short	(.L_3922 - .L_3921)
.L_3921:
        /*0084*/ 	.word	0x00000008
.L_3922:


//--------------------- .nv.info._ZN2at6native29vectorized_elementwise_kernelILi4ENS0_11FillFunctorIhEESt5arrayIPcLm1EEEEviT0_T1_ --------------------------
	.section	.nv.info._ZN2at6native29vectorized_elementwise_kernelILi4ENS0_11FillFunctorIhEESt5arrayIPcLm1EEEEviT0_T1_,"",@"SHT_CUDA_INFO"
	.sectionflags	@""
	.align	4


	//----- nvinfo : EIATTR_CUDA_API_VERSION
	.align		4
        /*0000*/ 	.byte	0x04, 0x37
        /*0002*/ 	.short	(.L_3924 - .L_3923)
.L_3923:
        /*0004*/ 	.word	0x00000082


	//----- nvinfo : EIATTR_KPARAM_INFO
	.align		4
.L_3924:
        /*0008*/ 	.byte	0x04, 0x17
        /*000a*/ 	.short	(.L_3926 - .L_3925)
.L_3925:
        /*000c*/ 	.word	0x00000000
        /*0010*/ 	.short	0x0002
        /*0012*/ 	.short	0x0008
        /*0014*/ 	.byte	0x00, 0xf0, 0x21, 0x00


	//----- nvinfo : EIATTR_KPARAM_INFO
	.align		4
.L_3926:
        /*0018*/ 	.byte	0x04, 0x17
        /*001a*/ 	.short	(.L_3928 - .L_3927)
.L_3927:
        /*001c*/ 	.word	0x00000000
        /*0020*/ 	.short	0x0001
        /*0022*/ 	.short	0x0004
        /*0024*/ 	.byte	0x00, 0xf0, 0x05, 0x00


	//----- nvinfo : EIATTR_KPARAM_INFO
	.align		4
.L_3928:
        /*0028*/ 	.byte	0x04, 0x17
        /*002a*/ 	.short	(.L_3930 - .L_3929)
.L_3929:
        /*002c*/ 	.word	0x00000000
        /*0030*/ 	.short	0x0000
        /*0032*/ 	.short	0x0000
        /*0034*/ 	.byte	0x00, 0xf0, 0x11, 0x00


	//----- nvinfo : EIATTR_SPARSE_MMA_MASK
	.align		4
.L_3930:
        /*0038*/ 	.byte	0x03, 0x50
        /*003a*/ 	.short	0x0000


	//----- nvinfo : EIATTR_MAXREG_COUNT
	.align		4
        /*003c*/ 	.byte	0x03, 0x1b
        /*003e*/ 	.short	0x00ff


	//----- nvinfo : EIATTR_MERCURY_ISA_VERSION
	.align		4
        /*0040*/ 	.byte	0x03, 0x5f
        /*0042*/ 	.short	0x0101


	//----- nvinfo : EIATTR_VRC_CTA_INIT_COUNT
	.align		4
        /*0044*/ 	.byte	0x02, 0x4a
	.zero		1
	.zero		1


	//----- nvinfo : EIATTR_EXIT_INSTR_OFFSETS
	.align		4
        /*0048*/ 	.byte	0x04, 0x1c
        /*004a*/ 	.short	(.L_3932 - .L_3931)


	//   ....[0]....
.L_3931:
        /*004c*/ 	.word	0x00000880


	//   ....[1]....
        /*0050*/ 	.word	0x000008e0


	//   ....[2]....
        /*0054*/ 	.word	0x000009c0


	//----- nvinfo : EIATTR_MAX_THREADS
	.align		4
.L_3932:
        /*0058*/ 	.byte	0x04, 0x05
        /*005a*/ 	.short	(.L_3934 - .L_3933)
.L_3933:
        /*005c*/ 	.word	0x00000080
        /*0060*/ 	.word	0x00000001
        /*0064*/ 	.word	0x00000001


	//----- nvinfo : EIATTR_CRS_STACK_SIZE
	.align		4
.L_3934:
        /*0068*/ 	.byte	0x04, 0x1e
        /*006a*/ 	.short	(.L_3936 - .L_3935)
.L_3935:
        /*006c*/ 	.word	0x00000000


	//----- nvinfo : EIATTR_CBANK_PARAM_SIZE
	.align		4
.L_3936:
        /*0070*/ 	.byte	0x03, 0x19
        /*0072*/ 	.short	0x0010


	//----- nvinfo : EIATTR_PARAM_CBANK
	.align		4
        /*0074*/ 	.byte	0x04, 0x0a
        /*0076*/ 	.short	(.L_3938 - .L_3937)
	.align		4
.L_3937:
        /*0078*/ 	.word	index@(.nv.constant0._ZN2at6native29vectorized_elementwise_kernelILi4ENS0_11FillFunctorIhEESt5arrayIPcLm1EEEEviT0_T1_)
        /*007c*/ 	.short	0x0380
        /*007e*/ 	.short	0x0010


	//----- nvinfo : EIATTR_SW_WAR
	.align		4
.L_3938:
        /*0080*/ 	.byte	0x04, 0x36
        /*0082*/ 	.short	(.L_3940 - .L_3939)
.L_3939:
        /*0084*/ 	.word	0x00000008
.L_3940:


//--------------------- .nv.info._ZN2at6native29vectorized_elementwise_kernelILi8ENS0_11FillFunctorIhEESt5arrayIPcLm1EEEEviT0_T1_ --------------------------
	.section	.nv.info._ZN2at6native29vectorized_elementwise_kernelILi8ENS0_11FillFunctorIhEESt5arrayIPcLm1EEEEviT0_T1_,"",@"SHT_CUDA_INFO"
	.sectionflags	@""
	.align	4


	//----- nvinfo : EIATTR_CUDA_API_VERSION
	.align		4
        /*0000*/ 	.byte	0x04, 0x37
        /*0002*/ 	.short	(.L_3942 - .L_3941)
.L_3941:
        /*0004*/ 	.word	0x00000082


	//----- nvinfo : EIATTR_KPARAM_INFO
	.align		4
.L_3942:
        /*0008*/ 	.byte	0x04, 0x17
        /*000a*/ 	.short	(.L_3944 - .L_3943)
.L_3943:
        /*000c*/ 	.word	0x00000000
        /*0010*/ 	.short	0x0002
        /*0012*/ 	.short	0x0008
        /*0014*/ 	.byte	0x00, 0xf0, 0x21, 0x00


	//----- nvinfo : EIATTR_KPARAM_INFO
	.align		4
.L_3944:
        /*0018*/ 	.byte	0x04, 0x17
        /*001a*/ 	.short	(.L_3946 - .L_3945)
.L_3945:
        /*001c*/ 	.word	0x00000000
        /*0020*/ 	.short	0x0001
        /*0022*/ 	.short	0x0004
        /*0024*/ 	.byte	0x00, 0xf0, 0x05, 0x00


	//----- nvinfo : EIATTR_KPARAM_INFO
	.align		4
.L_3946:
        /*0028*/ 	.byte	0x04, 0x17
        /*002a*/ 	.short	(.L_3948 - .L_3947)
.L_3947:
        /*002c*/ 	.word	0x00000000
        /*0030*/ 	.short	0x0000
        /*0032*/ 	.short	0x0000
        /*0034*/ 	.byte	0x00, 0xf0, 0x11, 0x00


	//----- nvinfo : EIATTR_SPARSE_MMA_MASK
	.align		4
.L_3948:
        /*0038*/ 	.byte	0x03, 0x50
        /*003a*/ 	.short	0x0000


	//----- nvinfo : EIATTR_MAXREG_COUNT
	.align		4
        /*003c*/ 	.byte	0x03, 0x1b
        /*003e*/ 	.short	0x00ff


	//----- nvinfo : EIATTR_MERCURY_ISA_VERSION
	.align		4
        /*0040*/ 	.byte	0x03, 0x5f
        /*0042*/ 	.short	0x0101


	//----- nvinfo : EIATTR_VRC_CTA_INIT_COUNT
	.align		4
        /*0044*/ 	.byte	0x02, 0x4a
	.zero		1
	.zero		1


	//----- nvinfo : EIATTR_EXIT_INSTR_OFFSETS
	.align		4
        /*0048*/ 	.byte	0x04, 0x1c
        /*004a*/ 	.short	(.L_3950 - .L_3949)


	//   ....[0]....
.L_3949:
        /*004c*/ 	.word	0x00000010


	//----- nvinfo : EIATTR_MAX_THREADS
	.align		4
.L_3950:
        /*0050*/ 	.byte	0x04, 0x05
        /*0052*/ 	.short	(.L_3952 - .L_3951)
.L_3951:
        /*0054*/ 	.word	0x00000080
        /*0058*/ 	.word	0x00000001
        /*005c*/ 	.word	0x00000001


	//----- nvinfo : EIATTR_CBANK_PARAM_SIZE
	.align		4
.L_3952:
        /*0060*/ 	.byte	0x03, 0x19
        /*0062*/ 	.short	0x0010


	//----- nvinfo : EIATTR_PARAM_CBANK
	.align		4
        /*0064*/ 	.byte	0x04, 0x0a
        /*0066*/ 	.short	(.L_3954 - .L_3953)
	.align		4
.L_3953:
        /*0068*/ 	.word	index@(.nv.constant0._ZN2at6native29vectorized_elementwise_kernelILi8ENS0_11FillFunctorIhEESt5arrayIPcLm1EEEEviT0_T1_)
        /*006c*/ 	.short	0x0380
        /*006e*/ 	.short	0x0010


	//----- nvinfo : EIATTR_SW_WAR
	.align		4
.L_3954:
        /*0070*/ 	.byte	0x04, 0x36
        /*0072*/ 	.short	(.L_3956 - .L_3955)
.L_3955:
        /*0074*/ 	.word	0x00000008
.L_3956:


//--------------------- .nv.callgraph             --------------------------
	.section	.nv.callgraph,"",@"SHT_CUDA_CALLGRAPH"
	.align	4
	.sectionentsize	8
	.align		4
        /*0000*/ 	.word	0x00000000
	.align		4
        /*0004*/ 	.word	0xffffffff
	.align		4
        /*0008*/ 	.word	index@(_ZN2at6native18elementwise_kernelILi128ELi4EZNS0_15gpu_kernel_implINS0_11FillFunctorImEEEEvRNS_18TensorIteratorBaseERKT_EUliE_EEviT1_)
	.align		4
        /*000c*/ 	.word	index@(__assertfail)
	.align		4
        /*0010*/ 	.word	index@(_ZN2at6native27unrolled_elementwise_kernelINS0_11FillFunctorImEESt5arrayIPcLm1EELi4E23TrivialOffsetCalculatorILi0EjES7_ILi1EjENS0_6memory12LoadWithCastILi0EEENSA_13StoreWithCastILi1EEEEEviT_T0_T2_T3_T4_T5_)
	.align		4
        /*0014*/ 	.word	index@(__assertfail)
	.align		4
        /*0018*/ 	.word	index@(_ZN2at6native18elementwise_kernelILi128ELi4EZNS0_15gpu_kernel_implINS0_11FillFunctorIjEEEEvRNS_18TensorIteratorBaseERKT_EUliE_EEviT1_)
	.align		4
        /*001c*/ 	.word	index@(__assertfail)
	.align		4
        /*0020*/ 	.word	index@(_ZN2at6native27unrolled_elementwise_kernelINS0_11FillFunctorIjEESt5arrayIPcLm1EELi4E23TrivialOffsetCalculatorILi0EjES7_ILi1EjENS0_6memory12LoadWithCastILi0EEENSA_13StoreWithCastILi1EEEEEviT_T0_T2_T3_T4_T5_)
	.align		4
        /*0024*/ 	.word	index@(__assertfail)
	.align		4
        /*0028*/ 	.word	index@(_ZN2at6native18elementwise_kernelILi128ELi4EZNS0_15gpu_kernel_implINS0_11FillFunctorItEEEEvRNS_18TensorIteratorBaseERKT_EUliE_EEviT1_)
	.align		4
        /*002c*/ 	.word	index@(__assertfail)
	.align		4
        /*0030*/ 	.word	index@(_ZN2at6native27unrolled_elementwise_kernelINS0_11FillFunctorItEESt5arrayIPcLm1EELi4E23TrivialOffsetCalculatorILi0EjES7_ILi1EjENS0_6memory12LoadWithCastILi0EEENSA_13StoreWithCastILi1EEEEEviT_T0_T2_T3_T4_T5_)
	.align		4
        /*0034*/ 	.word	index@(__assertfail)
	.align		4
        /*0038*/ 	.word	index@(_ZN2at6native18elementwise_kernelILi128ELi4EZNS0_15gpu_kernel_implINS0_11FillFunctorIN3c1014Float8_e8m0fnuEEEEEvRNS_18TensorIteratorBaseERKT_EUliE_EEviT1_)
	.align		4
        /*003c*/ 	.word	index@(__assertfail)
	.align		4
        /*0040*/ 	.word	index@(_ZN2at6native27unrolled_elementwise_kernelINS0_11FillFunctorIN3c1014Float8_e8m0fnuEEESt5arrayIPcLm1EELi4E23TrivialOffsetCalculatorILi0EjES9_ILi1EjENS0_6memory12LoadWithCastILi0EEENSC_13StoreWithCastILi1EEEEEviT_T0_T2_T3_T4_T5_)
	.align		4
        /*0044*/ 	.word	index@(__assertfail)
	.align		4
        /*0048*/ 	.word	index@(_ZN2at6native18elementwise_kernelILi128ELi4EZNS0_15gpu_kernel_implINS0_11FillFunctorIN3c1015Float8_e4m3fnuzEEEEEvRNS_18TensorIteratorBaseERKT_EUliE_EEviT1_)
	.align		4
        /*004c*/ 	.word	index@(__assertfail)
	.align		4
        /*0050*/ 	.word	index@(_ZN2at6native27unrolled_elementwise_kernelINS0_11FillFunctorIN3c1015Float8_e4m3fnuzEEESt5arrayIPcLm1EELi4E23TrivialOffsetCalculatorILi0EjES9_ILi1EjENS0_6memory12LoadWithCastILi0EEENSC_13StoreWithCastILi1EEEEEviT_T0_T2_T3_T4_T5_)
	.align		4
        /*0054*/ 	.word	index@(__assertfail)
	.align		4
        /*0058*/ 	.word	index@(_ZN2at6native18elementwise_kernelILi128ELi4EZNS0_15gpu_kernel_implINS0_11FillFunctorIN3c1013Float8_e4m3fnEEEEEvRNS_18TensorIteratorBaseERKT_EUliE_EEviT1_)
	.align		4
        /*005c*/ 	.word	index@(__assertfail)
	.align		4
        /*0060*/ 	.word	index@(_ZN2at6native27unrolled_elementwise_kernelINS0_11FillFunctorIN3c1013Float8_e4m3fnEEESt5arrayIPcLm1EELi4E23TrivialOffsetCalculatorILi0EjES9_ILi1EjENS0_6memory12LoadWithCastILi0EEENSC_13StoreWithCastILi1EEEEEviT_T0_T2_T3_T4_T5_)
	.align		4
        /*0064*/ 	.word	index@(__assertfail)
	.align		4
        /*0068*/ 	.word	index@(_ZN2at6native18elementwise_kernelILi128ELi4EZNS0_15gpu_kernel_implINS0_11FillFunctorIN3c1015Float8_e5m2fnuzEEEEEvRNS_18TensorIteratorBaseERKT_EUliE_EEviT1_)
	.align		4
        /*006c*/ 	.word	index@(__assertfail)
	.align		4
        /*0070*/ 	.word	index@(_ZN2at6native27unrolled_elementwise_kernelINS0_11FillFunctorIN3c1015Float8_e5m2fnuzEEESt5arrayIPcLm1EELi4E23TrivialOffsetCalculatorILi0EjES9_ILi1EjENS0_6memory12LoadWithCastILi0EEENSC_13StoreWithCastILi1EEEEEviT_T0_T2_T3_T4_T5_)
	.align		4
        /*0074*/ 	.word	index@(__assertfail)
	.align		4
        /*0078*/ 	.word	index@(_ZN2at6native18elementwise_kernelILi128ELi4EZNS0_15gpu_kernel_implINS0_11FillFunctorIN3c1011Float8_e5m2EEEEEvRNS_18TensorIteratorBaseERKT_EUliE_EEviT1_)
	.align		4
        /*007c*/ 	.word	index@(__assertfail)
	.align		4
        /*0080*/ 	.word	index@(_ZN2at6native27unrolled_elementwise_kernelINS0_11FillFunctorIN3c1011Float8_e5m2EEESt5arrayIPcLm1EELi4E23TrivialOffsetCalculatorILi0EjES9_ILi1EjENS0_6memory12LoadWithCastILi0EEENSC_13StoreWithCastILi1EEEEEviT_T0_T2_T3_T4_T5_)
	.align		4
        /*0084*/ 	.word	index@(__assertfail)
	.align		4
        /*0088*/ 	.word	index@(_ZN2at6native18elementwise_kernelILi128ELi4EZNS0_15gpu_kernel_implINS0_11FillFunctorIN3c108BFloat16EEEEEvRNS_18TensorIteratorBaseERKT_EUliE_EEviT1_)
	.align		4
        /*008c*/ 	.word	index@(__assertfail)
	.align		4
        /*0090*/ 	.word	index@(_ZN2at6native27unrolled_elementwise_kernelINS0_11FillFunctorIN3c108BFloat16EEESt5arrayIPcLm1EELi4E23TrivialOffsetCalculatorILi0EjES9_ILi1EjENS0_6memory12LoadWithCastILi0EEENSC_13StoreWithCastILi1EEEEEviT_T0_T2_T3_T4_T5_)
	.align		4
        /*0094*/ 	.word	index@(__assertfail)
	.align		4
        /*0098*/ 	.word	index@(_ZN2at6native18elementwise_kernelILi128ELi4EZNS0_15gpu_kernel_implINS0_11FillFunctorIN3c104HalfEEEEEvRNS_18TensorIteratorBaseERKT_EUliE_EEviT1_)
	.align		4
        /*009c*/ 	.word	index@(__assertfail)
	.align		4
        /*00a0*/ 	.word	index@(_ZN2at6native27unrolled_elementwise_kernelINS0_11FillFunctorIN3c104HalfEEESt5arrayIPcLm1EELi4E23TrivialOffsetCalculatorILi0EjES9_ILi1EjENS0_6memory12LoadWithCastILi0EEENSC_13StoreWithCastILi1EEEEEviT_T0_T2_T3_T4_T5_)
	.align		4
        /*00a4*/ 	.word	index@(__assertfail)
	.align		4
        /*00a8*/ 	.word	index@(_ZN2at6native18elementwise_kernelILi128ELi4EZNS0_15gpu_kernel_implINS0_11FillFunctorIbEEEEvRNS_18TensorIteratorBaseERKT_EUliE_EEviT1_)
	.align		4
        /*00ac*/ 	.word	index@(__assertfail)
	.align		4
        /*00b0*/ 	.word	index@(_ZN2at6native27unrolled_elementwise_kernelINS0_11FillFunctorIbEESt5arrayIPcLm1EELi4E23TrivialOffsetCalculatorILi0EjES7_ILi1EjENS0_6memory12LoadWithCastILi0EEENSA_13StoreWithCastILi1EEEEEviT_T0_T2_T3_T4_T5_)
	.align		4
        /*00b4*/ 	.word	index@(__assertfail)
	.align		4
        /*00b8*/ 	.word	index@(_ZN2at6native18elementwise_kernelILi128ELi4EZNS0_15gpu_kernel_implINS0_11FillFunctorIN3c107complexINS4_4HalfEEEEEEEvRNS_18TensorIteratorBaseERKT_EUliE_EEviT1_)
	.align		4
        /*00bc*/ 	.word	index@(__assertfail)
	.align		4
        /*00c0*/ 	.word	index@(_ZN2at6native27unrolled_elementwise_kernelINS0_11FillFunctorIN3c107complexINS3_4HalfEEEEESt5arrayIPcLm1EELi4E23TrivialOffsetCalculatorILi0EjESB_ILi1EjENS0_6memory12LoadWithCastILi0EEENSE_13StoreWithCastILi1EEEEEviT_T0_T2_T3_T4_T5_)
	.align		4
        /*00c4*/ 	.word	index@(__assertfail)
	.align		4
        /*00c8*/ 	.word	index@(_ZN2at6native18elementwise_kernelILi128ELi4EZNS0_15gpu_kernel_implINS0_11FillFunctorIN3c107complexIfEEEEEEvRNS_18TensorIteratorBaseERKT_EUliE_EEviT1_)
	.align		4
        /*00cc*/ 	.word	index@(__assertfail)
	.align		4
        /*00d0*/ 	.word	index@(_ZN2at6native27unrolled_elementwise_kernelINS0_11FillFunctorIN3c107complexIfEEEESt5arrayIPcLm1EELi4E23TrivialOffsetCalculatorILi0EjESA_ILi1EjENS0_6memory12LoadWithCastILi0EEENSD_13StoreWithCastILi1EEEEEviT_T0_T2_T3_T4_T5_)
	.align		4
        /*00d4*/ 	.word	index@(__assertfail)
	.align		4
        /*00d8*/ 	.word	index@(_ZN2at6native18elementwise_kernelILi128ELi4EZNS0_15gpu_kernel_implINS0_11FillFunctorIN3c107complexIdEEEEEEvRNS_18TensorIteratorBaseERKT_EUliE_EEviT1_)
	.align		4
        /*00dc*/ 	.word	index@(__assertfail)
	.align		4
        /*00e0*/ 	.word	index@(_ZN2at6native27unrolled_elementwise_kernelINS0_11FillFunctorIN3c107complexIdEEEESt5arrayIPcLm1EELi4E23TrivialOffsetCalculatorILi0EjESA_ILi1EjENS0_6memory12LoadWithCastILi0EEENSD_13StoreWithCastILi1EEEEEviT_T0_T2_T3_T4_T5_)
	.align		4
        /*00e4*/ 	.word	index@(__assertfail)
	.align		4
        /*00e8*/ 	.word	index@(_ZN2at6native18elementwise_kernelILi128ELi4EZNS0_15gpu_kernel_implINS0_11FillFunctorIfEEEEvRNS_18TensorIteratorBaseERKT_EUliE_EEviT1_)
	.align		4
        /*00ec*/ 	.word	index@(__assertfail)
	.align		4
        /*00f0*/ 	.word	index@(_ZN2at6native27unrolled_elementwise_kernelINS0_11FillFunctorIfEESt5arrayIPcLm1EELi4E23TrivialOffsetCalculatorILi0EjES7_ILi1EjENS0_6memory12LoadWithCastILi0EEENSA_13StoreWithCastILi1EEEEEviT_T0_T2_T3_T4_T5_)
	.align		4
        /*00f4*/ 	.word	index@(__assertfail)
	.align		4
        /*00f8*/ 	.word	index@(_ZN2at6native18elementwise_kernelILi128ELi4EZNS0_15gpu_kernel_implINS0_11FillFunctorIdEEEEvRNS_18TensorIteratorBaseERKT_EUliE_EEviT1_)
	.align		4
        /*00fc*/ 	.word	index@(__assertfail)
	.align		4
        /*0100*/ 	.word	index@(_ZN2at6native27unrolled_elementwise_kernelINS0_11FillFunctorIdEESt5arrayIPcLm1EELi4E23TrivialOffsetCalculatorILi0EjES7_ILi1EjENS0_6memory12LoadWithCastILi0EEENSA_13StoreWithCastILi1EEEEEviT_T0_T2_T3_T4_T5_)
	.align		4
        /*0104*/ 	.word	index@(__assertfail)
	.align		4
        /*0108*/ 	.word	index@(_ZN2at6native18elementwise_kernelILi128ELi4EZNS0_15gpu_kernel_implINS0_11FillFunctorIsEEEEvRNS_18TensorIteratorBaseERKT_EUliE_EEviT1_)
	.align		4
        /*010c*/ 	.word	index@(__assertfail)
	.align		4
        /*0110*/ 	.word	index@(_ZN2at6native27unrolled_elementwise_kernelINS0_11FillFunctorIsEESt5arrayIPcLm1EELi4E23TrivialOffsetCalculatorILi0EjES7_ILi1EjENS0_6memory12LoadWithCastILi0EEENSA_13StoreWithCastILi1EEEEEviT_T0_T2_T3_T4_T5_)
	.align		4
        /*0114*/ 	.word	index@(__assertfail)
	.align		4
        /*0118*/ 	.word	index@(_ZN2at6native18elementwise_kernelILi128ELi4EZNS0_15gpu_kernel_implINS0_11FillFunctorIlEEEEvRNS_18TensorIteratorBaseERKT_EUliE_EEviT1_)
	.align		4
        /*011c*/ 	.word	index@(__assertfail)
	.align		4
        /*0120*/ 	.word	index@(_ZN2at6native27unrolled_elementwise_kernelINS0_11FillFunctorIlEESt5arrayIPcLm1EELi4E23TrivialOffsetCalculatorILi0EjES7_ILi1EjENS0_6memory12LoadWithCastILi0EEENSA_13StoreWithCastILi1EEEEEviT_T0_T2_T3_T4_T5_)
	.align		4
        /*0124*/ 	.word	index@(__assertfail)
	.align		4
        /*0128*/ 	.word	index@(_ZN2at6native18elementwise_kernelILi128ELi4EZNS0_15gpu_kernel_implINS0_11FillFunctorIiEEEEvRNS_18TensorIteratorBaseERKT_EUliE_EEviT1_)
	.align		4
        /*012c*/ 	.word	index@(__assertfail)
	.align		4
        /*0130*/ 	.word	index@(_ZN2at6native27unrolled_elementwise_kernelINS0_11FillFunctorIiEESt5arrayIPcLm1EELi4E23TrivialOffsetCalculatorILi0EjES7_ILi1EjENS0_6memory12LoadWithCastILi0EEENSA_13StoreWithCastILi1EEEEEviT_T0_T2_T3_T4_T5_)
	.align		4
        /*0134*/ 	.word	index@(__assertfail)
	.align		4
        /*0138*/ 	.word	index@(_ZN2at6native18elementwise_kernelILi128ELi4EZNS0_15gpu_kernel_implINS0_11FillFunctorIaEEEEvRNS_18TensorIteratorBaseERKT_EUliE_EEviT1_)
	.align		4
        /*013c*/ 	.word	index@(__assertfail)
	.align		4
        /*0140*/ 	.word	index@(_ZN2at6native27unrolled_elementwise_kernelINS0_11FillFunctorIaEESt5arrayIPcLm1EELi4E23TrivialOffsetCalculatorILi0EjES7_ILi1EjENS0_6memory12LoadWithCastILi0EEENSA_13StoreWithCastILi1EEEEEviT_T0_T2_T3_T4_T5_)
	.align		4
        /*0144*/ 	.word	index@(__assertfail)
	.align		4
        /*0148*/ 	.word	index@(_ZN2at6native18elementwise_kernelILi128ELi4EZNS0_15gpu_kernel_implINS0_11FillFunctorIhEEEEvRNS_18TensorIteratorBaseERKT_EUliE_EEviT1_)
	.align		4
        /*014c*/ 	.word	index@(__assertfail)
	.align		4
        /*0150*/ 	.word	index@(_ZN2at6native27unrolled_elementwise_kernelINS0_11FillFunctorIhEESt5arrayIPcLm1EELi4E23TrivialOffsetCalculatorILi0EjES7_ILi1EjENS0_6memory12LoadWithCastILi0EEENSA_13StoreWithCastILi1EEEEEviT_T0_T2_T3_T4_T5_)
	.align		4
        /*0154*/ 	.word	index@(__assertfail)
	.align		4
        /*0158*/ 	.word	0x00000000
	.align		4
        /*015c*/ 	.word	0xfffffffe
	.align		4
        /*0160*/ 	.word	0x00000000
	.align		4
        /*0164*/ 	.word	0xfffffffd
	.align		4
        /*0168*/ 	.word	0x00000000
	.align		4
        /*016c*/ 	.word	0xfffffffc


//--------------------- .nv.constant4             --------------------------
	.section	.nv.constant4,"a",@progbits
	.align	8
	.align		8
.nv.constant4:
        /*0000*/ 	.dword	__assertfail
	.align		8
        /*0008*/ 	.dword	__unnamed_1
	.align		8
        /*0010*/ 	.dword	__unnamed_2
	.align		8
        /*0018*/ 	.dword	__unnamed_3
	.align		8
        /*0020*/ 	.dword	__unnamed_4
	.align		8
        /*0028*/ 	.dword	__unnamed_5
	.align		8
        /*0030*/ 	.dword	__unnamed_6
	.align		8
        /*0038*/ 	.dword	__unnamed_7
	.align		8
        /*0040*/ 	.dword	__unnamed_8
	.align		8
        /*0048*/ 	.dword	__unnamed_9
	.align		8
        /*0050*/ 	.dword	__unnamed_10
	.align		8
        /*0058*/ 	.dword	__unnamed_11
	.align		8
        /*0060*/ 	.dword	__unnamed_12
	.align		8
        /*0068*/ 	.dword	__unnamed_13
	.align		8
        /*0070*/ 	.dword	__unnamed_14
	.align		8
        /*0078*/ 	.dword	__unnamed_15
	.align		8
        /*0080*/ 	.dword	__unnamed_16
	.align		8
        /*0088*/ 	.dword	__unnamed_17
	.align		8
        /*0090*/ 	.dword	__unnamed_18
	.align		8
        /*0098*/ 	.dword	__unnamed_19
	.align		8
        /*00a0*/ 	.dword	__unnamed_20
	.align		8
        /*00a8*/ 	.dword	__unnamed_21
	.align		8
        /*00b0*/ 	.dword	_ZN44_INTERNAL_db5239c5_13_FillKernel_cu_e561d9724cuda3std3__45__cpo5beginE
	.align		8
        /*00b8*/ 	.dword	_ZN44_INTERNAL_db5239c5_13_FillKernel_cu_e561d9724cuda3std3__45__cpo3endE
	.align		8
        /*00c0*/ 	.dword	_ZN44_INTERNAL_db5239c5_13_FillKernel_cu_e561d9724cuda3std3__45__cpo6cbeginE
	.align		8
        /*00c8*/ 	.dword	_ZN44_INTERNAL_db5239c5_13_FillKernel_cu_e561d9724cuda3std3__45__cpo4cendE
	.align		8
        /*00d0*/ 	.dword	_ZN44_INTERNAL_db5239c5_13_FillKernel_cu_e561d9724cuda3std3__45__cpo6rbeginE
	.align		8
        /*00d8*/ 	.dword	_ZN44_INTERNAL_db5239c5_13_FillKernel_cu_e561d9724cuda3std3__45__cpo4rendE
	.align		8
        /*00e0*/ 	.dword	_ZN44_INTERNAL_db5239c5_13_FillKernel_cu_e561d9724cuda3std3__45__cpo7crbeginE
	.align		8
        /*00e8*/ 	.dword	_ZN44_INTERNAL_db5239c5_13_FillKernel_cu_e561d9724cuda3std3__45__cpo5crendE
	.align		8
        /*00f0*/ 	.dword	_ZN44_INTERNAL_db5239c5_13_FillKernel_cu_e561d9724cuda3std3__446_GLOBAL__N__db5239c5_13_FillKernel_cu_e561d9726ignoreE
	.align		8
        /*00f8*/ 	.dword	_ZN44_INTERNAL_db5239c5_13_FillKernel_cu_e561d9724cuda3std3__419piecewise_constructE
	.align		8
        /*0100*/ 	.dword	_ZN44_INTERNAL_db5239c5_13_FillKernel_cu_e561d9724cuda3std3__48in_placeE
	.align		8
        /*0108*/ 	.dword	_ZN44_INTERNAL_db5239c5_13_FillKernel_cu_e561d9724cuda3std3__420unreachable_sentinelE
	.align		8
        /*0110*/ 	.dword	_ZN44_INTERNAL_db5239c5_13_FillKernel_cu_e561d9724cuda3std6ranges3__45__cpo4swapE
	.align		8
        /*0118*/ 	.dword	_ZN44_INTERNAL_db5239c5_13_FillKernel_cu_e561d9724cuda3std6ranges3__45__cpo9iter_moveE
	.align		8
        /*0120*/ 	.dword	_ZN44_INTERNAL_db5239c5_13_FillKernel_cu_e561d9724cuda3std6ranges3__45__cpo5beginE
	.align		8
        /*0128*/ 	.dword	_ZN44_INTERNAL_db5239c5_13_FillKernel_cu_e561d9724cuda3std6ranges3__45__cpo3endE
	.align		8
        /*0130*/ 	.dword	_ZN44_INTERNAL_db5239c5_13_FillKernel_cu_e561d9724cuda3std6ranges3__45__cpo6cbeginE
	.align		8
        /*0138*/ 	.dword	_ZN44_INTERNAL_db5239c5_13_FillKernel_cu_e561d9724cuda3std6ranges3__45__cpo4cendE
	.align		8
        /*0140*/ 	.dword	_ZN44_INTERNAL_db5239c5_13_FillKernel_cu_e561d9724cuda3std6ranges3__45__cpo7advanceE
	.align		8
        /*0148*/ 	.dword	_ZN44_INTERNAL_db5239c5_13_FillKernel_cu_e561d9724cuda3std6ranges3__45__cpo9iter_swapE
	.align		8
        /*0150*/ 	.dword	_ZN44_INTERNAL_db5239c5_13_FillKernel_cu_e561d9724cuda3std6ranges3__45__cpo4nextE
	.align		8
        /*0158*/ 	.dword	_ZN44_INTERNAL_db5239c5_13_FillKernel_cu_e561d9724cuda3std6ranges3__45__cpo4prevE
	.align		8
        /*0160*/ 	.dword	_ZN44_INTERNAL_db5239c5_13_FillKernel_cu_e561d9724cuda3std6ranges3__45__cpo4dataE
	.align		8
        /*0168*/ 	.dword	_ZN44_INTERNAL_db5239c5_13_FillKernel_cu_e561d9724cuda3std6ranges3__45__cpo5cdataE
	.align		8
        /*0170*/ 	.dword	_ZN44_INTERNAL_db5239c5_13_FillKernel_cu_e561d9724cuda3std6ranges3__45__cpo4sizeE
	.align		8
        /*0178*/ 	.dword	_ZN44_INTERNAL_db5239c5_13_FillKernel_cu_e561d9724cuda3std6ranges3__45__cpo5ssizeE
	.align		8
        /*0180*/ 	.dword	_ZN44_INTERNAL_db5239c5_13_FillKernel_cu_e561d9724cuda3std6ranges3__45__cpo8distanceE
	.align		8
        /*0188*/ 	.dword	_ZN44_INTERNAL_db5239c5_13_FillKernel_cu_e561d9726thrust24THRUST_300001_SM_1030_NS6system6detail10sequential3seqE
	.align		8
        /*0190*/ 	.dword	$str$5
	.align		8
        /*0198*/ 	.dword	$str$6


//--------------------- .text._ZN2at6native18elementwise_kernelILi128ELi4EZNS0_15gpu_kernel_implINS0_11FillFunctorImEEEEvRNS_18TensorIteratorBaseERKT_EUliE_EEviT1_ --------------------------
	.section	.text._ZN2at6native18elementwise_kernelILi128ELi4EZNS0_15gpu_kernel_implINS0_11FillFunctorImEEEEvRNS_18TensorIteratorBaseERKT_EUliE_EEviT1_,"ax",@progbits
	.align	128
        .global         _ZN2at6native18elementwise_kernelILi128ELi4EZNS0_15gpu_kernel_implINS0_11FillFunctorImEEEEvRNS_18TensorIteratorBaseERKT_EUliE_EEviT1_
        .type           _ZN2at6native18elementwise_kernelILi128ELi4EZNS0_15gpu_kernel_implINS0_11FillFunctorImEEEEvRNS_18TensorIteratorBaseERKT_EUliE_EEviT1_,@function
        .size           _ZN2at6native18elementwise_kernelILi128ELi4EZNS0_15gpu_kernel_implINS0_11FillFunctorImEEEEvRNS_18TensorIteratorBaseERKT_EUliE_EEviT1_,(.L_x_7035 - _ZN2at6native18elementwise_kernelILi128ELi4EZNS0_15gpu_kernel_implINS0_11FillFunctorImEEEEvRNS_18TensorIteratorBaseERKT_EUliE_EEviT1_)
        .other          _ZN2at6native18elementwise_kernelILi128ELi4EZNS0_15gpu_kernel_implINS0_11FillFunctorImEEEEvRNS_18TensorIteratorBaseERKT_EUliE_EEviT1_,@"STO_CUDA_ENTRY STV_DEFAULT"
_ZN2at6native18elementwise_kernelILi128ELi4EZNS0_15gpu_kernel_implINS0_11FillFunctorImEEEEvRNS_18TensorIteratorBaseERKT_EUliE_EEviT1_:
.text._ZN2at6native18elementwise_kernelILi128ELi4EZNS0_15gpu_kernel_implINS0_11FillFunctorImEEEEvRNS_18TensorIteratorBaseERKT_EUliE_EEviT1_:
[----:B------:R-:W0:Y:S08]  /*0000*/  LDC R1, c[0x0][0x37c] ;  /* 0x0000df00ff017b82 */ /* 0x000e300000000800 */
[----:B------:R-:W1:Y:S01]  /*0010*/  LDC.64 R10, c[0x0][0x528] ;  /* 0x00014a00ff0a7b82 */ /* 0x000e620000000a00 */
[----:B------:R-:W2:Y:S01]  /*0020*/  S2R R23, SR_TID.X ;  /* 0x0000000000177919 */ /* 0x000ea20000002100 */
[----:B------:R-:W3:Y:S01]  /*0030*/  LDCU UR39, c[0x0][0x388] ;  /* 0x00007100ff2777ac */ /* 0x000ee20008000800 */
[----:B------:R-:W-:Y:S01]  /*0040*/  IMAD.MOV.U32 R24, RZ, RZ, 0x7f ;  /* 0x0000007fff187424 */ /* 0x000fe200078e00ff */
[----:B------:R-:W-:Y:S01]  /*0050*/  BSSY.RECONVERGENT B6, `(.L_x_0) ;  /* 0x00001e4000067945 */ /* 0x000fe20003800200 */
[----:B------:R-:W4:Y:S03]  /*0060*/  LDCU UR5, c[0x0][0x380] ;  /* 0x00007000ff0577ac */ /* 0x000f260008000800 */
[----:B------:R-:W5:Y:S01]  /*0070*/  S2UR UR4, SR_CTAID.X ;  /* 0x00000000000479c3 */ /* 0x000f620000002500 */
[----:B------:R-:W0:Y:S07]  /*0080*/  LDCU.64 UR36, c[0x0][0x358] ;  /* 0x00006b00ff2477ac */ /* 0x000e2e0008000a00 */
[----:B------:R-:W4:Y:S01]  /*0090*/  LDC.64 R4, c[0x0][0x528] ;  /* 0x00014a00ff047b82 */ /* 0x000f220000000a00 */
[----:B---3--:R-:W-:Y:S01]  /*00a0*/  UIADD3 UR40, UPT, UPT, UR39, -0x1, URZ ;  /* 0xffffffff27287890 */ /* 0x008fe2000fffe0ff */
[----:B-1----:R-:W1:Y:S06]  /*00b0*/  I2F.U64 R28, R10 ;  /* 0x0000000a001c7312 */ /* 0x002e6c0000301000 */
[----:B------:R-:W3:Y:S01]  /*00c0*/  LDC.U8 R2, c[0x0][0x530] ;  /* 0x00014c00ff027b82 */ /* 0x000ee20000000000 */
[--C-:B-1----:R-:W-:Y:S01]  /*00d0*/  SHF.R.U32.HI R37, RZ, 0x17, R28.reuse ;  /* 0x00000017ff257819 */ /* 0x102fe2000001161c */
[----:B------:R-:W-:Y:S01]  /*00e0*/  UISETP.LT.U32.AND UP0, UPT, UR40, 0x18, UPT ;  /* 0x000000182800788c */ /* 0x000fe2000bf01070 */
[--C-:B------:R-:W-:Y:S01]  /*00f0*/  SHF.R.U32.HI R0, RZ, 0x16, R28.reuse ;  /* 0x00000016ff007819 */ /* 0x100fe2000001161c */
[----:B------:R-:W-:Y:S01]  /*0100*/  FADD.FTZ R35, R28, 8192 ;  /* 0x460000001c237421 */ /* 0x000fe20000010000 */
[C-C-:B------:R-:W-:Y:S01]  /*0110*/  LOP3.LUT P0, RZ, R37.reuse, 0x3fffff, R28.reuse, 0xf8, !PT ;  /* 0x003fffff25ff7812 */ /* 0x140fe2000780f81c */
[----:B------:R-:W-:Y:S01]  /*0120*/  USEL UR38, UR40, 0x18, UP0 ;  /* 0x0000001828267887 */ /* 0x000fe20008000000 */
[----:B------:R-:W-:Y:S01]  /*0130*/  LOP3.LUT R0, R0, 0x1, RZ, 0xc0, !PT ;  /* 0x0000000100007812 */ /* 0x000fe200078ec0ff */
[----:B-----5:R-:W-:Y:S01]  /*0140*/  USHF.L.U32 UR4, UR4, 0x9, URZ ;  /* 0x0000000904047899 */ /* 0x020fe200080006ff */
[C---:B------:R-:W-:Y:S01]  /*0150*/  FADD.FTZ R32, R28.reuse, 64 ;  /* 0x428000001c207421 */ /* 0x040fe20000010000 */
[----:B------:R-:W-:Y:S01]  /*0160*/  ISETP.GT.U32.AND P2, PT, R28, 0x7f800000, PT ;  /* 0x7f8000001c00780c */ /* 0x000fe20003f44070 */
[----:B------:R-:W-:Y:S01]  /*0170*/  UIADD3 UR38, UPT, UPT, UR38, 0x1, URZ ;  /* 0x0000000126267890 */ /* 0x000fe2000fffe0ff */
[----:B------:R-:W-:Y:S01]  /*0180*/  ISETP.EQ.U32.AND P0, PT, R0, 0x1, P0 ;  /* 0x000000010000780c */ /* 0x000fe20000702070 */
[----:B------:R-:W-:Y:S01]  /*0190*/  VIADD R38, R37, 0x1 ;  /* 0x0000000125267836 */ /* 0x000fe20000000000 */
[----:B--2---:R-:W-:Y:S01]  /*01a0*/  LOP3.LUT R23, R23, UR4, RZ, 0xfc, !PT ;  /* 0x0000000417177c12 */ /* 0x004fe2000f8efcff */
[----:B------:R-:W-:Y:S01]  /*01b0*/  FADD.FTZ R26, R28, 16384 ;  /* 0x468000001c1a7421 */ /* 0x000fe20000010000 */
[----:B----4-:R-:W-:Y:S01]  /*01c0*/  ISETP.NE.U32.AND P1, PT, R4, RZ, PT ;  /* 0x000000ff0400720c */ /* 0x010fe20003f25070 */
[----:B------:R-:W-:Y:S01]  /*01d0*/  FADD.FTZ R22, R28, 128 ;  /* 0x430000001c167421 */ /* 0x000fe20000010000 */
[----:B------:R-:W-:-:S02]  /*01e0*/  SHF.R.U32.HI R0, RZ, 0x14, R28 ;  /* 0x00000014ff007819 */ /* 0x000fc4000001161c */
[----:B------:R-:W-:Y:S02]  /*01f0*/  ISETP.NE.AND.EX P1, PT, R5, RZ, PT, P1 ;  /* 0x000000ff0500720c */ /* 0x000fe40003f25310 */
[----:B------:R-:W-:Y:S02]  /*0200*/  SHF.R.U32.HI R5, RZ, 0x15, R28 ;  /* 0x00000015ff057819 */ /* 0x000fe4000001161c */
[----:B------:R-:W-:Y:S01]  /*0210*/  ISETP.GE.AND P3, PT, R23, UR5, PT ;  /* 0x0000000517007c0c */ /* 0x000fe2000bf66270 */
[----:B------:R-:W-:Y:S01]  /*0220*/  @!P0 IMAD.MOV R38, RZ, RZ, R37 ;  /* 0x000000ffff268224 */ /* 0x000fe200078e0225 */
[----:B------:R-:W-:Y:S02]  /*0230*/  LOP3.LUT R3, R0, 0x1, RZ, 0xc0, !PT ;  /* 0x0000000100037812 */ /* 0x000fe400078ec0ff */
[----:B------:R-:W-:Y:S02]  /*0240*/  LOP3.LUT R5, R5, 0x1, RZ, 0xc0, !PT ;  /* 0x0000000105057812 */ /* 0x000fe400078ec0ff */
[----:B------:R-:W-:-:S02]  /*0250*/  IADD3 R3, PT, PT, R28, R3, RZ ;  /* 0x000000031c037210 */ /* 0x000fc40007ffe0ff */
[----:B------:R-:W-:Y:S01]  /*0260*/  SEL R24, R24, 0x7c, P2 ;  /* 0x0000007c18187807 */ /* 0x000fe20001000000 */
[----:B------:R-:W-:Y:S01]  /*0270*/  IMAD.IADD R5, R28, 0x1, R5 ;  /* 0x000000011c057824 */ /* 0x000fe200078e0205 */
[C---:B------:R-:W-:Y:S01]  /*0280*/  IADD3 R36, PT, PT, R3.reuse, 0x487ffff, RZ ;  /* 0x0487ffff03247810 */ /* 0x040fe20007ffe0ff */
[----:B------:R-:W-:Y:S01]  /*0290*/  VIADD R31, R3, 0x407ffff ;  /* 0x0407ffff031f7836 */ /* 0x000fe20000000000 */
[----:B------:R-:W-:Y:S01]  /*02a0*/  LOP3.LUT R34, R35, 0xff, RZ, 0xc0, !PT ;  /* 0x000000ff23227812 */ /* 0x000fe200078ec0ff */
[C---:B------:R-:W-:Y:S01]  /*02b0*/  VIADD R33, R5.reuse, 0x88fffff ;  /* 0x088fffff05217836 */ /* 0x040fe20000000000 */
[----:B------:R-:W-:Y:S02]  /*02c0*/  IADD3 R27, PT, PT, R5, 0x80fffff, RZ ;  /* 0x080fffff051b7810 */ /* 0x000fe40007ffe0ff */
[----:B------:R-:W-:Y:S02]  /*02d0*/  LOP3.LUT R30, R32, 0xff, RZ, 0xc0, !PT ;  /* 0x000000ff201e7812 */ /* 0x000fe400078ec0ff */
[----:B------:R-:W-:-:S02]  /*02e0*/  SEL R25, RZ, 0x1, !P1 ;  /* 0x00000001ff197807 */ /* 0x000fc40004800000 */
[----:B------:R-:W-:Y:S02]  /*02f0*/  SHF.R.U32.HI R36, RZ, 0x14, R36 ;  /* 0x00000014ff247819 */ /* 0x000fe40000011624 */
[----:B------:R-:W-:Y:S02]  /*0300*/  SHF.R.U32.HI R31, RZ, 0x14, R31 ;  /* 0x00000014ff1f7819 */ /* 0x000fe4000001161f */
[----:B------:R-:W-:Y:S02]  /*0310*/  SHF.R.U32.HI R33, RZ, 0x15, R33 ;  /* 0x00000015ff217819 */ /* 0x000fe40000011621 */
[----:B------:R-:W-:-:S08]  /*0320*/  SHF.R.U32.HI R27, RZ, 0x15, R27 ;  /* 0x00000015ff1b7819 */ /* 0x000fd0000001161b */
[----:B------:R1:W2:Y:S02]  /*0330*/  I2F.F64.U64 R16, R10 ;  /* 0x0000000a00107312 */ /* 0x0002a40000301800 */
[----:B0123--:R-:W-:Y:S05]  /*0340*/  @P3 BRA `(.L_x_1) ;  /* 0x0000001800d03947 */ /* 0x00ffea0003800000 */
[----:B------:R-:W-:Y:S01]  /*0350*/  UISETP.NE.AND UP0, UPT, UR39, URZ, UPT ;  /* 0x000000ff2700728c */ /* 0x000fe2000bf05270 */
[----:B------:R-:W-:-:S08]  /*0360*/  CS2R R6, SRZ ;  /* 0x0000000000067805 */ /* 0x000fd0000001ff00 */
[----:B------:R-:W-:Y:S05]  /*0370*/  BRA.U !UP0, `(.L_x_2) ;  /* 0x0000001108507547 */ /* 0x000fea000b800000 */
[----:B------:R-:W0:Y:S01]  /*0380*/  LDCU.64 UR4, c[0x0][0x390] ;  /* 0x00007200ff0477ac */ /* 0x000e220008000a00 */
[----:B------:R-:W-:Y:S02]  /*0390*/  IMAD.MOV.U32 R6, RZ, RZ, RZ ;  /* 0x000000ffff067224 */ /* 0x000fe400078e00ff */
[----:B------:R-:W-:Y:S01]  /*03a0*/  IMAD.MOV.U32 R7, RZ, RZ, R23 ;  /* 0x000000ffff077224 */ /* 0x000fe200078e0017 */
[----:B------:R-:W1:Y:S01]  /*03b0*/  LDCU UR6, c[0x0][0x38c] ;  /* 0x00007180ff0677ac */ /* 0x000e620008000800 */
[----:B------:R-:W2:Y:S01]  /*03c0*/  LDCU UR7, c[0x0][0x4b8] ;  /* 0x00009700ff0777ac */ /* 0x000ea20008000800 */
[----:B------:R-:W-:Y:S01]  /*03d0*/  UISETP.NE.AND UP0, UPT, UR40, URZ, UPT ;  /* 0x000000ff2800728c */ /* 0x000fe2000bf05270 */
[----:B0-----:R-:W-:-:S05]  /*03e0*/  IMAD.HI.U32 R8, R23, UR4, R6 ;  /* 0x0000000417087c27 */ /* 0x001fca000f8e0006 */
[----:B------:R-:W-:-:S04]  /*03f0*/  SHF.R.U32.HI R9, RZ, UR5, R8 ;  /* 0x00000005ff097c19 */ /* 0x000fc80008011608 */
[----:B------:R-:W-:-:S05]  /*0400*/  IADD3 R0, PT, PT, -R9, RZ, RZ ;  /* 0x000000ff09007210 */ /* 0x000fca0007ffe1ff */
[----:B-1----:R-:W-:-:S04]  /*0410*/  IMAD R0, R0, UR6, R23 ;  /* 0x0000000600007c24 */ /* 0x002fc8000f8e0217 */
[----:B--2---:R-:W-:Y:S01]  /*0420*/  IMAD R0, R0, UR7, RZ ;  /* 0x0000000700007c24 */ /* 0x004fe2000f8e02ff */
[----:B------:R-:W-:Y:S06]  /*0430*/  BRA.U !UP0, `(.L_x_3) ;  /* 0x0000001108187547 */ /* 0x000fec000b800000 */
[----:B------:R-:W0:Y:S01]  /*0440*/  LDCU.64 UR6, c[0x0][0x398] ;  /* 0x00007300ff0677ac */ /* 0x000e220008000a00 */
[----:B------:R-:W-:Y:S01]  /*0450*/  IMAD.MOV.U32 R8, RZ, RZ, RZ ;  /* 0x000000ffff087224 */ /* 0x000fe200078e00ff */
[----:B------:R-:W1:Y:S01]  /*0460*/  LDCU UR4, c[0x0][0x3a0] ;  /* 0x00007400ff0477ac */ /* 0x000e620008000800 */
[----:B------:R-:W2:Y:S01]  /*0470*/  LDCU UR5, c[0x0][0x4bc] ;  /* 0x00009780ff0577ac */ /* 0x000ea20008000800 */
[----:B------:R-:W-:Y:S01]  /*0480*/  UISETP.NE.AND UP0, UPT, UR38, 0x2, UPT ;  /* 0x000000022600788c */ /* 0x000fe2000bf05270 */
[----:B0-----:R-:W-:-:S05]  /*0490*/  IMAD.HI.U32 R6, R9, UR7, R8 ;  /* 0x0000000709067c27 */ /* 0x001fca000f8e0008 */
[----:B-1----:R-:W-:-:S05]  /*04a0*/  SHF.R.U32.HI R7, RZ, UR4, R6 ;  /* 0x00000004ff077c19 */ /* 0x002fca0008011606 */
[----:B------:R-:W-:-:S04]  /*04b0*/  IMAD.MOV R3, RZ, RZ, -R7 ;  /* 0x000000ffff037224 */ /* 0x000fc800078e0a07 */
[----:B------:R-:W-:-:S04]  /*04c0*/  IMAD R9, R3, UR6, R9 ;  /* 0x0000000603097c24 */ /* 0x000fc8000f8e0209 */
[----:B--2---:R-:W-:Y:S01]  /*04d0*/  IMAD R0, R9, UR5, R0 ;  /* 0x0000000509007c24 */ /* 0x004fe2000f8e0200 */
[----:B------:R-:W-:Y:S06]  /*04e0*/  BRA.U !UP0, `(.L_x_3) ;  /* 0x0000000d08ec7547 */ /* 0x000fec000b800000 */
[----:B------:R-:W0:Y:S01]  /*04f0*/  LDCU.64 UR4, c[0x0][0x3a8] ;  /* 0x00007500ff0477ac */ /* 0x000e220008000a00 */
[----:B------:R-:W-:Y:S01]  /*0500*/  HFMA2 R6, -RZ, RZ, 0, 0 ;  /* 0x00000000ff067431 */ /* 0x000fe200000001ff */
[----:B------:R-:W1:Y:S01]  /*0510*/  LDCU UR6, c[0x0][0x3a4] ;  /* 0x00007480ff0677ac */ /* 0x000e620008000800 */
[----:B------:R-:W2:Y:S01]  /*0520*/  LDCU UR7, c[0x0][0x4c0] ;  /* 0x00009800ff0777ac */ /* 0x000ea20008000800 */
[----:B------:R-:W-:Y:S02]  /*0530*/  UISETP.NE.AND UP0, UPT, UR38, 0x3, UPT ;  /* 0x000000032600788c */ /* 0x000fe4000bf05270 */
[----:B0-----:R-:W-:-:S05]  /*0540*/  IMAD.HI.U32 R8, R7, UR4, R6 ;  /* 0x0000000407087c27 */ /* 0x001fca000f8e0006 */
[----:B------:R-:W-:-:S05]  /*0550*/  SHF.R.U32.HI R9, RZ, UR5, R8 ;  /* 0x00000005ff097c19 */ /* 0x000fca0008011608 */
[----:B------:R-:W-:-:S04]  /*0560*/  IMAD.MOV R3, RZ, RZ, -R9 ;  /* 0x000000ffff037224 */ /* 0x000fc800078e0a09 */
[----:B-1----:R-:W-:-:S04]  /*0570*/  IMAD R7, R3, UR6, R7 ;  /* 0x0000000603077c24 */ /* 0x002fc8000f8e0207 */
[----:B--2---:R-:W-:Y:S01]  /*0580*/  IMAD R0, R7, UR7, R0 ;  /* 0x0000000707007c24 */ /* 0x004fe2000f8e0200 */
[----:B------:R-:W-:Y:S06]  /*0590*/  BRA.U !UP0, `(.L_x_3) ;  /* 0x0000000d08c07547 */ /* 0x000fec000b800000 */
[----:B------:R-:W0:Y:S01]  /*05a0*/  LDCU.64 UR6, c[0x0][0x3b0] ;  /* 0x00007600ff0677ac */ /* 0x000e220008000a00 */
[----:B------:R-:W-:Y:S01]  /*05b0*/  IMAD.MOV.U32 R8, RZ, RZ, RZ ;  /* 0x000000ffff087224 */ /* 0x000fe200078e00ff */
[----:B------:R-:W1:Y:S01]  /*05c0*/  LDCU UR4, c[0x0][0x3b8] ;  /* 0x00007700ff0477ac */ /* 0x000e620008000800 */
[----:B------:R-:W2:Y:S01]  /*05d0*/  LDCU UR5, c[0x0][0x4c4] ;  /* 0x00009880ff0577ac */ /* 0x000ea20008000800 */
[----:B------:R-:W-:Y:S01]  /*05e0*/  UISETP.NE.AND UP0, UPT, UR38, 0x4, UPT ;  /* 0x000000042600788c */ /* 0x000fe2000bf05270 */
[----:B0-----:R-:W-:-:S05]  /*05f0*/  IMAD.HI.U32 R6, R9, UR7, R8 ;  /* 0x0000000709067c27 */ /* 0x001fca000f8e0008 */
[----:B-1----:R-:W-:-:S04]  /*0600*/  SHF.R.U32.HI R7, RZ, UR4, R6 ;  /* 0x00000004ff077c19 */ /* 0x002fc80008011606 */
[----:B------:R-:W-:-:S05]  /*0610*/  IADD3 R3, PT, PT, -R7, RZ, RZ ;  /* 0x000000ff07037210 */ /* 0x000fca0007ffe1ff */
[----:B------:R-:W-:-:S04]  /*0620*/  IMAD R9, R3, UR6, R9 ;  /* 0x0000000603097c24 */ /* 0x000fc8000f8e0209 */
        /* <DEDUP_REMOVED lines=8> */
[----:B------:R-:W-:-:S05]  /*06b0*/  SHF.R.U32.HI R9, RZ, UR5, R8 ;  /* 0x00000005ff097c19 */ /* 0x000fca0008011608 */
[----:B------:R-:W-:-:S04]  /*06c0*/  IMAD.MOV R3, RZ, RZ, -R9 ;  /* 0x000000ffff037224 */ /* 0x000fc800078e0a09 */
[----:B-1----:R-:W-:-:S04]  /*06d0*/  IMAD R7, R3, UR6, R7 ;  /* 0x0000000603077c24 */ /* 0x002fc8000f8e0207 */
[----:B--2---:R-:W-:Y:S01]  /*06e0*/  IMAD R0, R7, UR7, R0 ;  /* 0x0000000707007c24 */ /* 0x004fe2000f8e0200 */
[----:B------:R-:W-:Y:S06]  /*06f0*/  BRA.U !UP0, `(.L_x_3) ;  /* 0x0000000d08687547 */ /* 0x000fec000b800000 */
[----:B------:R-:W0:Y:S01]  /*0700*/  LDCU.64 UR6, c[0x0][0x3c8] ;  /* 0x00007900ff0677ac */ /* 0x000e220008000a00 */
[----:B------:R-:W-:Y:S01]  /*0710*/  MOV R8, RZ ;  /* 0x000000ff00087202 */ /* 0x000fe20000000f00 */
[----:B------:R-:W1:Y:S01]  /*0720*/  LDCU UR4, c[0x0][0x3d0] ;  /* 0x00007a00ff0477ac */ /* 0x000e620008000800 */
[----:B------:R-:W2:Y:S01]  /*0730*/  LDCU UR5, c[0x0][0x4cc] ;  /* 0x00009980ff0577ac */ /* 0x000ea20008000800 */
[----:B------:R-:W-:Y:S02]  /*0740*/  UISETP.NE.AND UP0, UPT, UR38, 0x6, UPT ;  /* 0x000000062600788c */ /* 0x000fe4000bf05270 */
[----:B0-----:R-:W-:-:S05]  /*0750*/  IMAD.HI.U32 R6, R9, UR7, R8 ;  /* 0x0000000709067c27 */ /* 0x001fca000f8e0008 */
[----:B-1----:R-:W-:-:S05]  /*0760*/  SHF.R.U32.HI R7, RZ, UR4, R6 ;  /* 0x00000004ff077c19 */ /* 0x002fca0008011606 */
[----:B------:R-:W-:-:S04]  /*0770*/  IMAD.MOV R3, RZ, RZ, -R7 ;  /* 0x000000ffff037224 */ /* 0x000fc800078e0a07 */
        /* <DEDUP_REMOVED lines=9> */
[----:B------:R-:W-:-:S04]  /*0810*/  SHF.R.U32.HI R9, RZ, UR5, R8 ;  /* 0x00000005ff097c19 */ /* 0x000fc80008011608 */
[----:B------:R-:W-:-:S05]  /*0820*/  IADD3 R3, PT, PT, -R9, RZ, RZ ;  /* 0x000000ff09037210 */ /* 0x000fca0007ffe1ff */
        /* <DEDUP_REMOVED lines=193> */
[----:B------:R-:W2:Y:S02]  /*1440*/  LDCU UR7, c[0x0][0x518] ;  /* 0x0000a300ff0777ac */ /* 0x000ea40008000800 */
[----:B0-----:R-:W-:-:S05]  /*1450*/  IMAD.HI.U32 R3, R7, UR4, R6 ;  /* 0x0000000407037c27 */ /* 0x001fca000f8e0006 */
[----:B------:R-:W-:-:S04]  /*1460*/  SHF.R.U32.HI R3, RZ, UR5, R3 ;  /* 0x00000005ff037c19 */ /* 0x000fc80008011603 */
[----:B------:R-:W-:-:S05]  /*1470*/  IADD3 R3, PT, PT, -R3, RZ, RZ ;  /* 0x000000ff03037210 */ /* 0x000fca0007ffe1ff */
[----:B-1----:R-:W-:-:S04]  /*1480*/  IMAD R7, R3, UR6, R7 ;  /* 0x0000000603077c24 */ /* 0x002fc8000f8e0207 */
[----:B--2---:R-:W-:-:S07]  /*1490*/  IMAD R0, R7, UR7, R0 ;  /* 0x0000000707007c24 */ /* 0x004fce000f8e0200 */
.L_x_3:
[----:B------:R-:W-:Y:S02]  /*14a0*/  IMAD.MOV.U32 R6, RZ, RZ, R0 ;  /* 0x000000ffff067224 */ /* 0x000fe400078e0000 */
[----:B------:R-:W-:-:S07]  /*14b0*/  IMAD.MOV.U32 R7, RZ, RZ, RZ ;  /* 0x000000ffff077224 */ /* 0x000fce00078e00ff */
.L_x_2:
[----:B------:R-:W0:Y:S01]  /*14c0*/  LDCU.64 UR4, c[0x0][0x520] ;  /* 0x0000a400ff0477ac */ /* 0x000e220008000a00 */
[----:B------:R-:W-:-:S04]  /*14d0*/  PRMT R0, R2, 0x9910, RZ ;  /* 0x0000991002007816 */ /* 0x000fc800000000ff */
[----:B------:R-:W-:Y:S02]  /*14e0*/  ISETP.GT.AND P0, PT, R0, 0x9, PT ;  /* 0x000000090000780c */ /* 0x000fe40003f04270 */
[----:B0-----:R-:W-:-:S04]  /*14f0*/  IADD3 R6, P1, PT, R6, UR4, RZ ;  /* 0x0000000406067c10 */ /* 0x001fc8000ff3e0ff */
[----:B------:R-:W-:-:S07]  /*1500*/  IADD3.X R7, PT, PT, R7, UR5, RZ, P1, !PT ;  /* 0x0000000507077c10 */ /* 0x000fce0008ffe4ff */
[----:B------:R-:W-:Y:S05]  /*1510*/  @P0 BRA `(.L_x_4) ;  /* 0x0000000000d40947 */ /* 0x000fea0003800000 */
[----:B------:R-:W-:-:S13]  /*1520*/  ISETP.GT.AND P0, PT, R0, 0x4, PT ;  /* 0x000000040000780c */ /* 0x000fda0003f04270 */
[----:B------:R-:W-:Y:S05]  /*1530*/  @P0 BRA `(.L_x_5) ;  /* 0x0000000000640947 */ /* 0x000fea0003800000 */
[----:B------:R-:W-:-:S13]  /*1540*/  ISETP.GT.AND P0, PT, R0, 0x1, PT ;  /* 0x000000010000780c */ /* 0x000fda0003f04270 */
[----:B------:R-:W-:Y:S05]  /*1550*/  @P0 BRA `(.L_x_6) ;  /* 0x0000000000280947 */ /* 0x000fea0003800000 */
[----:B------:R-:W-:-:S13]  /*1560*/  ISETP.NE.AND P0, PT, R2, RZ, PT ;  /* 0x000000ff0200720c */ /* 0x000fda0003f05270 */
[----:B------:R-:W-:Y:S05]  /*1570*/  @!P0 BRA `(.L_x_7) ;  /* 0x0000000000148947 */ /* 0x000fea0003800000 */
[----:B------:R-:W-:-:S13]  /*1580*/  ISETP.NE.AND P0, PT, R0, 0x1, PT ;  /* 0x000000010000780c */ /* 0x000fda0003f05270 */
[----:B------:R-:W-:Y:S05]  /*1590*/  @P0 BRA `(.L_x_8) ;  /* 0x0000000400d80947 */ /* 0x000fea0003800000 */
[----:B------:R-:W0:Y:S02]  /*15a0*/  LDC.U8 R3, c[0x0][0x528] ;  /* 0x00014a00ff037b82 */ /* 0x000e240000000000 */
[----:B0-----:R0:W-:Y:S01]  /*15b0*/  STG.E.U8 desc[UR36][R6.64], R3 ;  /* 0x0000000306007986 */ /* 0x0011e2000c101124 */
[----:B------:R-:W-:Y:S05]  /*15c0*/  BRA `(.L_x_9) ;  /* 0x00000008002c7947 */ /* 0x000fea0003800000 */
.L_x_7:
[----:B------:R-:W0:Y:S02]  /*15d0*/  LDC.U8 R3, c[0x0][0x528] ;  /* 0x00014a00ff037b82 */ /* 0x000e240000000000 */
[----:B0-----:R0:W-:Y:S01]  /*15e0*/  STG.E.U8 desc[UR36][R6.64], R3 ;  /* 0x0000000306007986 */ /* 0x0011e2000c101124 */
[----:B------:R-:W-:Y:S05]  /*15f0*/  BRA `(.L_x_9) ;  /* 0x0000000800207947 */ /* 0x000fea0003800000 */
.L_x_6:
[----:B------:R-:W-:-:S13]  /*1600*/  ISETP.NE.AND P0, PT, R0, 0x2, PT ;  /* 0x000000020000780c */ /* 0x000fda0003f05270 */
[----:B------:R-:W-:Y:S05]  /*1610*/  @!P0 BRA `(.L_x_10) ;  /* 0x0000000000208947 */ /* 0x000fea0003800000 */
[----:B------:R-:W-:-:S13]  /*1620*/  ISETP.NE.AND P0, PT, R0, 0x3, PT ;  /* 0x000000030000780c */ /* 0x000fda0003f05270 */
[----:B------:R-:W-:Y:S05]  /*1630*/  @!P0 BRA `(.L_x_11) ;  /* 0x0000000000108947 */ /* 0x000fea0003800000 */
[----:B------:R-:W-:-:S13]  /*1640*/  ISETP.NE.AND P0, PT, R0, 0x4, PT ;  /* 0x000000040000780c */ /* 0x000fda0003f05270 */
[----:B------:R-:W-:Y:S05]  /*1650*/  @P0 BRA `(.L_x_8) ;  /* 0x0000000400a80947 */ /* 0x000fea0003800000 */
[----:B------:R0:W-:Y:S01]  /*1660*/  STG.E.64 desc[UR36][R6.64], R10 ;  /* 0x0000000a06007986 */ /* 0x0001e2000c101b24 */
[----:B------:R-:W-:Y:S05]  /*1670*/  BRA `(.L_x_9) ;  /* 0x0000000800007947 */ /* 0x000fea0003800000 */
.L_x_11:
[----:B------:R0:W-:Y:S01]  /*1680*/  STG.E desc[UR36][R6.64], R4 ;  /* 0x0000000406007986 */ /* 0x0001e2000c101924 */
[----:B------:R-:W-:Y:S05]  /*1690*/  BRA `(.L_x_9) ;  /* 0x0000000400f87947 */ /* 0x000fea0003800000 */
.L_x_10:
[----:B------:R-:W0:Y:S02]  /*16a0*/  LDC.U16 R3, c[0x0][0x528] ;  /* 0x00014a00ff037b82 */ /* 0x000e240000000400 */
[----:B0-----:R0:W-:Y:S01]  /*16b0*/  STG.E.U16 desc[UR36][R6.64], R3 ;  /* 0x0000000306007986 */ /* 0x0011e2000c101524 */
[----:B------:R-:W-:Y:S05]  /*16c0*/  BRA `(.L_x_9) ;  /* 0x0000000400ec7947 */ /* 0x000fea0003800000 */
.L_x_5:
[----:B------:R-:W-:-:S13]  /*16d0*/  ISETP.GT.AND P0, PT, R0, 0x6, PT ;  /* 0x000000060000780c */ /* 0x000fda0003f04270 */
[----:B------:R-:W-:Y:S05]  /*16e0*/  @P0 BRA `(.L_x_12) ;  /* 0x0000000000240947 */ /* 0x000fea0003800000 */
[----:B------:R-:W-:-:S13]  /*16f0*/  ISETP.NE.AND P0, PT, R0, 0x5, PT ;  /* 0x000000050000780c */ /* 0x000fda0003f05270 */
[----:B------:R-:W-:Y:S05]  /*1700*/  @!P0 BRA `(.L_x_13) ;  /* 0x0000000000108947 */ /* 0x000fea0003800000 */
[----:B------:R-:W-:-:S13]  /*1710*/  ISETP.NE.AND P0, PT, R0, 0x6, PT ;  /* 0x000000060000780c */ /* 0x000fda0003f05270 */
[----:B------:R-:W-:Y:S05]  /*1720*/  @P0 BRA `(.L_x_8) ;  /* 0x0000000400740947 */ /* 0x000fea0003800000 */
[----:B------:R0:W-:Y:S01]  /*1730*/  STG.E desc[UR36][R6.64], R28 ;  /* 0x0000001c06007986 */ /* 0x0001e2000c101924 */
[----:B------:R-:W-:Y:S05]  /*1740*/  BRA `(.L_x_9) ;  /* 0x0000000400cc7947 */ /* 0x000fea0003800000 */
.L_x_13:
[----:B------:R-:W-:-:S05]  /*1750*/  F2FP.F16.F32.PACK_AB R0, RZ, R28 ;  /* 0x0000001cff00723e */ /* 0x000fca00000000ff */
[----:B------:R0:W-:Y:S01]  /*1760*/  STG.E.U16 desc[UR36][R6.64], R0 ;  /* 0x0000000006007986 */ /* 0x0001e2000c101524 */
[----:B------:R-:W-:Y:S05]  /*1770*/  BRA `(.L_x_9) ;  /* 0x0000000400c07947 */ /* 0x000fea0003800000 */
.L_x_12:
[----:B------:R-:W-:-:S13]  /*1780*/  ISETP.NE.AND P0, PT, R0, 0x7, PT ;  /* 0x000000070000780c */ /* 0x000fda0003f05270 */
[----:B------:R-:W-:Y:S05]  /*1790*/  @!P0 BRA `(.L_x_14) ;  /* 0x00000000002c8947 */ /* 0x000fea0003800000 */
[----:B------:R-:W-:-:S13]  /*17a0*/  ISETP.NE.AND P0, PT, R0, 0x8, PT ;  /* 0x000000080000780c */ /* 0x000fda0003f05270 */
[----:B------:R-:W-:Y:S05]  /*17b0*/  @!P0 BRA `(.L_x_15) ;  /* 0x0000000000148947 */ /* 0x000fea0003800000 */
[----:B------:R-:W-:-:S13]  /*17c0*/  ISETP.NE.AND P0, PT, R0, 0x9, PT ;  /* 0x000000090000780c */ /* 0x000fda0003f05270 */
[----:B------:R-:W-:Y:S05]  /*17d0*/  @P0 BRA `(.L_x_8) ;  /* 0x0000000400480947 */ /* 0x000fea0003800000 */
[----:B------:R-:W-:-:S05]  /*17e0*/  HFMA2 R29, -RZ, RZ, 0, 0 ;  /* 0x00000000ff1d7431 */ /* 0x000fca00000001ff */
[----:B------:R0:W-:Y:S01]  /*17f0*/  STG.E.64 desc[UR36][R6.64], R28 ;  /* 0x0000001c06007986 */ /* 0x0001e2000c101b24 */
[----:B------:R-:W-:Y:S05]  /*1800*/  BRA `(.L_x_9) ;  /* 0x00000004009c7947 */ /* 0x000fea0003800000 */
.L_x_15:
[----:B------:R-:W-:-:S04]  /*1810*/  F2FP.F16.F32.PACK_AB R3, RZ, R28 ;  /* 0x0000001cff03723e */ /* 0x000fc800000000ff */
[----:B------:R-:W-:-:S05]  /*1820*/  PRMT R3, R3, 0x5410, RZ ;  /* 0x0000541003037816 */ /* 0x000fca00000000ff */
[----:B------:R0:W-:Y:S01]  /*1830*/  STG.E desc[UR36][R6.64], R3 ;  /* 0x0000000306007986 */ /* 0x0001e2000c101924 */
[----:B------:R-:W-:Y:S05]  /*1840*/  BRA `(.L_x_9) ;  /* 0x00000004008c7947 */ /* 0x000fea0003800000 */
.L_x_14:
[----:B------:R0:W-:Y:S01]  /*1850*/  STG.E.64 desc[UR36][R6.64], R16 ;  /* 0x0000001006007986 */ /* 0x0001e2000c101b24 */
[----:B------:R-:W-:Y:S05]  /*1860*/  BRA `(.L_x_9) ;  /* 0x0000000400847947 */ /* 0x000fea0003800000 */
.L_x_4:
[----:B------:R-:W-:-:S13]  /*1870*/  ISETP.GT.AND P0, PT, R0, 0x18, PT ;  /* 0x000000180000780c */ /* 0x000fda0003f04270 */
[----:B------:R-:W-:Y:S05]  /*1880*/  @P0 BRA `(.L_x_16) ;  /* 0x0000000000800947 */ /* 0x000fea0003800000 */
[----:B------:R-:W-:-:S13]  /*1890*/  ISETP.GT.AND P0, PT, R0, 0xe, PT ;  /* 0x0000000e0000780c */ /* 0x000fda0003f04270 */
[----:B------:R-:W-:Y:S05]  /*18a0*/  @P0 BRA `(.L_x_17) ;  /* 0x0000000000240947 */ /* 0x000fea0003800000 */
[----:B------:R-:W-:-:S13]  /*18b0*/  ISETP.NE.AND P0, PT, R0, 0xa, PT ;  /* 0x0000000a0000780c */ /* 0x000fda0003f05270 */
[----:B------:R-:W-:Y:S05]  /*18c0*/  @!P0 BRA `(.L_x_18) ;  /* 0x0000000000108947 */ /* 0x000fea0003800000 */
[----:B------:R-:W-:-:S13]  /*18d0*/  ISETP.NE.AND P0, PT, R0, 0xb, PT ;  /* 0x0000000b0000780c */ /* 0x000fda0003f05270 */
[----:B------:R-:W-:Y:S05]  /*18e0*/  @P0 BRA `(.L_x_8) ;  /* 0x0000000400040947 */ /* 0x000fea0003800000 */
[----:B------:R0:W-:Y:S01]  /*18f0*/  STG.E.U8 desc[UR36][R6.64], R25 ;  /* 0x0000001906007986 */ /* 0x0001e2000c101124 */
[----:B------:R-:W-:Y:S05]  /*1900*/  BRA `(.L_x_9) ;  /* 0x00000004005c7947 */ /* 0x000fea0003800000 */
.L_x_18:
[----:B------:R-:W-:-:S05]  /*1910*/  CS2R R18, SRZ ;  /* 0x0000000000127805 */ /* 0x000fca000001ff00 */
[----:B------:R0:W-:Y:S01]  /*1920*/  STG.E.128 desc[UR36][R6.64], R16 ;  /* 0x0000001006007986 */ /* 0x0001e2000c101d24 */
[----:B------:R-:W-:Y:S05]  /*1930*/  BRA `(.L_x_9) ;  /* 0x0000000400507947 */ /* 0x000fea0003800000 */
.L_x_17:
[----:B------:R-:W-:-:S13]  /*1940*/  ISETP.NE.AND P0, PT, R0, 0xf, PT ;  /* 0x0000000f0000780c */ /* 0x000fda0003f05270 */
[----:B------:R-:W-:Y:S05]  /*1950*/  @!P0 BRA `(.L_x_19) ;  /* 0x0000000000408947 */ /* 0x000fea0003800000 */
[----:B------:R-:W-:-:S13]  /*1960*/  ISETP.NE.AND P0, PT, R0, 0x17, PT ;  /* 0x000000170000780c */ /* 0x000fda0003f05270 */
[----:B------:R-:W-:Y:S05]  /*1970*/  @!P0 BRA `(.L_x_20) ;  /* 0x0000000000208947 */ /* 0x000fea0003800000 */
[----:B------:R-:W-:-:S13]  /*1980*/  ISETP.NE.AND P0, PT, R0, 0x18, PT ;  /* 0x000000180000780c */ /* 0x000fda0003f05270 */
[----:B------:R-:W-:Y:S05]  /*1990*/  @P0 BRA `(.L_x_8) ;  /* 0x0000000000d80947 */ /* 0x000fea0003800000 */
[C---:B------:R-:W-:Y:S02]  /*19a0*/  ISETP.GE.U32.AND P1, PT, R28.reuse, 0x3c800000, PT ;  /* 0x3c8000001c00780c */ /* 0x040fe40003f26070 */
[----:B------:R-:W-:Y:S02]  /*19b0*/  ISETP.GT.U32.AND P0, PT, R28, 0x43efffff, PT ;  /* 0x43efffff1c00780c */ /* 0x000fe40003f04070 */
[----:B------:R-:W-:-:S04]  /*19c0*/  SEL R0, R26, R31, !P1 ;  /* 0x0000001f1a007207 */ /* 0x000fc80004800000 */
[----:B------:R-:W-:-:S05]  /*19d0*/  SEL R3, R0, 0x7f, !P0 ;  /* 0x0000007f00037807 */ /* 0x000fca0004000000 */
[----:B------:R0:W-:Y:S01]  /*19e0*/  STG.E.U8 desc[UR36][R6.64], R3 ;  /* 0x0000000306007986 */ /* 0x0001e2000c101124 */
[----:B------:R-:W-:Y:S05]  /*19f0*/  BRA `(.L_x_9) ;  /* 0x0000000400207947 */ /* 0x000fea0003800000 */
.L_x_20:
[C---:B------:R-:W-:Y:S02]  /*1a00*/  ISETP.GE.U32.AND P1, PT, R28.reuse, 0x38800000, PT ;  /* 0x388000001c00780c */ /* 0x040fe40003f26070 */
[----:B------:R-:W-:Y:S02]  /*1a10*/  ISETP.GT.U32.AND P0, PT, R28, 0x477fffff, PT ;  /* 0x477fffff1c00780c */ /* 0x000fe40003f04070 */
[----:B------:R-:W-:-:S04]  /*1a20*/  SEL R3, R22, R27, !P1 ;  /* 0x0000001b16037207 */ /* 0x000fc80004800000 */
[----:B------:R-:W-:-:S05]  /*1a30*/  SEL R3, R24, R3, P0 ;  /* 0x0000000318037207 */ /* 0x000fca0000000000 */
[----:B------:R0:W-:Y:S01]  /*1a40*/  STG.E.U8 desc[UR36][R6.64], R3 ;  /* 0x0000000306007986 */ /* 0x0001e2000c101124 */
[----:B------:R-:W-:Y:S05]  /*1a50*/  BRA `(.L_x_9) ;  /* 0x0000000400087947 */ /* 0x000fea0003800000 */
.L_x_19:
[----:B------:R-:W-:-:S05]  /*1a60*/  F2FP.BF16.F32.PACK_AB R0, RZ, R28 ;  /* 0x0000001cff00723e */ /* 0x000fca00000010ff */
[----:B------:R0:W-:Y:S01]  /*1a70*/  STG.E.U16 desc[UR36][R6.64], R0 ;  /* 0x0000000006007986 */ /* 0x0001e2000c101524 */
[----:B------:R-:W-:Y:S05]  /*1a80*/  BRA `(.L_x_9) ;  /* 0x0000000000fc7947 */ /* 0x000fea0003800000 */
.L_x_16:
[----:B------:R-:W-:-:S13]  /*1a90*/  ISETP.GT.AND P0, PT, R0, 0x1b, PT ;  /* 0x0000001b0000780c */ /* 0x000fda0003f04270 */
[----:B------:R-:W-:Y:S05]  /*1aa0*/  @P0 BRA `(.L_x_21) ;  /* 0x00000000007c0947 */ /* 0x000fea0003800000 */
[----:B------:R-:W-:-:S13]  /*1ab0*/  ISETP.NE.AND P0, PT, R0, 0x19, PT ;  /* 0x000000190000780c */ /* 0x000fda0003f05270 */
[----:B------:R-:W-:Y:S05]  /*1ac0*/  @!P0 BRA `(.L_x_22) ;  /* 0x0000000000488947 */ /* 0x000fea0003800000 */
[----:B------:R-:W-:-:S13]  /*1ad0*/  ISETP.NE.AND P0, PT, R0, 0x1a, PT ;  /* 0x0000001a0000780c */ /* 0x000fda0003f05270 */
[----:B------:R-:W-:Y:S05]  /*1ae0*/  @!P0 BRA `(.L_x_23) ;  /* 0x0000000000148947 */ /* 0x000fea0003800000 */
[----:B------:R-:W-:-:S13]  /*1af0*/  ISETP.NE.AND P0, PT, R0, 0x1b, PT ;  /* 0x0000001b0000780c */ /* 0x000fda0003f05270 */
[----:B------:R-:W-:Y:S05]  /*1b00*/  @P0 BRA `(.L_x_8) ;  /* 0x00000000007c0947 */ /* 0x000fea0003800000 */
[----:B------:R-:W0:Y:S02]  /*1b10*/  LDC.U16 R3, c[0x0][0x528] ;  /* 0x00014a00ff037b82 */ /* 0x000e240000000400 */
[----:B0-----:R3:W-:Y:S01]  /*1b20*/  STG.E.U16 desc[UR36][R6.64], R3 ;  /* 0x0000000306007986 */ /* 0x0017e2000c101524 */
[----:B------:R-:W-:Y:S05]  /*1b30*/  BRA `(.L_x_9) ;  /* 0x0000000000d07947 */ /* 0x000fea0003800000 */
.L_x_23:
[----:B------:R-:W-:Y:S01]  /*1b40*/  ISETP.GT.U32.AND P0, PT, R28, 0x437fffff, PT ;  /* 0x437fffff1c00780c */ /* 0x000fe20003f04070 */
[----:B------:R-:W-:-:S12]  /*1b50*/  IMAD.MOV.U32 R3, RZ, RZ, 0x80 ;  /* 0x00000080ff037424 */ /* 0x000fd800078e00ff */
[----:B------:R-:W-:Y:S05]  /*1b60*/  @P0 BRA `(.L_x_24) ;  /* 0x0000000000180947 */ /* 0x000fea0003800000 */
[----:B------:R-:W-:Y:S02]  /*1b70*/  ISETP.NE.AND P0, PT, R34, RZ, PT ;  /* 0x000000ff2200720c */ /* 0x000fe40003f05270 */
[C---:B------:R-:W-:Y:S02]  /*1b80*/  ISETP.GT.U32.AND P1, PT, R28.reuse, 0x3bffffff, PT ;  /* 0x3bffffff1c00780c */ /* 0x040fe40003f24070 */
[----:B------:R-:W-:Y:S02]  /*1b90*/  ISETP.LT.U32.AND P0, PT, R28, 0x3c000000, !P0 ;  /* 0x3c0000001c00780c */ /* 0x000fe40004701070 */
[----:B------:R-:W-:Y:S02]  /*1ba0*/  PRMT R3, RZ, 0x7610, R3 ;  /* 0x00007610ff037816 */ /* 0x000fe40000000003 */
[----:B------:R-:W-:-:S09]  /*1bb0*/  SEL R0, R36, R35, P1 ;  /* 0x0000002324007207 */ /* 0x000fd20000800000 */
[----:B------:R-:W-:-:S07]  /*1bc0*/  @!P0 PRMT R3, R0, 0x7610, R3 ;  /* 0x0000761000038816 */ /* 0x000fce0000000003 */
.L_x_24:
[----:B------:R4:W-:Y:S01]  /*1bd0*/  STG.E.U8 desc[UR36][R6.64], R3 ;  /* 0x0000000306007986 */ /* 0x0009e2000c101124 */
[----:B------:R-:W-:Y:S05]  /*1be0*/  BRA `(.L_x_9) ;  /* 0x0000000000a47947 */ /* 0x000fea0003800000 */
.L_x_22:
        /* <DEDUP_REMOVED lines=9> */
.L_x_25:
[----:B------:R5:W-:Y:S01]  /*1c80*/  STG.E.U8 desc[UR36][R6.64], R3 ;  /* 0x0000000306007986 */ /* 0x000be2000c101124 */
[----:B------:R-:W-:Y:S05]  /*1c90*/  BRA `(.L_x_9) ;  /* 0x0000000000787947 */ /* 0x000fea0003800000 */
.L_x_21:
[----:B------:R-:W-:-:S13]  /*1ca0*/  ISETP.NE.AND P0, PT, R0, 0x1c, PT ;  /* 0x0000001c0000780c */ /* 0x000fda0003f05270 */
[----:B------:R-:W-:Y:S05]  /*1cb0*/  @!P0 BRA `(.L_x_26) ;  /* 0x00000000006c8947 */ /* 0x000fea0003800000 */
[----:B------:R-:W-:-:S13]  /*1cc0*/  ISETP.NE.AND P0, PT, R0, 0x1d, PT ;  /* 0x0000001d0000780c */ /* 0x000fda0003f05270 */
[----:B------:R-:W-:Y:S05]  /*1cd0*/  @!P0 BRA `(.L_x_27) ;  /* 0x00000000005c8947 */ /* 0x000fea0003800000 */
[----:B------:R-:W-:-:S13]  /*1ce0*/  ISETP.NE.AND P0, PT, R0, 0x2c, PT ;  /* 0x0000002c0000780c */ /* 0x000fda0003f05270 */
[----:B------:R-:W-:Y:S05]  /*1cf0*/  @!P0 BRA `(.L_x_28) ;  /* 0x0000000000448947 */ /* 0x000fea0003800000 */
.L_x_8:
[----:B------:R-:W-:Y:S01]  /*1d00*/  MOV R14, 0x0 ;  /* 0x00000000000e7802 */ /* 0x000fe20000000f00 */
[----:B------:R-:W0:Y:S01]  /*1d10*/  LDCU.64 UR4, c[0x4][0x190] ;  /* 0x01003200ff0477ac */ /* 0x000e220008000a00 */
[----:B------:R-:W-:Y:S02]  /*1d20*/  HFMA2 R8, -RZ, RZ, 0, 6.020069122314453125e-06 ;  /* 0x00000065ff087431 */ /* 0x000fe400000001ff */
[----:B------:R-:W-:Y:S01]  /*1d30*/  IMAD.MOV.U32 R12, RZ, RZ, 0x1 ;  /* 0x00000001ff0c7424 */ /* 0x000fe200078e00ff */
[----:B------:R-:W1:Y:S01]  /*1d40*/  LDCU.64 UR6, c[0x4][0x198] ;  /* 0x01003300ff0677ac */ /* 0x000e620008000a00 */
[----:B------:R-:W2:Y:S01]  /*1d50*/  LDC.64 R14, c[0x4][R14] ;  /* 0x010000000e0e7b82 */ /* 0x000ea20000000a00 */
[----:B------:R-:W-:Y:S01]  /*1d60*/  IMAD.MOV.U32 R13, RZ, RZ, RZ ;  /* 0x000000ffff0d7224 */ /* 0x000fe200078e00ff */
[----:B------:R-:W3:Y:S01]  /*1d70*/  LDCU.64 UR8, c[0x4][0xa8] ;  /* 0x01001500ff0877ac */ /* 0x000ee20008000a00 */
[----:B0-----:R-:W-:Y:S01]  /*1d80*/  MOV R4, UR4 ;  /* 0x0000000400047c02 */ /* 0x001fe20008000f00 */
[----:B------:R-:W-:-:S02]  /*1d90*/  IMAD.U32 R5, RZ, RZ, UR5 ;  /* 0x00000005ff057e24 */ /* 0x000fc4000f8e00ff */
[----:B-1----:R-:W-:Y:S01]  /*1da0*/  IMAD.U32 R6, RZ, RZ, UR6 ;  /* 0x00000006ff067e24 */ /* 0x002fe2000f8e00ff */
[----:B------:R-:W-:Y:S01]  /*1db0*/  MOV R7, UR7 ;  /* 0x0000000700077c02 */ /* 0x000fe20008000f00 */
[----:B---3--:R-:W-:Y:S02]  /*1dc0*/  IMAD.U32 R10, RZ, RZ, UR8 ;  /* 0x00000008ff0a7e24 */ /* 0x008fe4000f8e00ff */
[----:B------:R-:W-:-:S07]  /*1dd0*/  IMAD.U32 R11, RZ, RZ, UR9 ;  /* 0x00000009ff0b7e24 */ /* 0x000fce000f8e00ff */
[----:B------:R-:W-:-:S07]  /*1de0*/  LEPC R20, `(.L_x_29) ;  /* 0x000000001014794e */ /* 0x000fce0000000000 */
[----:B--2---:R-:W-:Y:S05]  /*1df0*/  CALL.ABS.NOINC R14 ;  /* 0x000000000e007343 */ /* 0x004fea0003c00000 */
.L_x_29:
[----:B------:R-:W-:Y:S05]  /*1e00*/  BRA `(.L_x_9) ;  /* 0x00000000001c7947 */ /* 0x000fea0003800000 */
.L_x_28:
[----:B------:R-:W-:-:S04]  /*1e10*/  ISETP.NE.AND P0, PT, R37, 0xff, PT ;  /* 0x000000ff2500780c */ /* 0x000fc80003f05270 */
[----:B------:R-:W-:-:S05]  /*1e20*/  SEL R3, R38, 0xffff, P0 ;  /* 0x0000ffff26037807 */ /* 0x000fca0000000000 */
[----:B------:R2:W-:Y:S01]  /*1e30*/  STG.E.U8 desc[UR36][R6.64], R3 ;  /* 0x0000000306007986 */ /* 0x0005e2000c101124 */
[----:B------:R-:W-:Y:S05]  /*1e40*/  BRA `(.L_x_9) ;  /* 0x00000000000c7947 */ /* 0x000fea0003800000 */
.L_x_27:
[----:B------:R1:W-:Y:S01]  /*1e50*/  STG.E.64 desc[UR36][R6.64], R10 ;  /* 0x0000000a06007986 */ /* 0x0003e2000c101b24 */
[----:B------:R-:W-:Y:S05]  /*1e60*/  BRA `(.L_x_9) ;  /* 0x0000000000047947 */ /* 0x000fea0003800000 */
.L_x_26:
[----:B------:R0:W-:Y:S02]  /*1e70*/  STG.E desc[UR36][R6.64], R4 ;  /* 0x0000000406007986 */ /* 0x0001e4000c101924 */
.L_x_9:
[----:B------:R-:W-:-:S07]  /*1e80*/  IADD3 R23, PT, PT, R23, 0x80, RZ ;  /* 0x0000008017177810 */ /* 0x000fce0007ffe0ff */
.L_x_1:
[----:B------:R-:W-:Y:S05]  /*1e90*/  BSYNC.RECONVERGENT B6 ;  /* 0x0000000000067941 */ /* 0x000fea0003800200 */
.L_x_0:
[----:B------:R-:W0:Y:S01]  /*1ea0*/  LDCU UR4, c[0x0][0x380] ;  /* 0x00007000ff0477ac */ /* 0x000e220008000800 */
[----:B------:R-:W-:Y:S01]  /*1eb0*/  BSSY.RECONVERGENT B6, `(.L_x_30) ;  /* 0x00001bb000067945 */ /* 0x000fe20003800200 */
[----:B0-----:R-:W-:-:S13]  /*1ec0*/  ISETP.GE.AND P0, PT, R23, UR4, PT ;  /* 0x0000000417007c0c */ /* 0x001fda000bf06270 */
[----:B------:R-:W-:Y:S05]  /*1ed0*/  @P0 BRA `(.L_x_31) ;  /* 0x0000001800e00947 */ /* 0x000fea0003800000 */
[----:B------:R-:W0:Y:S01]  /*1ee0*/  LDCU UR4, c[0x0][0x388] ;  /* 0x00007100ff0477ac */ /* 0x000e220008000800 */
[----:B------:R-:W-:Y:S01]  /*1ef0*/  CS2R R4, SRZ ;  /* 0x0000000000047805 */ /* 0x000fe2000001ff00 */
[----:B0-----:R-:W-:-:S09]  /*1f00*/  UISETP.NE.AND UP0, UPT, UR4, URZ, UPT ;  /* 0x000000ff0400728c */ /* 0x001fd2000bf05270 */
[----:B------:R-:W-:Y:S05]  /*1f10*/  BRA.U !UP0, `(.L_x_32) ;  /* 0x0000001108507547 */ /* 0x000fea000b800000 */
[----:B------:R-:W1:Y:S01]  /*1f20*/  LDCU.64 UR4, c[0x0][0x390] ;  /* 0x00007200ff0477ac */ /* 0x000e620008000a00 */
[----:B------:R-:W-:Y:S02]  /*1f30*/  IMAD.MOV.U32 R4, RZ, RZ, RZ ;  /* 0x000000ffff047224 */ /* 0x000fe400078e00ff */
[----:B------:R-:W-:Y:S01]  /*1f40*/  IMAD.MOV.U32 R5, RZ, RZ, R23 ;  /* 0x000000ffff057224 */ /* 0x000fe200078e0017 */
[----:B------:R-:W0:Y:S01]  /*1f50*/  LDCU UR6, c[0x0][0x38c] ;  /* 0x00007180ff0677ac */ /* 0x000e220008000800 */
[----:B------:R-:W0:Y:S01]  /*1f60*/  LDCU UR7, c[0x0][0x4b8] ;  /* 0x00009700ff0777ac */ /* 0x000e220008000800 */
[----:B------:R-:W-:Y:S01]  /*1f70*/  UISETP.NE.AND UP0, UPT, UR40, URZ, UPT ;  /* 0x000000ff2800728c */ /* 0x000fe2000bf05270 */
[----:B-12345:R-:W-:-:S05]  /*1f80*/  IMAD.HI.U32 R6, R23, UR4, R4 ;  /* 0x0000000417067c27 */ /* 0x03efca000f8e0004 */
[----:B------:R-:W-:-:S04]  /*1f90*/  SHF.R.U32.HI R7, RZ, UR5, R6 ;  /* 0x00000005ff077c19 */ /* 0x000fc80008011606 */
[----:B------:R-:W-:-:S05]  /*1fa0*/  IADD3 R0, PT, PT, -R7, RZ, RZ ;  /* 0x000000ff07007210 */ /* 0x000fca0007ffe1ff */
[----:B0-----:R-:W-:-:S04]  /*1fb0*/  IMAD R0, R0, UR6, R23 ;  /* 0x0000000600007c24 */ /* 0x001fc8000f8e0217 */
[----:B------:R-:W-:Y:S01]  /*1fc0*/  IMAD R0, R0, UR7, RZ ;  /* 0x0000000700007c24 */ /* 0x000fe2000f8e02ff */
        /* <DEDUP_REMOVED lines=263> */
.L_x_33:
[----:B------:R-:W-:Y:S02]  /*3040*/  IMAD.MOV.U32 R4, RZ, RZ, R0 ;  /* 0x000000ffff047224 */ /* 0x000fe400078e0000 */
[----:B------:R-:W-:-:S07]  /*3050*/  IMAD.MOV.U32 R5, RZ, RZ, RZ ;  /* 0x000000ffff057224 */ /* 0x000fce00078e00ff */
.L_x_32:
        /* <DEDUP_REMOVED lines=14> */
[----:B--2345:R-:W0:Y:S02]  /*3140*/  LDC.U8 R3, c[0x0][0x528] ;  /* 0x00014a00ff037b82 */ /* 0x03ce240000000000 */
[----:B0-----:R0:W-:Y:S01]  /*3150*/  STG.E.U8 desc[UR36][R4.64], R3 ;  /* 0x0000000304007986 */ /* 0x0011e2000c101124 */
[----:B------:R-:W-:Y:S05]  /*3160*/  BRA `(.L_x_39) ;  /* 0x0000000800387947 */ /* 0x000fea0003800000 */
.L_x_37:
[----:B--2345:R-:W0:Y:S02]  /*3170*/  LDC.U8 R3, c[0x0][0x528] ;  /* 0x00014a00ff037b82 */ /* 0x03ce240000000000 */
[----:B0-----:R0:W-:Y:S01]  /*3180*/  STG.E.U8 desc[UR36][R4.64], R3 ;  /* 0x0000000304007986 */ /* 0x0011e2000c101124 */
[----:B------:R-:W-:Y:S05]  /*3190*/  BRA `(.L_x_39) ;  /* 0x00000008002c7947 */ /* 0x000fea0003800000 */
.L_x_36:
[----:B------:R-:W-:-:S13]  /*31a0*/  ISETP.NE.AND P0, PT, R0, 0x2, PT ;  /* 0x000000020000780c */ /* 0x000fda0003f05270 */
[----:B------:R-:W-:Y:S05]  /*31b0*/  @!P0 BRA `(.L_x_40) ;  /* 0x0000000000288947 */ /* 0x000fea0003800000 */
[----:B------:R-:W-:-:S13]  /*31c0*/  ISETP.NE.AND P0, PT, R0, 0x3, PT ;  /* 0x000000030000780c */ /* 0x000fda0003f05270 */
[----:B------:R-:W-:Y:S05]  /*31d0*/  @!P0 BRA `(.L_x_41) ;  /* 0x0000000000148947 */ /* 0x000fea0003800000 */
[----:B------:R-:W-:-:S13]  /*31e0*/  ISETP.NE.AND P0, PT, R0, 0x4, PT ;  /* 0x000000040000780c */ /* 0x000fda0003f05270 */
[----:B------:R-:W-:Y:S05]  /*31f0*/  @P0 BRA `(.L_x_38) ;  /* 0x0000000400bc0947 */ /* 0x000fea0003800000 */
[----:B-12345:R-:W0:Y:S02]  /*3200*/  LDC.64 R6, c[0x0][0x528] ;  /* 0x00014a00ff067b82 */ /* 0x03ee240000000a00 */
[----:B0-----:R0:W-:Y:S01]  /*3210*/  STG.E.64 desc[UR36][R4.64], R6 ;  /* 0x0000000604007986 */ /* 0x0011e2000c101b24 */
[----:B------:R-:W-:Y:S05]  /*3220*/  BRA `(.L_x_39) ;  /* 0x0000000800087947 */ /* 0x000fea0003800000 */
.L_x_41:
[----:B--2345:R-:W0:Y:S02]  /*3230*/  LDC R3, c[0x0][0x528] ;  /* 0x00014a00ff037b82 */ /* 0x03ce240000000800 */
[----:B0-----:R0:W-:Y:S01]  /*3240*/  STG.E desc[UR36][R4.64], R3 ;  /* 0x0000000304007986 */ /* 0x0011e2000c101924 */
[----:B------:R-:W-:Y:S05]  /*3250*/  BRA `(.L_x_39) ;  /* 0x0000000400fc7947 */ /* 0x000fea0003800000 */
.L_x_40:
[----:B--2345:R-:W0:Y:S02]  /*3260*/  LDC.U16 R3, c[0x0][0x528] ;  /* 0x00014a00ff037b82 */ /* 0x03ce240000000400 */
[----:B0-----:R0:W-:Y:S01]  /*3270*/  STG.E.U16 desc[UR36][R4.64], R3 ;  /* 0x0000000304007986 */ /* 0x0011e2000c101524 */
[----:B------:R-:W-:Y:S05]  /*3280*/  BRA `(.L_x_39) ;  /* 0x0000000400f07947 */ /* 0x000fea0003800000 */
.L_x_35:
        /* <DEDUP_REMOVED lines=8> */
.L_x_43:
[----:B------:R-:W-:-:S05]  /*3310*/  F2FP.F16.F32.PACK_AB R0, RZ, R28 ;  /* 0x0000001cff00723e */ /* 0x000fca00000000ff */
[----:B------:R0:W-:Y:S01]  /*3320*/  STG.E.U16 desc[UR36][R4.64], R0 ;  /* 0x0000000004007986 */ /* 0x0001e2000c101524 */
[----:B------:R-:W-:Y:S05]  /*3330*/  BRA `(.L_x_39) ;  /* 0x0000000400c47947 */ /* 0x000fea0003800000 */
.L_x_42:
        /* <DEDUP_REMOVED lines=9> */
.L_x_45:
[----:B------:R-:W-:-:S04]  /*33d0*/  F2FP.F16.F32.PACK_AB R0, RZ, R28 ;  /* 0x0000001cff00723e */ /* 0x000fc800000000ff */
[----:B------:R-:W-:-:S05]  /*33e0*/  PRMT R0, R0, 0x5410, RZ ;  /* 0x0000541000007816 */ /* 0x000fca00000000ff */
[----:B------:R0:W-:Y:S01]  /*33f0*/  STG.E desc[UR36][R4.64], R0 ;  /* 0x0000000004007986 */ /* 0x0001e2000c101924 */
[----:B------:R-:W-:Y:S05]  /*3400*/  BRA `(.L_x_39) ;  /* 0x0000000400907947 */ /* 0x000fea0003800000 */
.L_x_44:
[----:B------:R0:W-:Y:S01]  /*3410*/  STG.E.64 desc[UR36][R4.64], R16 ;  /* 0x0000001004007986 */ /* 0x0001e2000c101b24 */
[----:B------:R-:W-:Y:S05]  /*3420*/  BRA `(.L_x_39) ;  /* 0x0000000400887947 */ /* 0x000fea0003800000 */
.L_x_34:
        /* <DEDUP_REMOVED lines=10> */
.L_x_48:
[----:B------:R-:W-:-:S05]  /*34d0*/  CS2R R18, SRZ ;  /* 0x0000000000127805 */ /* 0x000fca000001ff00 */
[----:B------:R0:W-:Y:S01]  /*34e0*/  STG.E.128 desc[UR36][R4.64], R16 ;  /* 0x0000001004007986 */ /* 0x0001e2000c101d24 */
[----:B------:R-:W-:Y:S05]  /*34f0*/  BRA `(.L_x_39) ;  /* 0x0000000400547947 */ /* 0x000fea0003800000 */
.L_x_47:
        /* <DEDUP_REMOVED lines=9> */
[----:B--2345:R-:W-:-:S05]  /*3590*/  SEL R3, R0, 0x7f, !P1 ;  /* 0x0000007f00037807 */ /* 0x03cfca0004800000 */
[----:B------:R0:W-:Y:S01]  /*35a0*/  STG.E.U8 desc[UR36][R4.64], R3 ;  /* 0x0000000304007986 */ /* 0x0001e2000c101124 */
[----:B------:R-:W-:Y:S05]  /*35b0*/  BRA `(.L_x_39) ;  /* 0x0000000400247947 */ /* 0x000fea0003800000 */
.L_x_50:
[C---:B------:R-:W-:Y:S02]  /*35c0*/  ISETP.GE.U32.AND P0, PT, R28.reuse, 0x38800000, PT ;  /* 0x388000001c00780c */ /* 0x040fe40003f06070 */
[----:B------:R-:W-:Y:S02]  /*35d0*/  ISETP.GT.U32.AND P1, PT, R28, 0x477fffff, PT ;  /* 0x477fffff1c00780c */ /* 0x000fe40003f24070 */
[----:B--2345:R-:W-:-:S04]  /*35e0*/  SEL R3, R22, R27, !P0 ;  /* 0x0000001b16037207 */ /* 0x03cfc80004000000 */
[----:B------:R-:W-:-:S05]  /*35f0*/  SEL R3, R24, R3, P1 ;  /* 0x0000000318037207 */ /* 0x000fca0000800000 */
[----:B------:R0:W-:Y:S01]  /*3600*/  STG.E.U8 desc[UR36][R4.64], R3 ;  /* 0x0000000304007986 */ /* 0x0001e2000c101124 */
[----:B------:R-:W-:Y:S05]  /*3610*/  BRA `(.L_x_39) ;  /* 0x00000004000c7947 */ /* 0x000fea0003800000 */
.L_x_49:
[----:B------:R-:W-:-:S05]  /*3620*/  F2FP.BF16.F32.PACK_AB R0, RZ, R28 ;  /* 0x0000001cff00723e */ /* 0x000fca00000010ff */
[----:B------:R0:W-:Y:S01]  /*3630*/  STG.E.U16 desc[UR36][R4.64], R0 ;  /* 0x0000000004007986 */ /* 0x0001e2000c101524 */
[----:B------:R-:W-:Y:S05]  /*3640*/  BRA `(.L_x_39) ;  /* 0x0000000400007947 */ /* 0x000fea0003800000 */
.L_x_46:
        /* <DEDUP_REMOVED lines=8> */
[----:B--2345:R-:W0:Y:S02]  /*36d0*/  LDC.U16 R3, c[0x0][0x528] ;  /* 0x00014a00ff037b82 */ /* 0x03ce240000000400 */
[----:B0-----:R4:W-:Y:S01]  /*36e0*/  STG.E.U16 desc[UR36][R4.64], R3 ;  /* 0x0000000304007986 */ /* 0x0019e2000c101524 */
[----:B------:R-:W-:Y:S05]  /*36f0*/  BRA `(.L_x_39) ;  /* 0x0000000000d47947 */ /* 0x000fea0003800000 */
.L_x_53:
[----:B------:R-:W-:Y:S01]  /*3700*/  ISETP.GT.U32.AND P0, PT, R28, 0x437fffff, PT ;  /* 0x437fffff1c00780c */ /* 0x000fe20003f04070 */
[----:B------:R-:W-:-:S12]  /*3710*/  IMAD.MOV.U32 R0, RZ, RZ, 0x80 ;  /* 0x00000080ff007424 */ /* 0x000fd800078e00ff */
[----:B------:R-:W-:Y:S05]  /*3720*/  @P0 BRA `(.L_x_54) ;  /* 0x0000000000180947 */ /* 0x000fea0003800000 */
[----:B------:R-:W-:Y:S02]  /*3730*/  ISETP.NE.AND P0, PT, R34, RZ, PT ;  /* 0x000000ff2200720c */ /* 0x000fe40003f05270 */
[C---:B------:R-:W-:Y:S02]  /*3740*/  ISETP.GT.U32.AND P1, PT, R28.reuse, 0x3bffffff, PT ;  /* 0x3bffffff1c00780c */ /* 0x040fe40003f24070 */
[----:B------:R-:W-:Y:S02]  /*3750*/  ISETP.LT.U32.AND P0, PT, R28, 0x3c000000, !P0 ;  /* 0x3c0000001c00780c */ /* 0x000fe40004701070 */
[----:B------:R-:W-:Y:S02]  /*3760*/  PRMT R0, RZ, 0x7610, R0 ;  /* 0x00007610ff007816 */ /* 0x000fe40000000000 */
[----:B--2345:R-:W-:-:S09]  /*3770*/  SEL R3, R36, R35, P1 ;  /* 0x0000002324037207 */ /* 0x03cfd20000800000 */
[----:B------:R-:W-:-:S07]  /*3780*/  @!P0 PRMT R0, R3, 0x7610, R0 ;  /* 0x0000761003008816 */ /* 0x000fce0000000000 */
.L_x_54:
[----:B------:R0:W-:Y:S01]  /*3790*/  STG.E.U8 desc[UR36][R4.64], R0 ;  /* 0x0000000004007986 */ /* 0x0001e2000c101124 */
[----:B------:R-:W-:Y:S05]  /*37a0*/  BRA `(.L_x_39) ;  /* 0x0000000000a87947 */ /* 0x000fea0003800000 */
.L_x_52:
        /* <DEDUP_REMOVED lines=9> */
.L_x_55:
[----:B------:R0:W-:Y:S01]  /*3840*/  STG.E.U8 desc[UR36][R4.64], R0 ;  /* 0x0000000004007986 */ /* 0x0001e2000c101124 */
[----:B------:R-:W-:Y:S05]  /*3850*/  BRA `(.L_x_39) ;  /* 0x00000000007c7947 */ /* 0x000fea0003800000 */
.L_x_51:
[----:B------:R-:W-:-:S13]  /*3860*/  ISETP.NE.AND P0, PT, R0, 0x1c, PT ;  /* 0x0000001c0000780c */ /* 0x000fda0003f05270 */
[----:B------:R-:W-:Y:S05]  /*3870*/  @!P0 BRA `(.L_x_56) ;  /* 0x00000000006c8947 */ /* 0x000fea0003800000 */
[----:B------:R-:W-:-:S13]  /*3880*/  ISETP.NE.AND P0, PT, R0, 0x1d, PT ;  /* 0x0000001d0000780c */ /* 0x000fda0003f05270 */
[----:B------:R-:W-:Y:S05]  /*3890*/  @!P0 BRA `(.L_x_57) ;  /* 0x0000000000588947 */ /* 0x000fea0003800000 */
[----:B------:R-:W-:-:S13]  /*38a0*/  ISETP.NE.AND P0, PT, R0, 0x2c, PT ;  /* 0x0000002c0000780c */ /* 0x000fda0003f05270 */
[----:B------:R-:W-:-:S04]  /*38b0*/  @!P0 ISETP.NE.AND P1, PT, R37, 0xff, PT ;  /* 0x000000ff2500880c */ /* 0x000fc80003f25270 */
[----:B--2345:R-:W-:-:S05]  /*38c0*/  @!P0 SEL R3, R38, 0xffff, P1 ;  /* 0x0000ffff26038807 */ /* 0x03cfca0000800000 */
[----:B------:R3:W-:Y:S01]  /*38d0*/  @!P0 STG.E.U8 desc[UR36][R4.64], R3 ;  /* 0x0000000304008986 */ /* 0x0007e2000c101124 */
[----:B------:R-:W-:Y:S05]  /*38e0*/  @!P0 BRA `(.L_x_39) ;  /* 0x0000000000588947 */ /* 0x000fea0003800000 */
.L_x_38:
[----:B------:R-:W-:Y:S01]  /*38f0*/  MOV R14, 0x0 ;  /* 0x00000000000e7802 */ /* 0x000fe20000000f00 */
[----:B------:R-:W3:Y:S01]  /*3900*/  LDCU.64 UR4, c[0x4][0x190] ;  /* 0x01003200ff0477ac */ /* 0x000ee20008000a00 */
[----:B------:R-:W-:Y:S02]  /*3910*/  HFMA2 R8, -RZ, RZ, 0, 6.020069122314453125e-06 ;  /* 0x00000065ff087431 */ /* 0x000fe400000001ff */
[----:B------:R-:W-:Y:S01]  /*3920*/  IMAD.MOV.U32 R12, RZ, RZ, 0x1 ;  /* 0x00000001ff0c7424 */ /* 0x000fe200078e00ff */
[----:B------:R-:W1:Y:S01]  /*3930*/  LDCU.64 UR6, c[0x4][0x198] ;  /* 0x01003300ff0677ac */ /* 0x000e620008000a00 */
[----:B------:R-:W0:Y:S01]  /*3940*/  LDC.64 R14, c[0x4][R14] ;  /* 0x010000000e0e7b82 */ /* 0x000e220000000a00 */
[----:B------:R-:W-:Y:S01]  /*3950*/  IMAD.MOV.U32 R13, RZ, RZ, RZ ;  /* 0x000000ffff0d7224 */ /* 0x000fe200078e00ff */
[----:B------:R-:W1:Y:S01]  /*3960*/  LDCU.64 UR8, c[0x4][0xa8] ;  /* 0x01001500ff0877ac */ /* 0x000e620008000a00 */
[----:B---3--:R-:W-:Y:S01]  /*3970*/  MOV R4, UR4 ;  /* 0x0000000400047c02 */ /* 0x008fe20008000f00 */
[----:B------:R-:W-:-:S02]  /*3980*/  IMAD.U32 R5, RZ, RZ, UR5 ;  /* 0x00000005ff057e24 */ /* 0x000fc4000f8e00ff */
[----:B-12-45:R-:W-:Y:S01]  /*3990*/  IMAD.U32 R6, RZ, RZ, UR6 ;  /* 0x00000006ff067e24 */ /* 0x036fe2000f8e00ff */
[----:B------:R-:W-:Y:S01]  /*39a0*/  MOV R7, UR7 ;  /* 0x0000000700077c02 */ /* 0x000fe20008000f00 */
[----:B------:R-:W-:Y:S02]  /*39b0*/  IMAD.U32 R10, RZ, RZ, UR8 ;  /* 0x00000008ff0a7e24 */ /* 0x000fe4000f8e00ff */
[----:B------:R-:W-:-:S07]  /*39c0*/  IMAD.U32 R11, RZ, RZ, UR9 ;  /* 0x00000009ff0b7e24 */ /* 0x000fce000f8e00ff */
[----:B------:R-:W-:-:S07]  /*39d0*/  LEPC R20, `(.L_x_58) ;  /* 0x000000001014794e */ /* 0x000fce0000000000 */
[----:B0-----:R-:W-:Y:S05]  /*39e0*/  CALL.ABS.NOINC R14 ;  /* 0x000000000e007343 */ /* 0x001fea0003c00000 */
.L_x_58:
[----:B------:R-:W-:Y:S05]  /*39f0*/  BRA `(.L_x_39) ;  /* 0x0000000000147947 */ /* 0x000fea0003800000 */
.L_x_57:
[----:B-12345:R-:W0:Y:S02]  /*3a00*/  LDC.64 R6, c[0x0][0x528] ;  /* 0x00014a00ff067b82 */ /* 0x03ee240000000a00 */
[----:B0-----:R2:W-:Y:S01]  /*3a10*/  STG.E.64 desc[UR36][R4.64], R6 ;  /* 0x0000000604007986 */ /* 0x0015e2000c101b24 */
[----:B------:R-:W-:Y:S05]  /*3a20*/  BRA `(.L_x_39) ;  /* 0x0000000000087947 */ /* 0x000fea0003800000 */
.L_x_56:
[----:B--2345:R-:W0:Y:S02]  /*3a30*/  LDC R3, c[0x0][0x528] ;  /* 0x00014a00ff037b82 */ /* 0x03ce240000000800 */
[----:B0-----:R0:W-:Y:S02]  /*3a40*/  STG.E desc[UR36][R4.64], R3 ;  /* 0x0000000304007986 */ /* 0x0011e4000c101924 */
.L_x_39:
[----:B------:R-:W-:-:S07]  /*3a50*/  IADD3 R23, PT, PT, R23, 0x80, RZ ;  /* 0x0000008017177810 */ /* 0x000fce0007ffe0ff */
.L_x_31:
[----:B------:R-:W-:Y:S05]  /*3a60*/  BSYNC.RECONVERGENT B6 ;  /* 0x0000000000067941 */ /* 0x000fea0003800200 */
.L_x_30:
[----:B------:R-:W0:Y:S01]  /*3a70*/  LDCU UR4, c[0x0][0x380] ;  /* 0x00007000ff0477ac */ /* 0x000e220008000800 */
[----:B------:R-:W-:Y:S01]  /*3a80*/  BSSY.RECONVERGENT B6, `(.L_x_59) ;  /* 0x00001bb000067945 */ /* 0x000fe20003800200 */
[----:B0-----:R-:W-:-:S13]  /*3a90*/  ISETP.GE.AND P0, PT, R23, UR4, PT ;  /* 0x0000000417007c0c */ /* 0x001fda000bf06270 */
[----:B------:R-:W-:Y:S05]  /*3aa0*/  @P0 BRA `(.L_x_60) ;  /* 0x0000001800e00947 */ /* 0x000fea0003800000 */
[----:B------:R-:W0:Y:S01]  /*3ab0*/  LDCU UR4, c[0x0][0x388] ;  /* 0x00007100ff0477ac */ /* 0x000e220008000800 */
[----:B--234-:R-:W-:Y:S01]  /*3ac0*/  CS2R R4, SRZ ;  /* 0x0000000000047805 */ /* 0x01cfe2000001ff00 */
[----:B0-----:R-:W-:-:S09]  /*3ad0*/  UISETP.NE.AND UP0, UPT, UR4, URZ, UPT ;  /* 0x000000ff0400728c */ /* 0x001fd2000bf05270 */
[----:B------:R-:W-:Y:S05]  /*3ae0*/  BRA.U !UP0, `(.L_x_61) ;  /* 0x0000001108507547 */ /* 0x000fea000b800000 */
[----:B------:R-:W1:Y:S01]  /*3af0*/  LDCU.64 UR4, c[0x0][0x390] ;  /* 0x00007200ff0477ac */ /* 0x000e620008000a00 */
[----:B------:R-:W-:Y:S02]  /*3b00*/  IMAD.MOV.U32 R4, RZ, RZ, RZ ;  /* 0x000000ffff047224 */ /* 0x000fe400078e00ff */
[----:B------:R-:W-:Y:S01]  /*3b10*/  IMAD.MOV.U32 R5, RZ, RZ, R23 ;  /* 0x000000ffff057224 */ /* 0x000fe200078e0017 */
[----:B------:R-:W0:Y:S01]  /*3b20*/  LDCU UR6, c[0x0][0x38c] ;  /* 0x00007180ff0677ac */ /* 0x000e220008000800 */
[----:B------:R-:W2:Y:S01]  /*3b30*/  LDCU UR7, c[0x0][0x4b8] ;  /* 0x00009700ff0777ac */ /* 0x000ea20008000800 */
[----:B------:R-:W-:Y:S01]  /*3b40*/  UISETP.NE.AND UP0, UPT, UR40, URZ, UPT ;  /* 0x000000ff2800728c */ /* 0x000fe2000bf05270 */
[----:B-1---5:R-:W-:-:S05]  /*3b50*/  IMAD.HI.U32 R6, R23, UR4, R4 ;  /* 0x0000000417067c27 */ /* 0x022fca000f8e0004 */
[----:B------:R-:W-:-:S04]  /*3b60*/  SHF.R.U32.HI R7, RZ, UR5, R6 ;  /* 0x00000005ff077c19 */ /* 0x000fc80008011606 */
[----:B------:R-:W-:-:S05]  /*3b70*/  IADD3 R0, PT, PT, -R7, RZ, RZ ;  /* 0x000000ff07007210 */ /* 0x000fca0007ffe1ff */
[----:B0-----:R-:W-:-:S04]  /*3b80*/  IMAD R0, R0, UR6, R23 ;  /* 0x0000000600007c24 */ /* 0x001fc8000f8e0217 */
        /* <DEDUP_REMOVED lines=264> */
.L_x_62:
[----:B------:R-:W-:Y:S02]  /*4c10*/  IMAD.MOV.U32 R4, RZ, RZ, R0 ;  /* 0x000000ffff047224 */ /* 0x000fe400078e0000 */
[----:B------:R-:W-:-:S07]  /*4c20*/  IMAD.MOV.U32 R5, RZ, RZ, RZ ;  /* 0x000000ffff057224 */ /* 0x000fce00078e00ff */
.L_x_61:
        /* <DEDUP_REMOVED lines=14> */
[----:B-----5:R-:W0:Y:S02]  /*4d10*/  LDC.U8 R3, c[0x0][0x528] ;  /* 0x00014a00ff037b82 */ /* 0x020e240000000000 */
[----:B0-----:R5:W-:Y:S01]  /*4d20*/  STG.E.U8 desc[UR36][R4.64], R3 ;  /* 0x0000000304007986 */ /* 0x001be2000c101124 */
[----:B------:R-:W-:Y:S05]  /*4d30*/  BRA `(.L_x_68) ;  /* 0x0000000800387947 */ /* 0x000fea0003800000 */
.L_x_66:
[----:B-----5:R-:W0:Y:S02]  /*4d40*/  LDC.U8 R3, c[0x0][0x528] ;  /* 0x00014a00ff037b82 */ /* 0x020e240000000000 */
[----:B0-----:R4:W-:Y:S01]  /*4d50*/  STG.E.U8 desc[UR36][R4.64], R3 ;  /* 0x0000000304007986 */ /* 0x0019e2000c101124 */
[----:B------:R-:W-:Y:S05]  /*4d60*/  BRA `(.L_x_68) ;  /* 0x00000008002c7947 */ /* 0x000fea0003800000 */
.L_x_65:
[----:B------:R-:W-:-:S13]  /*4d70*/  ISETP.NE.AND P0, PT, R0, 0x2, PT ;  /* 0x000000020000780c */ /* 0x000fda0003f05270 */
[----:B------:R-:W-:Y:S05]  /*4d80*/  @!P0 BRA `(.L_x_69) ;  /* 0x0000000000288947 */ /* 0x000fea0003800000 */
[----:B------:R-:W-:-:S13]  /*4d90*/  ISETP.NE.AND P0, PT, R0, 0x3, PT ;  /* 0x000000030000780c */ /* 0x000fda0003f05270 */
[----:B------:R-:W-:Y:S05]  /*4da0*/  @!P0 BRA `(.L_x_70) ;  /* 0x0000000000148947 */ /* 0x000fea0003800000 */
[----:B------:R-:W-:-:S13]  /*4db0*/  ISETP.NE.AND P0, PT, R0, 0x4, PT ;  /* 0x000000040000780c */ /* 0x000fda0003f05270 */
[----:B------:R-:W-:Y:S05]  /*4dc0*/  @P0 BRA `(.L_x_67) ;  /* 0x0000000400bc0947 */ /* 0x000fea0003800000 */
[----:B-1---5:R-:W0:Y:S02]  /*4dd0*/  LDC.64 R6, c[0x0][0x528] ;  /* 0x00014a00ff067b82 */ /* 0x022e240000000a00 */
[----:B0-----:R0:W-:Y:S01]  /*4de0*/  STG.E.64 desc[UR36][R4.64], R6 ;  /* 0x0000000604007986 */ /* 0x0011e2000c101b24 */
[----:B------:R-:W-:Y:S05]  /*4df0*/  BRA `(.L_x_68) ;  /* 0x0000000800087947 */ /* 0x000fea0003800000 */
.L_x_70:
[----:B-----5:R-:W0:Y:S02]  /*4e00*/  LDC R3, c[0x0][0x528] ;  /* 0x00014a00ff037b82 */ /* 0x020e240000000800 */
[----:B0-----:R2:W-:Y:S01]  /*4e10*/  STG.E desc[UR36][R4.64], R3 ;  /* 0x0000000304007986 */ /* 0x0015e2000c101924 */
[----:B------:R-:W-:Y:S05]  /*4e20*/  BRA `(.L_x_68) ;  /* 0x0000000400fc7947 */ /* 0x000fea0003800000 */
.L_x_69:
[----:B-----5:R-:W0:Y:S02]  /*4e30*/  LDC.U16 R3, c[0x0][0x528] ;  /* 0x00014a00ff037b82 */ /* 0x020e240000000400 */
[----:B0-----:R3:W-:Y:S01]  /*4e40*/  STG.E.U16 desc[UR36][R4.64], R3 ;  /* 0x0000000304007986 */ /* 0x0017e2000c101524 */
[----:B------:R-:W-:Y:S05]  /*4e50*/  BRA `(.L_x_68) ;  /* 0x0000000400f07947 */ /* 0x000fea0003800000 */
.L_x_64:
        /* <DEDUP_REMOVED lines=8> */
.L_x_72:
[----:B------:R-:W-:-:S05]  /*4ee0*/  F2FP.F16.F32.PACK_AB R0, RZ, R28 ;  /* 0x0000001cff00723e */ /* 0x000fca00000000ff */
[----:B------:R0:W-:Y:S01]  /*4ef0*/  STG.E.U16 desc[UR36][R4.64], R0 ;  /* 0x0000000004007986 */ /* 0x0001e2000c101524 */
[----:B------:R-:W-:Y:S05]  /*4f00*/  BRA `(.L_x_68) ;  /* 0x0000000400c47947 */ /* 0x000fea0003800000 */
.L_x_71:
        /* <DEDUP_REMOVED lines=9> */
.L_x_74:
[----:B------:R-:W-:-:S04]  /*4fa0*/  F2FP.F16.F32.PACK_AB R0, RZ, R28 ;  /* 0x0000001cff00723e */ /* 0x000fc800000000ff */
[----:B------:R-:W-:-:S05]  /*4fb0*/  PRMT R0, R0, 0x5410, RZ ;  /* 0x0000541000007816 */ /* 0x000fca00000000ff */
[----:B------:R0:W-:Y:S01]  /*4fc0*/  STG.E desc[UR36][R4.64], R0 ;  /* 0x0000000004007986 */ /* 0x0001e2000c101924 */
[----:B------:R-:W-:Y:S05]  /*4fd0*/  BRA `(.L_x_68) ;  /* 0x0000000400907947 */ /* 0x000fea0003800000 */
.L_x_73:
[----:B------:R0:W-:Y:S01]  /*4fe0*/  STG.E.64 desc[UR36][R4.64], R16 ;  /* 0x0000001004007986 */ /* 0x0001e2000c101b24 */
[----:B------:R-:W-:Y:S05]  /*4ff0*/  BRA `(.L_x_68) ;  /* 0x0000000400887947 */ /* 0x000fea0003800000 */
.L_x_63:
        /* <DEDUP_REMOVED lines=10> */
.L_x_77:
[----:B------:R-:W-:-:S05]  /*50a0*/  CS2R R18, SRZ ;  /* 0x0000000000127805 */ /* 0x000fca000001ff00 */
[----:B------:R0:W-:Y:S01]  /*50b0*/  STG.E.128 desc[UR36][R4.64], R16 ;  /* 0x0000001004007986 */ /* 0x0001e2000c101d24 */
[----:B------:R-:W-:Y:S05]  /*50c0*/  BRA `(.L_x_68) ;  /* 0x0000000400547947 */ /* 0x000fea0003800000 */
.L_x_76:
        /* <DEDUP_REMOVED lines=9> */
[----:B-----5:R-:W-:-:S05]  /*5160*/  SEL R3, R0, 0x7f, !P1 ;  /* 0x0000007f00037807 */ /* 0x020fca0004800000 */
[----:B------:R0:W-:Y:S01]  /*5170*/  STG.E.U8 desc[UR36][R4.64], R3 ;  /* 0x0000000304007986 */ /* 0x0001e2000c101124 */
[----:B------:R-:W-:Y:S05]  /*5180*/  BRA `(.L_x_68) ;  /* 0x0000000400247947 */ /* 0x000fea0003800000 */
.L_x_79:
[C---:B------:R-:W-:Y:S02]  /*5190*/  ISETP.GE.U32.AND P0, PT, R28.reuse, 0x38800000, PT ;  /* 0x388000001c00780c */ /* 0x040fe40003f06070 */
[----:B------:R-:W-:Y:S02]  /*51a0*/  ISETP.GT.U32.AND P1, PT, R28, 0x477fffff, PT ;  /* 0x477fffff1c00780c */ /* 0x000fe40003f24070 */
[----:B-----5:R-:W-:-:S04]  /*51b0*/  SEL R3, R22, R27, !P0 ;  /* 0x0000001b16037207 */ /* 0x020fc80004000000 */
[----:B------:R-:W-:-:S05]  /*51c0*/  SEL R3, R24, R3, P1 ;  /* 0x0000000318037207 */ /* 0x000fca0000800000 */
[----:B------:R0:W-:Y:S01]  /*51d0*/  STG.E.U8 desc[UR36][R4.64], R3 ;  /* 0x0000000304007986 */ /* 0x0001e2000c101124 */
[----:B------:R-:W-:Y:S05]  /*51e0*/  BRA `(.L_x_68) ;  /* 0x00000004000c7947 */ /* 0x000fea0003800000 */
.L_x_78:
[----:B------:R-:W-:-:S05]  /*51f0*/  F2FP.BF16.F32.PACK_AB R0, RZ, R28 ;  /* 0x0000001cff00723e */ /* 0x000fca00000010ff */
[----:B------:R0:W-:Y:S01]  /*5200*/  STG.E.U16 desc[UR36][R4.64], R0 ;  /* 0x0000000004007986 */ /* 0x0001e2000c101524 */
[----:B------:R-:W-:Y:S05]  /*5210*/  BRA `(.L_x_68) ;  /* 0x0000000400007947 */ /* 0x000fea0003800000 */
.L_x_75:
        /* <DEDUP_REMOVED lines=8> */
[----:B-----5:R-:W0:Y:S02]  /*52a0*/  LDC.U16 R3, c[0x0][0x528] ;  /* 0x00014a00ff037b82 */ /* 0x020e240000000400 */
[----:B0-----:R0:W-:Y:S01]  /*52b0*/  STG.E.U16 desc[UR36][R4.64], R3 ;  /* 0x0000000304007986 */ /* 0x0011e2000c101524 */
[----:B------:R-:W-:Y:S05]  /*52c0*/  BRA `(.L_x_68) ;  /* 0x0000000000d47947 */ /* 0x000fea0003800000 */
.L_x_82:
[----:B------:R-:W-:Y:S01]  /*52d0*/  ISETP.GT.U32.AND P0, PT, R28, 0x437fffff, PT ;  /* 0x437fffff1c00780c */ /* 0x000fe20003f04070 */
[----:B------:R-:W-:-:S12]  /*52e0*/  IMAD.MOV.U32 R0, RZ, RZ, 0x80 ;  /* 0x00000080ff007424 */ /* 0x000fd800078e00ff */
[----:B------:R-:W-:Y:S05]  /*52f0*/  @P0 BRA `(.L_x_83) ;  /* 0x0000000000180947 */ /* 0x000fea0003800000 */
[----:B------:R-:W-:Y:S02]  /*5300*/  ISETP.NE.AND P0, PT, R34, RZ, PT ;  /* 0x000000ff2200720c */ /* 0x000fe40003f05270 */
[C---:B------:R-:W-:Y:S02]  /*5310*/  ISETP.GT.U32.AND P1, PT, R28.reuse, 0x3bffffff, PT ;  /* 0x3bffffff1c00780c */ /* 0x040fe40003f24070 */
[----:B------:R-:W-:Y:S02]  /*5320*/  ISETP.LT.U32.AND P0, PT, R28, 0x3c000000, !P0 ;  /* 0x3c0000001c00780c */ /* 0x000fe40004701070 */
[----:B------:R-:W-:Y:S02]  /*5330*/  PRMT R0, RZ, 0x7610, R0 ;  /* 0x00007610ff007816 */ /* 0x000fe40000000000 */
[----:B-----5:R-:W-:-:S09]  /*5340*/  SEL R3, R36, R35, P1 ;  /* 0x0000002324037207 */ /* 0x020fd20000800000 */
[----:B------:R-:W-:-:S07]  /*5350*/  @!P0 PRMT R0, R3, 0x7610, R0 ;  /* 0x0000761003008816 */ /* 0x000fce0000000000 */
.L_x_83:
[----:B------:R0:W-:Y:S01]  /*5360*/  STG.E.U8 desc[UR36][R4.64], R0 ;  /* 0x0000000004007986 */ /* 0x0001e2000c101124 */
[----:B------:R-:W-:Y:S05]  /*5370*/  BRA `(.L_x_68) ;  /* 0x0000000000a87947 */ /* 0x000fea0003800000 */
.L_x_81:
        /* <DEDUP_REMOVED lines=9> */
.L_x_84:
[----:B------:R0:W-:Y:S01]  /*5410*/  STG.E.U8 desc[UR36][R4.64], R0 ;  /* 0x0000000004007986 */ /* 0x0001e2000c101124 */
[----:B------:R-:W-:Y:S05]  /*5420*/  BRA `(.L_x_68) ;  /* 0x00000000007c7947 */ /* 0x000fea0003800000 */
.L_x_80:
[----:B------:R-:W-:-:S13]  /*5430*/  ISETP.NE.AND P0, PT, R0, 0x1c, PT ;  /* 0x0000001c0000780c */ /* 0x000fda0003f05270 */
[----:B------:R-:W-:Y:S05]  /*5440*/  @!P0 BRA `(.L_x_85) ;  /* 0x00000000006c8947 */ /* 0x000fea0003800000 */
[----:B------:R-:W-:-:S13]  /*5450*/  ISETP.NE.AND P0, PT, R0, 0x1d, PT ;  /* 0x0000001d0000780c */ /* 0x000fda0003f05270 */
[----:B------:R-:W-:Y:S05]  /*5460*/  @!P0 BRA `(.L_x_86) ;  /* 0x0000000000588947 */ /* 0x000fea0003800000 */
[----:B------:R-:W-:-:S13]  /*5470*/  ISETP.NE.AND P0, PT, R0, 0x2c, PT ;  /* 0x0000002c0000780c */ /* 0x000fda0003f05270 */
[----:B------:R-:W-:-:S04]  /*5480*/  @!P0 ISETP.NE.AND P1, PT, R37, 0xff, PT ;  /* 0x000000ff2500880c */ /* 0x000fc80003f25270 */
[----:B-----5:R-:W-:-:S05]  /*5490*/  @!P0 SEL R3, R38, 0xffff, P1 ;  /* 0x0000ffff26038807 */ /* 0x020fca0000800000 */
[----:B------:R0:W-:Y:S01]  /*54a0*/  @!P0 STG.E.U8 desc[UR36][R4.64], R3 ;  /* 0x0000000304008986 */ /* 0x0001e2000c101124 */
[----:B------:R-:W-:Y:S05]  /*54b0*/  @!P0 BRA `(.L_x_68) ;  /* 0x0000000000588947 */ /* 0x000fea0003800000 */
.L_x_67:
        /* <DEDUP_REMOVED lines=10> */
[----:B-1---5:R-:W-:Y:S01]  /*5560*/  IMAD.U32 R6, RZ, RZ, UR6 ;  /* 0x00000006ff067e24 */ /* 0x022fe2000f8e00ff */
[----:B------:R-:W-:Y:S01]  /*5570*/  MOV R7, UR7 ;  /* 0x0000000700077c02 */ /* 0x000fe20008000f00 */
[----:B---3--:R-:W-:Y:S02]  /*5580*/  IMAD.U32 R10, RZ, RZ, UR8 ;  /* 0x00000008ff0a7e24 */ /* 0x008fe4000f8e00ff */
[----:B------:R-:W-:-:S07]  /*5590*/  IMAD.U32 R11, RZ, RZ, UR9 ;  /* 0x00000009ff0b7e24 */ /* 0x000fce000f8e00ff */
[----:B------:R-:W-:-:S07]  /*55a0*/  LEPC R20, `(.L_x_87) ;  /* 0x000000001014794e */ /* 0x000fce0000000000 */
[----:B--2---:R-:W-:Y:S05]  /*55b0*/  CALL.ABS.NOINC R14 ;  /* 0x000000000e007343 */ /* 0x004fea0003c00000 */
.L_x_87:
[----:B------:R-:W-:Y:S05]  /*55c0*/  BRA `(.L_x_68) ;  /* 0x0000000000147947 */ /* 0x000fea0003800000 */
.L_x_86:
[----:B-1---5:R-:W0:Y:S02]  /*55d0*/  LDC.64 R6, c[0x0][0x528] ;  /* 0x00014a00ff067b82 */ /* 0x022e240000000a00 */
[----:B0-----:R0:W-:Y:S01]  /*55e0*/  STG.E.64 desc[UR36][R4.64], R6 ;  /* 0x0000000604007986 */ /* 0x0011e2000c101b24 */
[----:B------:R-:W-:Y:S05]  /*55f0*/  BRA `(.L_x_68) ;  /* 0x0000000000087947 */ /* 0x000fea0003800000 */
.L_x_85:
[----:B-----5:R-:W0:Y:S02]  /*5600*/  LDC R3, c[0x0][0x528] ;  /* 0x00014a00ff037b82 */ /* 0x020e240000000800 */
[----:B0-----:R0:W-:Y:S02]  /*5610*/  STG.E desc[UR36][R4.64], R3 ;  /* 0x0000000304007986 */ /* 0x0011e4000c101924 */
.L_x_68:
[----:B------:R-:W-:-:S07]  /*5620*/  IADD3 R23, PT, PT, R23, 0x80, RZ ;  /* 0x0000008017177810 */ /* 0x000fce0007ffe0ff */
.L_x_60:
[----:B------:R-:W-:Y:S05]  /*5630*/  BSYNC.RECONVERGENT B6 ;  /* 0x0000000000067941 */ /* 0x000fea0003800200 */
.L_x_59:
[----:B------:R-:W0:Y:S02]  /*5640*/  LDCU UR4, c[0x0][0x380] ;  /* 0x00007000ff0477ac */ /* 0x000e240008000800 */
[----:B0-----:R-:W-:-:S13]  /*5650*/  ISETP.GE.AND P0, PT, R23, UR4, PT ;  /* 0x0000000417007c0c */ /* 0x001fda000bf06270 */
[----:B------:R-:W-:Y:S05]  /*5660*/  @P0 EXIT ;  /* 0x000000000000094d */ /* 0x000fea0003800000 */
[----:B------:R-:W0:Y:S01]  /*5670*/  LDCU UR4, c[0x0][0x388] ;  /* 0x00007100ff0477ac */ /* 0x000e220008000800 */
[----:B--2345:R-:W-:Y:S01]  /*5680*/  CS2R R4, SRZ ;  /* 0x0000000000047805 */ /* 0x03cfe2000001ff00 */
[----:B0-----:R-:W-:-:S09]  /*5690*/  UISETP.NE.AND UP0, UPT, UR4, URZ, UPT ;  /* 0x000000ff0400728c */ /* 0x001fd2000bf05270 */
[----:B------:R-:W-:Y:S05]  /*56a0*/  BRA.U !UP0, `(.L_x_88) ;  /* 0x0000001108507547 */ /* 0x000fea000b800000 */
[----:B------:R-:W0:Y:S01]  /*56b0*/  LDCU.64 UR4, c[0x0][0x390] ;  /* 0x00007200ff0477ac */ /* 0x000e220008000a00 */
[----:B------:R-:W-:Y:S02]  /*56c0*/  IMAD.MOV.U32 R4, RZ, RZ, RZ ;  /* 0x000000ffff047224 */ /* 0x000fe400078e00ff */
[----:B------:R-:W-:Y:S01]  /*56d0*/  IMAD.MOV.U32 R5, RZ, RZ, R23 ;  /* 0x000000ffff057224 */ /* 0x000fe200078e0017 */
[----:B------:R-:W2:Y:S01]  /*56e0*/  LDCU UR6, c[0x0][0x38c] ;  /* 0x00007180ff0677ac */ /* 0x000ea20008000800 */
[----:B------:R-:W3:Y:S01]  /*56f0*/  LDCU UR7, c[0x0][0x4b8] ;  /* 0x00009700ff0777ac */ /* 0x000ee20008000800 */
[----:B------:R-:W-:Y:S01]  /*5700*/  UISETP.NE.AND UP0, UPT, UR40, URZ, UPT ;  /* 0x000000ff2800728c */ /* 0x000fe2000bf05270 */
[----:B0-----:R-:W-:-:S05]  /*5710*/  IMAD.HI.U32 R4, R23, UR4, R4 ;  /* 0x0000000417047c27 */ /* 0x001fca000f8e0004 */
[----:B------:R-:W-:-:S04]  /*5720*/  SHF.R.U32.HI R5, RZ, UR5, R4 ;  /* 0x00000005ff057c19 */ /* 0x000fc80008011604 */
[----:B------:R-:W-:-:S05]  /*5730*/  IADD3 R0, PT, PT, -R5, RZ, RZ ;  /* 0x000000ff05007210 */ /* 0x000fca0007ffe1ff */
[----:B--2---:R-:W-:-:S04]  /*5740*/  IMAD R0, R0, UR6, R23 ;  /* 0x0000000600007c24 */ /* 0x004fc8000f8e0217 */
[----:B---3--:R-:W-:Y:S01]  /*5750*/  IMAD R0, R0, UR7, RZ ;  /* 0x0000000700007c24 */ /* 0x008fe2000f8e02ff */
[----:B------:R-:W-:Y:S06]  /*5760*/  BRA.U !UP0, `(.L_x_89) ;  /* 0x0000001108187547 */ /* 0x000fec000b800000 */
[----:B------:R-:W1:Y:S01]  /*5770*/  LDCU.64 UR6, c[0x0][0x398] ;  /* 0x00007300ff0677ac */ /* 0x000e620008000a00 */
[----:B------:R-:W-:Y:S01]  /*5780*/  IMAD.MOV.U32 R4, RZ, RZ, RZ ;  /* 0x000000ffff047224 */ /* 0x000fe200078e00ff */
[----:B------:R-:W0:Y:S01]  /*5790*/  LDCU UR4, c[0x0][0x3a0] ;  /* 0x00007400ff0477ac */ /* 0x000e220008000800 */
[----:B------:R-:W2:Y:S01]  /*57a0*/  LDCU UR5, c[0x0][0x4bc] ;  /* 0x00009780ff0577ac */ /* 0x000ea20008000800 */
[----:B------:R-:W-:Y:S01]  /*57b0*/  UISETP.NE.AND UP0, UPT, UR38, 0x2, UPT ;  /* 0x000000022600788c */ /* 0x000fe2000bf05270 */
[----:B-1----:R-:W-:-:S05]  /*57c0*/  IMAD.HI.U32 R6, R5, UR7, R4 ;  /* 0x0000000705067c27 */ /* 0x002fca000f8e0004 */
[----:B0-----:R-:W-:-:S04]  /*57d0*/  SHF.R.U32.HI R7, RZ, UR4, R6 ;  /* 0x00000004ff077c19 */ /* 0x001fc80008011606 */
        /* <DEDUP_REMOVED lines=255> */
.L_x_89:
[----:B------:R-:W-:Y:S01]  /*67d0*/  IMAD.MOV.U32 R4, RZ, RZ, R0 ;  /* 0x000000ffff047224 */ /* 0x000fe200078e0000 */
[----:B------:R-:W-:-:S07]  /*67e0*/  MOV R5, RZ ;  /* 0x000000ff00057202 */ /* 0x000fce0000000f00 */
.L_x_88:
        /* <DEDUP_REMOVED lines=15> */
[----:B0-----:R-:W-:Y:S01]  /*68e0*/  STG.E.U8 desc[UR36][R4.64], R3 ;  /* 0x0000000304007986 */ /* 0x001fe2000c101124 */
[----:B------:R-:W-:Y:S05]  /*68f0*/  EXIT ;  /* 0x000000000000794d */ /* 0x000fea0003800000 */
.L_x_93:
[----:B------:R-:W0:Y:S02]  /*6900*/  LDC.U8 R3, c[0x0][0x528] ;  /* 0x00014a00ff037b82 */ /* 0x000e240000000000 */
[----:B0-----:R-:W-:Y:S01]  /*6910*/  STG.E.U8 desc[UR36][R4.64], R3 ;  /* 0x0000000304007986 */ /* 0x001fe2000c101124 */
[----:B------:R-:W-:Y:S05]  /*6920*/  EXIT ;  /* 0x000000000000794d */ /* 0x000fea0003800000 */
.L_x_92:
[----:B------:R-:W-:-:S13]  /*6930*/  ISETP.NE.AND P0, PT, R0, 0x2, PT ;  /* 0x000000020000780c */ /* 0x000fda0003f05270 */
[----:B------:R-:W-:Y:S05]  /*6940*/  @!P0 BRA `(.L_x_95) ;  /* 0x0000000000288947 */ /* 0x000fea0003800000 */
[----:B------:R-:W-:-:S13]  /*6950*/  ISETP.NE.AND P0, PT, R0, 0x3, PT ;  /* 0x000000030000780c */ /* 0x000fda0003f05270 */
[----:B------:R-:W-:Y:S05]  /*6960*/  @!P0 BRA `(.L_x_96) ;  /* 0x0000000000148947 */ /* 0x000fea0003800000 */
[----:B------:R-:W-:-:S13]  /*6970*/  ISETP.NE.AND P0, PT, R0, 0x4, PT ;  /* 0x000000040000780c */ /* 0x000fda0003f05270 */
[----:B------:R-:W-:Y:S05]  /*6980*/  @P0 BRA `(.L_x_94) ;  /* 0x0000000400b80947 */ /* 0x000fea0003800000 */
[----:B------:R-:W0:Y:S02]  /*6990*/  LDC.64 R2, c[0x0][0x528] ;  /* 0x00014a00ff027b82 */ /* 0x000e240000000a00 */
[----:B0-----:R-:W-:Y:S01]  /*69a0*/  STG.E.64 desc[UR36][R4.64], R2 ;  /* 0x0000000204007986 */ /* 0x001fe2000c101b24 */
[----:B------:R-:W-:Y:S05]  /*69b0*/  EXIT ;  /* 0x000000000000794d */ /* 0x000fea0003800000 */
.L_x_96:
[----:B------:R-:W0:Y:S02]  /*69c0*/  LDC R3, c[0x0][0x528] ;  /* 0x00014a00ff037b82 */ /* 0x000e240000000800 */
[----:B0-----:R-:W-:Y:S01]  /*69d0*/  STG.E desc[UR36][R4.64], R3 ;  /* 0x0000000304007986 */ /* 0x001fe2000c101924 */
[----:B------:R-:W-:Y:S05]  /*69e0*/  EXIT ;  /* 0x000000000000794d */ /* 0x000fea0003800000 */
.L_x_95:
[----:B------:R-:W0:Y:S02]  /*69f0*/  LDC.U16 R3, c[0x0][0x528] ;  /* 0x00014a00ff037b82 */ /* 0x000e240000000400 */
[----:B0-----:R-:W-:Y:S01]  /*6a00*/  STG.E.U16 desc[UR36][R4.64], R3 ;  /* 0x0000000304007986 */ /* 0x001fe2000c101524 */
[----:B------:R-:W-:Y:S05]  /*6a10*/  EXIT ;  /* 0x000000000000794d */ /* 0x000fea0003800000 */
.L_x_91:
[----:B------:R-:W-:-:S13]  /*6a20*/  ISETP.GT.AND P0, PT, R0, 0x6, PT ;  /* 0x000000060000780c */ /* 0x000fda0003f04270 */
[----:B------:R-:W-:Y:S05]  /*6a30*/  @P0 BRA `(.L_x_97) ;  /* 0x0000000000240947 */ /* 0x000fea0003800000 */
[----:B------:R-:W-:-:S13]  /*6a40*/  ISETP.NE.AND P0, PT, R0, 0x5, PT ;  /* 0x000000050000780c */ /* 0x000fda0003f05270 */
[----:B------:R-:W-:Y:S05]  /*6a50*/  @!P0 BRA `(.L_x_98) ;  /* 0x0000000000108947 */ /* 0x000fea0003800000 */
[----:B------:R-:W-:-:S13]  /*6a60*/  ISETP.NE.AND P0, PT, R0, 0x6, PT ;  /* 0x000000060000780c */ /* 0x000fda0003f05270 */
[----:B------:R-:W-:Y:S05]  /*6a70*/  @P0 BRA `(.L_x_94) ;  /* 0x00000004007c0947 */ /* 0x000fea0003800000 */
[----:B------:R-:W-:Y:S01]  /*6a80*/  STG.E desc[UR36][R4.64], R28 ;  /* 0x0000001c04007986 */ /* 0x000fe2000c101924 */
[----:B------:R-:W-:Y:S05]  /*6a90*/  EXIT ;  /* 0x000000000000794d */ /* 0x000fea0003800000 */
.L_x_98:
[----:B------:R-:W-:-:S05]  /*6aa0*/  F2FP.F16.F32.PACK_AB R28, RZ, R28 ;  /* 0x0000001cff1c723e */ /* 0x000fca00000000ff */
[----:B------:R-:W-:Y:S01]  /*6ab0*/  STG.E.U16 desc[UR36][R4.64], R28 ;  /* 0x0000001c04007986 */ /* 0x000fe2000c101524 */
[----:B------:R-:W-:Y:S05]  /*6ac0*/  EXIT ;  /* 0x000000000000794d */ /* 0x000fea0003800000 */
.L_x_97:
[----:B------:R-:W-:-:S13]  /*6ad0*/  ISETP.NE.AND P0, PT, R0, 0x7, PT ;  /* 0x000000070000780c */ /* 0x000fda0003f05270 */
[----:B------:R-:W-:Y:S05]  /*6ae0*/  @!P0 BRA `(.L_x_99) ;  /* 0x00000000002c8947 */ /* 0x000fea0003800000 */
[----:B------:R-:W-:-:S13]  /*6af0*/  ISETP.NE.AND P0, PT, R0, 0x8, PT ;  /* 0x000000080000780c */ /* 0x000fda0003f05270 */
[----:B------:R-:W-:Y:S05]  /*6b00*/  @!P0 BRA `(.L_x_100) ;  /* 0x0000000000148947 */ /* 0x000fea0003800000 */
[----:B------:R-:W-:-:S13]  /*6b10*/  ISETP.NE.AND P0, PT, R0, 0x9, PT ;  /* 0x000000090000780c */ /* 0x000fda0003f05270 */
[----:B------:R-:W-:Y:S05]  /*6b20*/  @P0 BRA `(.L_x_94) ;  /* 0x0000000400500947 */ /* 0x000fea0003800000 */
[----:B------:R-:W-:-:S05]  /*6b30*/  IMAD.MOV.U32 R29, RZ, RZ, RZ ;  /* 0x000000ffff1d7224 */ /* 0x000fca00078e00ff */
[----:B------:R-:W-:Y:S01]  /*6b40*/  STG.E.64 desc[UR36][R4.64], R28 ;  /* 0x0000001c04007986 */ /* 0x000fe2000c101b24 */
[----:B------:R-:W-:Y:S05]  /*6b50*/  EXIT ;  /* 0x000000000000794d */ /* 0x000fea0003800000 */
.L_x_100:
[----:B------:R-:W-:-:S04]  /*6b60*/  F2FP.F16.F32.PACK_AB R28, RZ, R28 ;  /* 0x0000001cff1c723e */ /* 0x000fc800000000ff */
[----:B------:R-:W-:-:S05]  /*6b70*/  PRMT R28, R28, 0x5410, RZ ;  /* 0x000054101c1c7816 */ /* 0x000fca00000000ff */
[----:B------:R-:W-:Y:S01]  /*6b80*/  STG.E desc[UR36][R4.64], R28 ;  /* 0x0000001c04007986 */ /* 0x000fe2000c101924 */
[----:B------:R-:W-:Y:S05]  /*6b90*/  EXIT ;  /* 0x000000000000794d */ /* 0x000fea0003800000 */
.L_x_99:
[----:B------:R-:W-:Y:S01]  /*6ba0*/  STG.E.64 desc[UR36][R4.64], R16 ;  /* 0x0000001004007986 */ /* 0x000fe2000c101b24 */
[----:B------:R-:W-:Y:S05]  /*6bb0*/  EXIT ;  /* 0x000000000000794d */ /* 0x000fea0003800000 */
.L_x_90:
        /* <DEDUP_REMOVED lines=8> */
[----:B------:R-:W-:Y:S01]  /*6c40*/  STG.E.U8 desc[UR36][R4.64], R25 ;  /* 0x0000001904007986 */ /* 0x000fe2000c101124 */
[----:B------:R-:W-:Y:S05]  /*6c50*/  EXIT ;  /* 0x000000000000794d */ /* 0x000fea0003800000 */
.L_x_103:
[----:B------:R-:W-:-:S05]  /*6c60*/  CS2R R18, SRZ ;  /* 0x0000000000127805 */ /* 0x000fca000001ff00 */
[----:B------:R-:W-:Y:S01]  /*6c70*/  STG.E.128 desc[UR36][R4.64], R16 ;  /* 0x0000001004007986 */ /* 0x000fe2000c101d24 */
[----:B------:R-:W-:Y:S05]  /*6c80*/  EXIT ;  /* 0x000000000000794d */ /* 0x000fea0003800000 */
.L_x_102:
        /* <DEDUP_REMOVED lines=10> */
[----:B------:R-:W-:Y:S01]  /*6d30*/  STG.E.U8 desc[UR36][R4.64], R3 ;  /* 0x0000000304007986 */ /* 0x000fe2000c101124 */
[----:B------:R-:W-:Y:S05]  /*6d40*/  EXIT ;  /* 0x000000000000794d */ /* 0x000fea0003800000 */
.L_x_105:
[C---:B------:R-:W-:Y:S02]  /*6d50*/  ISETP.GT.U32.AND P1, PT, R28.reuse, 0x477fffff, PT ;  /* 0x477fffff1c00780c */ /* 0x040fe40003f24070 */
[----:B------:R-:W-:-:S11]  /*6d60*/  ISETP.GE.U32.AND P0, PT, R28, 0x38800000, PT ;  /* 0x388000001c00780c */ /* 0x000fd60003f06070 */
[----:B------:R-:W-:-:S05]  /*6d70*/  @!P1 SEL R24, R22, R27, !P0 ;  /* 0x0000001b16189207 */ /* 0x000fca0004000000 */
[----:B------:R-:W-:Y:S01]  /*6d80*/  STG.E.U8 desc[UR36][R4.64], R24 ;  /* 0x0000001804007986 */ /* 0x000fe2000c101124 */
[----:B------:R-:W-:Y:S05]  /*6d90*/  EXIT ;  /* 0x000000000000794d */ /* 0x000fea0003800000 */
.L_x_104:
[----:B------:R-:W-:-:S05]  /*6da0*/  F2FP.BF16.F32.PACK_AB R28, RZ, R28 ;  /* 0x0000001cff1c723e */ /* 0x000fca00000010ff */
[----:B------:R-:W-:Y:S01]  /*6db0*/  STG.E.U16 desc[UR36][R4.64], R28 ;  /* 0x0000001c04007986 */ /* 0x000fe2000c101524 */
[----:B------:R-:W-:Y:S05]  /*6dc0*/  EXIT ;  /* 0x000000000000794d */ /* 0x000fea0003800000 */
.L_x_101:
        /* <DEDUP_REMOVED lines=9> */
[----:B0-----:R-:W-:Y:S01]  /*6e60*/  STG.E.U16 desc[UR36][R4.64], R3 ;  /* 0x0000000304007986 */ /* 0x001fe2000c101524 */
[----:B------:R-:W-:Y:S05]  /*6e70*/  EXIT ;  /* 0x000000000000794d */ /* 0x000fea0003800000 */
.L_x_108:
[----:B------:R-:W-:Y:S01]  /*6e80*/  ISETP.GT.U32.AND P0, PT, R28, 0x437fffff, PT ;  /* 0x437fffff1c00780c */ /* 0x000fe20003f04070 */
[----:B------:R-:W-:-:S12]  /*6e90*/  HFMA2 R2, -RZ, RZ, 0, 7.62939453125e-06 ;  /* 0x00000080ff027431 */ /* 0x000fd800000001ff */
[----:B------:R-:W-:Y:S05]  /*6ea0*/  @P0 BRA `(.L_x_109) ;  /* 0x0000000000180947 */ /* 0x000fea0003800000 */
[----:B------:R-:W-:Y:S02]  /*6eb0*/  ISETP.NE.AND P0, PT, R34, RZ, PT ;  /* 0x000000ff2200720c */ /* 0x000fe40003f05270 */
[C---:B------:R-:W-:Y:S02]  /*6ec0*/  ISETP.GT.U32.AND P1, PT, R28.reuse, 0x3bffffff, PT ;  /* 0x3bffffff1c00780c */ /* 0x040fe40003f24070 */
[----:B------:R-:W-:Y:S02]  /*6ed0*/  ISETP.LT.U32.AND P0, PT, R28, 0x3c000000, !P0 ;  /* 0x3c0000001c00780c */ /* 0x000fe40004701070 */
[----:B------:R-:W-:Y:S02]  /*6ee0*/  PRMT R2, RZ, 0x7610, R2 ;  /* 0x00007610ff027816 */ /* 0x000fe40000000002 */
[----:B------:R-:W-:-:S09]  /*6ef0*/  SEL R35, R36, R35, P1 ;  /* 0x0000002324237207 */ /* 0x000fd20000800000 */
[----:B------:R-:W-:-:S07]  /*6f00*/  @!P0 PRMT R2, R35, 0x7610, R2 ;  /* 0x0000761023028816 */ /* 0x000fce0000000002 */
.L_x_109:
[----:B------:R-:W-:Y:S01]  /*6f10*/  STG.E.U8 desc[UR36][R4.64], R2 ;  /* 0x0000000204007986 */ /* 0x000fe2000c101124 */
[----:B------:R-:W-:Y:S05]  /*6f20*/  EXIT ;  /* 0x000000000000794d */ /* 0x000fea0003800000 */
.L_x_107:
        /* <DEDUP_REMOVED lines=9> */
.L_x_110:
[----:B------:R-:W-:Y:S01]  /*6fc0*/  STG.E.U8 desc[UR36][R4.64], R2 ;  /* 0x0000000204007986 */ /* 0x000fe2000c101124 */
[----:B------:R-:W-:Y:S05]  /*6fd0*/  EXIT ;  /* 0x000000000000794d */ /* 0x000fea0003800000 */
.L_x_106:
[----:B------:R-:W-:-:S13]  /*6fe0*/  ISETP.NE.AND P0, PT, R0, 0x1c, PT ;  /* 0x0000001c0000780c */ /* 0x000fda0003f05270 */
[----:B------:R-:W-:Y:S05]  /*6ff0*/  @!P0 BRA `(.L_x_111) ;  /* 0x00000000006c8947 */ /* 0x000fea0003800000 */
[----:B------:R-:W-:-:S13]  /*7000*/  ISETP.NE.AND P0, PT, R0, 0x1d, PT ;  /* 0x0000001d0000780c */ /* 0x000fda0003f05270 */
[----:B------:R-:W-:Y:S05]  /*7010*/  @!P0 BRA `(.L_x_112) ;  /* 0x0000000000588947 */ /* 0x000fea0003800000 */
[----:B------:R-:W-:-:S13]  /*7020*/  ISETP.NE.AND P0, PT, R0, 0x2c, PT ;  /* 0x0000002c0000780c */ /* 0x000fda0003f05270 */
[----:B------:R-:W-:-:S04]  /*7030*/  @!P0 ISETP.NE.AND P1, PT, R37, 0xff, PT ;  /* 0x000000ff2500880c */ /* 0x000fc80003f25270 */
[----:B------:R-:W-:-:S05]  /*7040*/  @!P0 SEL R3, R38, 0xffff, P1 ;  /* 0x0000ffff26038807 */ /* 0x000fca0000800000 */
[----:B------:R0:W-:Y:S01]  /*7050*/  @!P0 STG.E.U8 desc[UR36][R4.64], R3 ;  /* 0x0000000304008986 */ /* 0x0001e2000c101124 */
[----:B------:R-:W-:Y:S05]  /*7060*/  @!P0 EXIT ;  /* 0x000000000000894d */ /* 0x000fea0003800000 */
.L_x_94:
[----:B------:R-:W-:Y:S01]  /*7070*/  MOV R0, 0x0 ;  /* 0x0000000000007802 */ /* 0x000fe20000000f00 */
[----:B------:R-:W2:Y:S01]  /*7080*/  LDCU.64 UR4, c[0x4][0x190] ;  /* 0x01003200ff0477ac */ /* 0x000ea20008000a00 */
[----:B------:R-:W-:Y:S02]  /*7090*/  HFMA2 R8, -RZ, RZ, 0, 6.020069122314453125e-06 ;  /* 0x00000065ff087431 */ /* 0x000fe400000001ff */
[----:B------:R-:W-:Y:S01]  /*70a0*/  IMAD.MOV.U32 R12, RZ, RZ, 0x1 ;  /* 0x00000001ff0c7424 */ /* 0x000fe200078e00ff */
[----:B0-----:R0:W3:Y:S01]  /*70b0*/  LDC.64 R2, c[0x4][R0] ;  /* 0x0100000000027b82 */ /* 0x0010e20000000a00 */
[----:B------:R-:W1:Y:S01]  /*70c0*/  LDCU.64 UR6, c[0x4][0x198] ;  /* 0x01003300ff0677ac */ /* 0x000e620008000a00 */
[----:B------:R-:W-:Y:S01]  /*70d0*/  MOV R13, RZ ;  /* 0x000000ff000d7202 */ /* 0x000fe20000000f00 */
[----:B------:R-:W4:Y:S01]  /*70e0*/  LDCU.64 UR8, c[0x4][0xa8] ;  /* 0x01001500ff0877ac */ /* 0x000f220008000a00 */
[----:B--2---:R-:W-:Y:S01]  /*70f0*/  MOV R4, UR4 ;  /* 0x0000000400047c02 */ /* 0x004fe20008000f00 */
[----:B------:R-:W-:Y:S01]  /*7100*/  IMAD.U32 R5, RZ, RZ, UR5 ;  /* 0x00000005ff057e24 */ /* 0x000fe2000f8e00ff */
[----:B-1----:R-:W-:Y:S01]  /*7110*/  MOV R6, UR6 ;  /* 0x0000000600067c02 */ /* 0x002fe20008000f00 */
[----:B------:R-:W-:Y:S01]  /*7120*/  IMAD.U32 R7, RZ, RZ, UR7 ;  /* 0x00000007ff077e24 */ /* 0x000fe2000f8e00ff */
[----:B----4-:R-:W-:Y:S01]  /*7130*/  MOV R10, UR8 ;  /* 0x00000008000a7c02 */ /* 0x010fe20008000f00 */
[----:B0-----:R-:W-:-:S07]  /*7140*/  IMAD.U32 R11, RZ, RZ, UR9 ;  /* 0x00000009ff0b7e24 */ /* 0x001fce000f8e00ff */
[----:B------:R-:W-:-:S07]  /*7150*/  LEPC R20, `(.L_x_113) ;  /* 0x000000001014794e */ /* 0x000fce0000000000 */
[----:B---3--:R-:W-:Y:S05]  /*7160*/  CALL.ABS.NOINC R2 ;  /* 0x0000000002007343 */ /* 0x008fea0003c00000 */
.L_x_113:
[----:B------:R-:W-:Y:S05]  /*7170*/  EXIT ;  /* 0x000000000000794d */ /* 0x000fea0003800000 */
.L_x_112:
[----:B------:R-:W0:Y:S02]  /*7180*/  LDC.64 R2, c[0x0][0x528] ;  /* 0x00014a00ff027b82 */ /* 0x000e240000000a00 */
[----:B0-----:R-:W-:Y:S01]  /*7190*/  STG.E.64 desc[UR36][R4.64], R2 ;  /* 0x0000000204007986 */ /* 0x001fe2000c101b24 */
[----:B------:R-:W-:Y:S05]  /*71a0*/  EXIT ;  /* 0x000000000000794d */ /* 0x000fea0003800000 */
.L_x_111:
[----:B------:R-:W0:Y:S02]  /*71b0*/  LDC R3, c[0x0][0x528] ;  /* 0x00014a00ff037b82 */ /* 0x000e240000000800 */
[----:B0-----:R-:W-:Y:S01]  /*71c0*/  STG.E desc[UR36][R4.64], R3 ;  /* 0x0000000304007986 */ /* 0x001fe2000c101924 */
[----:B------:R-:W-:Y:S05]  /*71d0*/  EXIT ;  /* 0x000000000000794d */ /* 0x000fea0003800000 */
.L_x_114:
[----:B------:R-:W-:-:S00]  /*71e0*/  BRA `(.L_x_114) ;  /* 0xfffffffc00fc7947 */ /* 0x000fc0000383ffff */
[----:B------:R-:W-:-:S00]  /*71f0*/  NOP ;  /* 0x0000000000007918 */ /* 0x000fc00000000000 */
        /* <DEDUP_REMOVED lines=8> */
.L_x_7035:


//--------------------- .text._ZN2at6native27unrolled_elementwise_kernelINS0_11FillFunctorImEESt5arrayIPcLm1EELi4E23TrivialOffsetCalculatorILi0EjES7_ILi1EjENS0_6memory12LoadWithCastILi0EEENSA_13StoreWithCastILi1EEEEEviT_T0_T2_T3_T4_T5_ --------------------------
	.section	.text._ZN2at6native27unrolled_elementwise_kernelINS0_11FillFunctorImEESt5arrayIPcLm1EELi4E23TrivialOffsetCalculatorILi0EjES7_ILi1EjENS0_6memory12LoadWithCastILi0EEENSA_13StoreWithCastILi1EEEEEviT_T0_T2_T3_T4_T5_,"ax",@progbits
	.align	128
        .global         _ZN2at6native27unrolled_elementwise_kernelINS0_11FillFunctorImEESt5arrayIPcLm1EELi4E23TrivialOffsetCalculatorILi0EjES7_ILi1EjENS0_6memory12LoadWithCastILi0EEENSA_13StoreWithCastILi1EEEEEviT_T0_T2_T3_T4_T5_
        .type           _ZN2at6native27unrolled_elementwise_kernelINS0_11FillFunctorImEESt5arrayIPcLm1EELi4E23TrivialOffsetCalculatorILi0EjES7_ILi1EjENS0_6memory12LoadWithCastILi0EEENSA_13StoreWithCastILi1EEEEEviT_T0_T2_T3_T4_T5_,@function
        .size           _ZN2at6native27unrolled_elementwise_kernelINS0_11FillFunctorImEESt5arrayIPcLm1EELi4E23TrivialOffsetCalculatorILi0EjES7_ILi1EjENS0_6memory12LoadWithCastILi0EEENSA_13StoreWithCastILi1EEEEEviT_T0_T2_T3_T4_T5_,(.L_x_7036 - _ZN2at6native27unrolled_elementwise_kernelINS0_11FillFunctorImEESt5arrayIPcLm1EELi4E23TrivialOffsetCalculatorILi0EjES7_ILi1EjENS0_6memory12LoadWithCastILi0EEENSA_13StoreWithCastILi1EEEEEviT_T0_T2_T3_T4_T5_)
        .other          _ZN2at6native27unrolled_elementwise_kernelINS0_11FillFunctorImEESt5arrayIPcLm1EELi4E23TrivialOffsetCalculatorILi0EjES7_ILi1EjENS0_6memory12LoadWithCastILi0EEENSA_13StoreWithCastILi1EEEEEviT_T0_T2_T3_T4_T5_,@"STO_CUDA_ENTRY STV_DEFAULT"
_ZN2at6native27unrolled_elementwise_kernelINS0_11FillFunctorImEESt5arrayIPcLm1EELi4E23TrivialOffsetCalculatorILi0EjES7_ILi1EjENS0_6memory12LoadWithCastILi0EEENSA_13StoreWithCastILi1EEEEEviT_T0_T2_T3_T4_T5_:
.text._ZN2at6native27unrolled_elementwise_kernelINS0_11FillFunctorImEESt5arrayIPcLm1EELi4E23TrivialOffsetCalculatorILi0EjES7_ILi1EjENS0_6memory12LoadWithCastILi0EEENSA_13StoreWithCastILi1EEEEEviT_T0_T2_T3_T4_T5_:
[----:B------:R-:W0:Y:S01]  /*0000*/  LDC R1, c[0x0][0x37c] ;  /* 0x0000df00ff017b82 */ /* 0x000e220000000800 */
[----:B------:R-:W1:Y:S07]  /*0010*/  S2R R16, SR_CTAID.X ;  /* 0x0000000000107919 */ /* 0x000e6e0000002500 */
[----:B------:R-:W1:Y:S01]  /*0020*/  LDC R17, c[0x0][0x380] ;  /* 0x0000e000ff117b82 */ /* 0x000e620000000800 */
[----:B------:R-:W2:Y:S01]  /*0030*/  LDCU.64 UR36, c[0x0][0x358] ;  /* 0x00006b00ff2477ac */ /* 0x000ea20008000a00 */
[----:B------:R-:W-:Y:S01]  /*0040*/  BSSY.RECONVERGENT B6, `(.L_x_115) ;  /* 0x00000ea000067945 */ /* 0x000fe20003800200 */
[----:B------:R-:W3:Y:S01]  /*0050*/  S2R R18, SR_TID.X ;  /* 0x0000000000127919 */ /* 0x000ee20000002100 */
[----:B------:R-:W4:Y:S01]  /*0060*/  LDCU.U8 UR38, c[0x0][0x3a4] ;  /* 0x00007480ff2677ac */ /* 0x000f220008000000 */
[----:B-1----:R-:W-:-:S05]  /*0070*/  IMAD R17, R16, -0x200, R17 ;  /* 0xfffffe0010117824 */ /* 0x002fca00078e0211 */
[----:B---3--:R-:W-:-:S13]  /*0080*/  ISETP.GE.AND P0, PT, R18, R17, PT ;  /* 0x000000111200720c */ /* 0x008fda0003f06270 */
[----:B0-2-4-:R-:W-:Y:S05]  /*0090*/  @P0 BRA `(.L_x_116) ;  /* 0x0000000c00900947 */ /* 0x015fea0003800000 */
[----:B------:R-:W0:Y:S01]  /*00a0*/  LDC.64 R2, c[0x0][0x390] ;  /* 0x0000e400ff027b82 */ /* 0x000e220000000a00 */
[----:B------:R-:W1:Y:S01]  /*00b0*/  LDCU UR5, c[0x0][0x3a8] ;  /* 0x00007500ff0577ac */ /* 0x000e620008000800 */
[----:B------:R-:W-:Y:S02]  /*00c0*/  IMAD R0, R16, 0x200, R18 ;  /* 0x0000020010007824 */ /* 0x000fe400078e0212 */
[----:B------:R-:W-:Y:S01]  /*00d0*/  VIADD R18, R18, 0x80 ;  /* 0x0000008012127836 */ /* 0x000fe20000000000 */
[----:B------:R-:W-:-:S04]  /*00e0*/  UPRMT UR4, UR38, 0x9910, URZ ;  /* 0x0000991026047896 */ /* 0x000fc800080000ff */
[----:B------:R-:W-:Y:S01]  /*00f0*/  UISETP.GT.AND UP0, UPT, UR4, 0x9, UPT ;  /* 0x000000090400788c */ /* 0x000fe2000bf04270 */
[----:B-1----:R-:W-:-:S05]  /*0100*/  IMAD R5, R0, UR5, RZ ;  /* 0x0000000500057c24 */ /* 0x002fca000f8e02ff */
[----:B0-----:R-:W-:-:S05]  /*0110*/  IADD3 R2, P0, PT, R5, R2, RZ ;  /* 0x0000000205027210 */ /* 0x001fca0007f1e0ff */
[----:B------:R-:W-:Y:S01]  /*0120*/  IMAD.X R3, RZ, RZ, R3, P0 ;  /* 0x000000ffff037224 */ /* 0x000fe200000e0603 */
[----:B------:R-:W-:Y:S07]  /*0130*/  BRA.U UP0, `(.L_x_117) ;  /* 0x0000000500047547 */ /* 0x000fee000b800000 */
[----:B------:R-:W-:-:S09]  /*0140*/  UISETP.GT.AND UP0, UPT, UR4, 0x4, UPT ;  /* 0x000000040400788c */ /* 0x000fd2000bf04270 */
[----:B------:R-:W-:Y:S05]  /*0150*/  BRA.U UP0, `(.L_x_118) ;  /* 0x00000001006c7547 */ /* 0x000fea000b800000 */
[----:B------:R-:W-:-:S09]  /*0160*/  UISETP.GT.AND UP0, UPT, UR4, 0x1, UPT ;  /* 0x000000010400788c */ /* 0x000fd2000bf04270 */
[----:B------:R-:W-:Y:S05]  /*0170*/  BRA.U UP0, `(.L_x_119) ;  /* 0x0000000100287547 */ /* 0x000fea000b800000 */
[----:B------:R-:W-:-:S09]  /*0180*/  UISETP.NE.AND UP0, UPT, UR38, URZ, UPT ;  /* 0x000000ff2600728c */ /* 0x000fd2000bf05270 */
[----:B------:R-:W-:Y:S05]  /*0190*/  BRA.U !UP0, `(.L_x_120) ;  /* 0x0000000108147547 */ /* 0x000fea000b800000 */
[----:B------:R-:W-:-:S09]  /*01a0*/  UISETP.NE.AND UP0, UPT, UR4, 0x1, UPT ;  /* 0x000000010400788c */ /* 0x000fd2000bf05270 */
[----:B------:R-:W-:Y:S05]  /*01b0*/  BRA.U UP0, `(.L_x_121) ;  /* 0x0000000900b87547 */ /* 0x000fea000b800000 */
[----:B------:R-:W0:Y:S02]  /*01c0*/  LDC.U8 R5, c[0x0][0x388] ;  /* 0x0000e200ff057b82 */ /* 0x000e240000000000 */
[----:B0-----:R4:W-:Y:S01]  /*01d0*/  STG.E.U8 desc[UR36][R2.64], R5 ;  /* 0x0000000502007986 */ /* 0x0019e2000c101124 */
[----:B------:R-:W-:Y:S05]  /*01e0*/  BRA `(.L_x_116) ;  /* 0x0000000c003c7947 */ /* 0x000fea0003800000 */
.L_x_120:
[----:B------:R-:W0:Y:S02]  /*01f0*/  LDC.U8 R5, c[0x0][0x388] ;  /* 0x0000e200ff057b82 */ /* 0x000e240000000000 */
[----:B0-----:R3:W-:Y:S01]  /*0200*/  STG.E.U8 desc[UR36][R2.64], R5 ;  /* 0x0000000502007986 */ /* 0x0017e2000c101124 */
[----:B------:R-:W-:Y:S05]  /*0210*/  BRA `(.L_x_116) ;  /* 0x0000000c00307947 */ /* 0x000fea0003800000 */
.L_x_119:
[----:B------:R-:W-:-:S09]  /*0220*/  UISETP.NE.AND UP0, UPT, UR4, 0x2, UPT ;  /* 0x000000020400788c */ /* 0x000fd2000bf05270 */
[----:B------:R-:W-:Y:S05]  /*0230*/  BRA.U !UP0, `(.L_x_122) ;  /* 0x0000000108287547 */ /* 0x000fea000b800000 */
[----:B------:R-:W-:-:S09]  /*0240*/  UISETP.NE.AND UP0, UPT, UR4, 0x3, UPT ;  /* 0x000000030400788c */ /* 0x000fd2000bf05270 */
[----:B------:R-:W-:Y:S05]  /*0250*/  BRA.U !UP0, `(.L_x_123) ;  /* 0x0000000108147547 */ /* 0x000fea000b800000 */
[----:B------:R-:W-:-:S09]  /*0260*/  UISETP.NE.AND UP0, UPT, UR4, 0x4, UPT ;  /* 0x000000040400788c */ /* 0x000fd2000bf05270 */
[----:B------:R-:W-:Y:S05]  /*0270*/  BRA.U UP0, `(.L_x_121) ;  /* 0x0000000900887547 */ /* 0x000fea000b800000 */
[----:B------:R-:W0:Y:S02]  /*0280*/  LDC.64 R4, c[0x0][0x388] ;  /* 0x0000e200ff047b82 */ /* 0x000e240000000a00 */
[----:B0-----:R0:W-:Y:S01]  /*0290*/  STG.E.64 desc[UR36][R2.64], R4 ;  /* 0x0000000402007986 */ /* 0x0011e2000c101b24 */
[----:B------:R-:W-:Y:S05]  /*02a0*/  BRA `(.L_x_116) ;  /* 0x0000000c000c7947 */ /* 0x000fea0003800000 */
.L_x_123:
[----:B------:R-:W0:Y:S02]  /*02b0*/  LDC R5, c[0x0][0x388] ;  /* 0x0000e200ff057b82 */ /* 0x000e240000000800 */
[----:B0-----:R1:W-:Y:S01]  /*02c0*/  STG.E desc[UR36][R2.64], R5 ;  /* 0x0000000502007986 */ /* 0x0013e2000c101924 */
[----:B------:R-:W-:Y:S05]  /*02d0*/  BRA `(.L_x_116) ;  /* 0x0000000c00007947 */ /* 0x000fea0003800000 */
.L_x_122:
[----:B------:R-:W0:Y:S02]  /*02e0*/  LDC.U16 R5, c[0x0][0x388] ;  /* 0x0000e200ff057b82 */ /* 0x000e240000000400 */
[----:B0-----:R2:W-:Y:S01]  /*02f0*/  STG.E.U16 desc[UR36][R2.64], R5 ;  /* 0x0000000502007986 */ /* 0x0015e2000c101524 */
[----:B------:R-:W-:Y:S05]  /*0300*/  BRA `(.L_x_116) ;  /* 0x0000000800f47947 */ /* 0x000fea0003800000 */
.L_x_118:
[----:B------:R-:W-:-:S09]  /*0310*/  UISETP.GT.AND UP0, UPT, UR4, 0x6, UPT ;  /* 0x000000060400788c */ /* 0x000fd2000bf04270 */
[----:B------:R-:W-:Y:S05]  /*0320*/  BRA.U UP0, `(.L_x_124) ;  /* 0x0000000100347547 */ /* 0x000fea000b800000 */
[----:B------:R-:W-:-:S09]  /*0330*/  UISETP.NE.AND UP0, UPT, UR4, 0x5, UPT ;  /* 0x000000050400788c */ /* 0x000fd2000bf05270 */
[----:B------:R-:W-:Y:S05]  /*0340*/  BRA.U !UP0, `(.L_x_125) ;  /* 0x0000000108187547 */ /* 0x000fea000b800000 */
[----:B------:R-:W-:-:S09]  /*0350*/  UISETP.NE.AND UP0, UPT, UR4, 0x6, UPT ;  /* 0x000000060400788c */ /* 0x000fd2000bf05270 */
[----:B------:R-:W-:Y:S05]  /*0360*/  BRA.U UP0, `(.L_x_121) ;  /* 0x00000009004c7547 */ /* 0x000fea000b800000 */
[----:B------:R-:W0:Y:S02]  /*0370*/  LDCU.64 UR4, c[0x0][0x388] ;  /* 0x00007100ff0477ac */ /* 0x000e240008000a00 */
[----:B0-----:R-:W0:Y:S02]  /*0380*/  I2F.U64 R5, UR4 ;  /* 0x0000000400057d12 */ /* 0x001e240008301000 */
[----:B0-----:R0:W-:Y:S01]  /*0390*/  STG.E desc[UR36][R2.64], R5 ;  /* 0x0000000502007986 */ /* 0x0011e2000c101924 */
[----:B------:R-:W-:Y:S05]  /*03a0*/  BRA `(.L_x_116) ;  /* 0x0000000800cc7947 */ /* 0x000fea0003800000 */
.L_x_125:
[----:B------:R-:W0:Y:S02]  /*03b0*/  LDCU.64 UR4, c[0x0][0x388] ;  /* 0x00007100ff0477ac */ /* 0x000e240008000a00 */
[----:B0-----:R-:W0:Y:S02]  /*03c0*/  I2F.U64 R0, UR4 ;  /* 0x0000000400007d12 */ /* 0x001e240008301000 */
[----:B0-----:R-:W-:-:S05]  /*03d0*/  F2FP.F16.F32.PACK_AB R0, RZ, R0 ;  /* 0x00000000ff00723e */ /* 0x001fca00000000ff */
[----:B------:R0:W-:Y:S01]  /*03e0*/  STG.E.U16 desc[UR36][R2.64], R0 ;  /* 0x0000000002007986 */ /* 0x0001e2000c101524 */
[----:B------:R-:W-:Y:S05]  /*03f0*/  BRA `(.L_x_116) ;  /* 0x0000000800b87947 */ /* 0x000fea0003800000 */
.L_x_124:
[----:B------:R-:W-:-:S09]  /*0400*/  UISETP.NE.AND UP0, UPT, UR4, 0x7, UPT ;  /* 0x000000070400788c */ /* 0x000fd2000bf05270 */
[----:B------:R-:W-:Y:S05]  /*0410*/  BRA.U !UP0, `(.L_x_126) ;  /* 0x00000001083c7547 */ /* 0x000fea000b800000 */
[----:B------:R-:W-:-:S09]  /*0420*/  UISETP.NE.AND UP0, UPT, UR4, 0x8, UPT ;  /* 0x000000080400788c */ /* 0x000fd2000bf05270 */
[----:B------:R-:W-:Y:S05]  /*0430*/  BRA.U !UP0, `(.L_x_127) ;  /* 0x00000001081c7547 */ /* 0x000fea000b800000 */
[----:B------:R-:W-:-:S09]  /*0440*/  UISETP.NE.AND UP0, UPT, UR4, 0x9, UPT ;  /* 0x000000090400788c */ /* 0x000fd2000bf05270 */
[----:B------:R-:W-:Y:S05]  /*0450*/  BRA.U UP0, `(.L_x_121) ;  /* 0x0000000900107547 */ /* 0x000fea000b800000 */
[----:B------:R-:W0:Y:S01]  /*0460*/  LDCU.64 UR4, c[0x0][0x388] ;  /* 0x00007100ff0477ac */ /* 0x000e220008000a00 */
[----:B------:R-:W-:Y:S01]  /*0470*/  IMAD.MOV.U32 R5, RZ, RZ, RZ ;  /* 0x000000ffff057224 */ /* 0x000fe200078e00ff */
[----:B0-----:R-:W0:Y:S04]  /*0480*/  I2F.U64 R4, UR4 ;  /* 0x0000000400047d12 */ /* 0x001e280008301000 */
[----:B0-----:R0:W-:Y:S01]  /*0490*/  STG.E.64 desc[UR36][R2.64], R4 ;  /* 0x0000000402007986 */ /* 0x0011e2000c101b24 */
[----:B------:R-:W-:Y:S05]  /*04a0*/  BRA `(.L_x_116) ;  /* 0x00000008008c7947 */ /* 0x000fea0003800000 */
.L_x_127:
[----:B------:R-:W0:Y:S02]  /*04b0*/  LDCU.64 UR4, c[0x0][0x388] ;  /* 0x00007100ff0477ac */ /* 0x000e240008000a00 */
[----:B0-----:R-:W0:Y:S02]  /*04c0*/  I2F.U64 R0, UR4 ;  /* 0x0000000400007d12 */ /* 0x001e240008301000 */
[----:B0-----:R-:W-:-:S04]  /*04d0*/  F2FP.F16.F32.PACK_AB R5, RZ, R0 ;  /* 0x00000000ff05723e */ /* 0x001fc800000000ff */
[----:B------:R-:W-:-:S05]  /*04e0*/  PRMT R5, R5, 0x5410, RZ ;  /* 0x0000541005057816 */ /* 0x000fca00000000ff */
[----:B------:R0:W-:Y:S01]  /*04f0*/  STG.E desc[UR36][R2.64], R5 ;  /* 0x0000000502007986 */ /* 0x0001e2000c101924 */
[----:B------:R-:W-:Y:S05]  /*0500*/  BRA `(.L_x_116) ;  /* 0x0000000800747947 */ /* 0x000fea0003800000 */
.L_x_126:
[----:B------:R-:W0:Y:S02]  /*0510*/  LDCU.64 UR4, c[0x0][0x388] ;  /* 0x00007100ff0477ac */ /* 0x000e240008000a00 */
[----:B0-----:R-:W0:Y:S02]  /*0520*/  I2F.F64.U64 R4, UR4 ;  /* 0x0000000400047d12 */ /* 0x001e240008301800 */
[----:B0-----:R5:W-:Y:S01]  /*0530*/  STG.E.64 desc[UR36][R2.64], R4 ;  /* 0x0000000402007986 */ /* 0x001be2000c101b24 */
[----:B------:R-:W-:Y:S05]  /*0540*/  BRA `(.L_x_116) ;  /* 0x0000000800647947 */ /* 0x000fea0003800000 */
.L_x_117:
[----:B------:R-:W-:-:S09]  /*0550*/  UISETP.GT.AND UP0, UPT, UR4, 0x18, UPT ;  /* 0x000000180400788c */ /* 0x000fd2000bf04270 */
[----:B------:R-:W-:Y:S05]  /*0560*/  BRA.U UP0, `(.L_x_128) ;  /* 0x0000000100e87547 */ /* 0x000fea000b800000 */
[----:B------:R-:W-:-:S09]  /*0570*/  UISETP.GT.AND UP0, UPT, UR4, 0xe, UPT ;  /* 0x0000000e0400788c */ /* 0x000fd2000bf04270 */
[----:B------:R-:W-:Y:S05]  /*0580*/  BRA.U UP0, `(.L_x_129) ;  /* 0x00000001003c7547 */ /* 0x000fea000b800000 */
[----:B------:R-:W-:-:S09]  /*0590*/  UISETP.NE.AND UP0, UPT, UR4, 0xa, UPT ;  /* 0x0000000a0400788c */ /* 0x000fd2000bf05270 */
[----:B------:R-:W-:Y:S05]  /*05a0*/  BRA.U !UP0, `(.L_x_130) ;  /* 0x0000000108207547 */ /* 0x000fea000b800000 */
[----:B------:R-:W-:-:S09]  /*05b0*/  UISETP.NE.AND UP0, UPT, UR4, 0xb, UPT ;  /* 0x0000000b0400788c */ /* 0x000fd2000bf05270 */
[----:B------:R-:W-:Y:S05]  /*05c0*/  BRA.U UP0, `(.L_x_121) ;  /* 0x0000000500b47547 */ /* 0x000fea000b800000 */
[----:B------:R-:W0:Y:S02]  /*05d0*/  LDCU.64 UR4, c[0x0][0x388] ;  /* 0x00007100ff0477ac */ /* 0x000e240008000a00 */
[----:B0-----:R-:W-:-:S04]  /*05e0*/  ISETP.NE.U32.AND P0, PT, RZ, UR4, PT ;  /* 0x00000004ff007c0c */ /* 0x001fc8000bf05070 */
[----:B------:R-:W-:-:S04]  /*05f0*/  ISETP.NE.AND.EX P0, PT, RZ, UR5, PT, P0 ;  /* 0x00000005ff007c0c */ /* 0x000fc8000bf05300 */
[----:B------:R-:W-:-:S05]  /*0600*/  SEL R5, RZ, 0x1, !P0 ;  /* 0x00000001ff057807 */ /* 0x000fca0004000000 */
[----:B------:R0:W-:Y:S01]  /*0610*/  STG.E.U8 desc[UR36][R2.64], R5 ;  /* 0x0000000502007986 */ /* 0x0001e2000c101124 */
[----:B------:R-:W-:Y:S05]  /*0620*/  BRA `(.L_x_116) ;  /* 0x00000008002c7947 */ /* 0x000fea0003800000 */
.L_x_130:
[----:B------:R-:W0:Y:S01]  /*0630*/  LDCU.64 UR4, c[0x0][0x388] ;  /* 0x00007100ff0477ac */ /* 0x000e220008000a00 */
[----:B------:R-:W-:Y:S01]  /*0640*/  CS2R R6, SRZ ;  /* 0x0000000000067805 */ /* 0x000fe2000001ff00 */
[----:B0-----:R-:W0:Y:S04]  /*0650*/  I2F.F64.U64 R4, UR4 ;  /* 0x0000000400047d12 */ /* 0x001e280008301800 */
[----:B0-----:R0:W-:Y:S01]  /*0660*/  STG.E.128 desc[UR36][R2.64], R4 ;  /* 0x0000000402007986 */ /* 0x0011e2000c101d24 */
[----:B------:R-:W-:Y:S05]  /*0670*/  BRA `(.L_x_116) ;  /* 0x0000000800187947 */ /* 0x000fea0003800000 */
.L_x_129:
[----:B------:R-:W-:-:S09]  /*0680*/  UISETP.NE.AND UP0, UPT, UR4, 0xf, UPT ;  /* 0x0000000f0400788c */ /* 0x000fd2000bf05270 */
[----:B------:R-:W-:Y:S05]  /*0690*/  BRA.U !UP0, `(.L_x_131) ;  /* 0x0000000108887547 */ /* 0x000fea000b800000 */
[----:B------:R-:W-:-:S09]  /*06a0*/  UISETP.NE.AND UP0, UPT, UR4, 0x17, UPT ;  /* 0x000000170400788c */ /* 0x000fd2000bf05270 */
[----:B------:R-:W-:Y:S05]  /*06b0*/  BRA.U !UP0, `(.L_x_132) ;  /* 0x00000001083c7547 */ /* 0x000fea000b800000 */
[----:B------:R-:W-:-:S09]  /*06c0*/  UISETP.NE.AND UP0, UPT, UR4, 0x18, UPT ;  /* 0x000000180400788c */ /* 0x000fd2000bf05270 */
[----:B------:R-:W-:Y:S05]  /*06d0*/  BRA.U UP0, `(.L_x_121) ;  /* 0x0000000500707547 */ /* 0x000fea000b800000 */
[----:B------:R-:W0:Y:S01]  /*06e0*/  LDCU.64 UR4, c[0x0][0x388] ;  /* 0x00007100ff0477ac */ /* 0x000e220008000a00 */
[----:B------:R-:W-:Y:S01]  /*06f0*/  IMAD.MOV.U32 R5, RZ, RZ, 0x7f ;  /* 0x0000007fff057424 */ /* 0x000fe200078e00ff */
[----:B0-----:R-:W0:Y:S02]  /*0700*/  I2F.U64 R7, UR4 ;  /* 0x0000000400077d12 */ /* 0x001e240008301000 */
[----:B0-----:R-:W-:-:S13]  /*0710*/  ISETP.GT.U32.AND P0, PT, R7, 0x43efffff, PT ;  /* 0x43efffff0700780c */ /* 0x001fda0003f04070 */
[----:B------:R-:W-:Y:S05]  /*0720*/  @P0 BRA `(.L_x_133) ;  /* 0x0000000000180947 */ /* 0x000fea0003800000 */
[----:B------:R-:W-:-:S13]  /*0730*/  ISETP.GT.U32.AND P0, PT, R7, 0x3c7fffff, PT ;  /* 0x3c7fffff0700780c */ /* 0x000fda0003f04070 */
[----:B------:R-:W-:Y:S01]  /*0740*/  @P0 SHF.R.U32.HI R0, RZ, 0x14, R7 ;  /* 0x00000014ff000819 */ /* 0x000fe20000011607 */
[----:B------:R-:W-:-:S03]  /*0750*/  @!P0 FADD.FTZ R5, R7, 16384 ;  /* 0x4680000007058421 */ /* 0x000fc60000010000 */
[----:B------:R-:W-:-:S04]  /*0760*/  @P0 LOP3.LUT R0, R0, 0x1, RZ, 0xc0, !PT ;  /* 0x0000000100000812 */ /* 0x000fc800078ec0ff */
[----:B------:R-:W-:-:S04]  /*0770*/  @P0 IADD3 R0, PT, PT, R7, 0x407ffff, R0 ;  /* 0x0407ffff07000810 */ /* 0x000fc80007ffe000 */
[----:B------:R-:W-:-:S07]  /*0780*/  @P0 SHF.R.U32.HI R5, RZ, 0x14, R0 ;  /* 0x00000014ff050819 */ /* 0x000fce0000011600 */
.L_x_133:
[----:B------:R0:W-:Y:S01]  /*0790*/  STG.E.U8 desc[UR36][R2.64], R5 ;  /* 0x0000000502007986 */ /* 0x0001e2000c101124 */
[----:B------:R-:W-:Y:S05]  /*07a0*/  BRA `(.L_x_116) ;  /* 0x0000000400cc7947 */ /* 0x000fea0003800000 */
.L_x_132:
[----:B------:R-:W0:Y:S02]  /*07b0*/  LDCU.64 UR4, c[0x0][0x388] ;  /* 0x00007100ff0477ac */ /* 0x000e240008000a00 */
[----:B0-----:R-:W0:Y:S02]  /*07c0*/  I2F.U64 R7, UR4 ;  /* 0x0000000400077d12 */ /* 0x001e240008301000 */
[----:B0-----:R-:W-:-:S13]  /*07d0*/  ISETP.GE.U32.AND P1, PT, R7, 0x47800000, PT ;  /* 0x478000000700780c */ /* 0x001fda0003f26070 */
[----:B------:R-:W-:Y:S01]  /*07e0*/  @P1 IMAD.MOV.U32 R5, RZ, RZ, 0x7f ;  /* 0x0000007fff051424 */ /* 0x000fe200078e00ff */
[----:B------:R-:W-:-:S04]  /*07f0*/  @P1 ISETP.GT.U32.AND P0, PT, R7, 0x7f800000, PT ;  /* 0x7f8000000700180c */ /* 0x000fc80003f04070 */
[----:B------:R-:W-:-:S05]  /*0800*/  @P1 SEL R5, R5, 0x7c, P0 ;  /* 0x0000007c05051807 */ /* 0x000fca0000000000 */
[----:B------:R0:W-:Y:S01]  /*0810*/  @P1 STG.E.U8 desc[UR36][R2.64], R5 ;  /* 0x0000000502001986 */ /* 0x0001e2000c101124 */
[----:B------:R-:W-:Y:S05]  /*0820*/  @P1 BRA `(.L_x_116) ;  /* 0x0000000400ac1947 */ /* 0x000fea0003800000 */
[----:B------:R-:W-:-:S13]  /*0830*/  ISETP.GT.U32.AND P0, PT, R7, 0x387fffff, PT ;  /* 0x387fffff0700780c */ /* 0x000fda0003f04070 */
[----:B------:R-:W-:Y:S01]  /*0840*/  @P0 SHF.R.U32.HI R0, RZ, 0x15, R7 ;  /* 0x00000015ff000819 */ /* 0x000fe20000011607 */
[----:B0-----:R-:W-:-:S03]  /*0850*/  @!P0 FADD.FTZ R5, R7, 128 ;  /* 0x4300000007058421 */ /* 0x001fc60000010000 */
[----:B------:R-:W-:Y:S02]  /*0860*/  @P0 LOP3.LUT R0, R0, 0x1, RZ, 0xc0, !PT ;  /* 0x0000000100000812 */ /* 0x000fe400078ec0ff */
[----:B------:R0:W-:Y:S02]  /*0870*/  @!P0 STG.E.U8 desc[UR36][R2.64], R5 ;  /* 0x0000000502008986 */ /* 0x0001e4000c101124 */
[----:B------:R-:W-:-:S04]  /*0880*/  @P0 IADD3 R0, PT, PT, R7, 0x80fffff, R0 ;  /* 0x080fffff07000810 */ /* 0x000fc80007ffe000 */
[----:B------:R-:W-:-:S05]  /*0890*/  @P0 SHF.R.U32.HI R7, RZ, 0x15, R0 ;  /* 0x00000015ff070819 */ /* 0x000fca0000011600 */
[----:B------:R0:W-:Y:S01]  /*08a0*/  @P0 STG.E.U8 desc[UR36][R2.64], R7 ;  /* 0x0000000702000986 */ /* 0x0001e2000c101124 */
[----:B------:R-:W-:Y:S05]  /*08b0*/  BRA `(.L_x_116) ;  /* 0x0000000400887947 */ /* 0x000fea0003800000 */
.L_x_131:
[----:B------:R-:W0:Y:S02]  /*08c0*/  LDCU.64 UR4, c[0x0][0x388] ;  /* 0x00007100ff0477ac */ /* 0x000e240008000a00 */
[----:B0-----:R-:W0:Y:S02]  /*08d0*/  I2F.U64 R0, UR4 ;  /* 0x0000000400007d12 */ /* 0x001e240008301000 */
[----:B0-----:R-:W-:-:S05]  /*08e0*/  F2FP.BF16.F32.PACK_AB R0, RZ, R0 ;  /* 0x00000000ff00723e */ /* 0x001fca00000010ff */
[----:B------:R0:W-:Y:S01]  /*08f0*/  STG.E.U16 desc[UR36][R2.64], R0 ;  /* 0x0000000002007986 */ /* 0x0001e2000c101524 */
[----:B------:R-:W-:Y:S05]  /*0900*/  BRA `(.L_x_116) ;  /* 0x0000000400747947 */ /* 0x000fea0003800000 */
.L_x_128:
[----:B------:R-:W-:-:S09]  /*0910*/  UISETP.GT.AND UP0, UPT, UR4, 0x1b, UPT ;  /* 0x0000001b0400788c */ /* 0x000fd2000bf04270 */
[----:B------:R-:W-:Y:S05]  /*0920*/  BRA.U UP0, `(.L_x_134) ;  /* 0x0000000100c47547 */ /* 0x000fea000b800000 */
[----:B------:R-:W-:-:S09]  /*0930*/  UISETP.NE.AND UP0, UPT, UR4, 0x19, UPT ;  /* 0x000000190400788c */ /* 0x000fd2000bf05270 */
[----:B------:R-:W-:Y:S05]  /*0940*/  BRA.U !UP0, `(.L_x_135) ;  /* 0x00000001086c7547 */ /* 0x000fea000b800000 */
[----:B------:R-:W-:-:S09]  /*0950*/  UISETP.NE.AND UP0, UPT, UR4, 0x1a, UPT ;  /* 0x0000001a0400788c */ /* 0x000fd2000bf05270 */
[----:B------:R-:W-:Y:S05]  /*0960*/  BRA.U !UP0, `(.L_x_136) ;  /* 0x0000000108147547 */ /* 0x000fea000b800000 */
[----:B------:R-:W-:-:S09]  /*0970*/  UISETP.NE.AND UP0, UPT, UR4, 0x1b, UPT ;  /* 0x0000001b0400788c */ /* 0x000fd2000bf05270 */
[----:B------:R-:W-:Y:S05]  /*0980*/  BRA.U UP0, `(.L_x_121) ;  /* 0x0000000100c47547 */ /* 0x000fea000b800000 */
[----:B------:R-:W0:Y:S02]  /*0990*/  LDC.U16 R5, c[0x0][0x388] ;  /* 0x0000e200ff057b82 */ /* 0x000e240000000400 */
[----:B0-----:R0:W-:Y:S01]  /*09a0*/  STG.E.U16 desc[UR36][R2.64], R5 ;  /* 0x0000000502007986 */ /* 0x0011e2000c101524 */
[----:B------:R-:W-:Y:S05]  /*09b0*/  BRA `(.L_x_116) ;  /* 0x0000000400487947 */ /* 0x000fea0003800000 */
.L_x_136:
[----:B------:R-:W0:Y:S01]  /*09c0*/  LDCU.64 UR4, c[0x0][0x388] ;  /* 0x00007100ff0477ac */ /* 0x000e220008000a00 */
[----:B------:R-:W-:Y:S01]  /*09d0*/  IMAD.MOV.U32 R0, RZ, RZ, 0x80 ;  /* 0x00000080ff007424 */ /* 0x000fe200078e00ff */
[----:B0-----:R-:W0:Y:S02]  /*09e0*/  I2F.U64 R4, UR4 ;  /* 0x0000000400047d12 */ /* 0x001e240008301000 */
[----:B0-----:R-:W-:-:S13]  /*09f0*/  ISETP.GT.U32.AND P0, PT, R4, 0x437fffff, PT ;  /* 0x437fffff0400780c */ /* 0x001fda0003f04070 */
[----:B------:R-:W-:Y:S05]  /*0a00*/  @P0 BRA `(.L_x_137) ;  /* 0x0000000000340947 */ /* 0x000fea0003800000 */
[----:B------:R-:W-:-:S13]  /*0a10*/  ISETP.GT.U32.AND P0, PT, R4, 0x3bffffff, PT ;  /* 0x3bffffff0400780c */ /* 0x000fda0003f04070 */
[----:B------:R-:W-:Y:S05]  /*0a20*/  @P0 BRA `(.L_x_138) ;  /* 0x0000000000140947 */ /* 0x000fea0003800000 */
[----:B------:R-:W-:-:S05]  /*0a30*/  FADD.FTZ R0, R4, 8192 ;  /* 0x4600000004007421 */ /* 0x000fca0000010000 */
[----:B------:R-:W-:Y:S02]  /*0a40*/  LOP3.LUT P0, R4, R0, 0xff, RZ, 0xc0, !PT ;  /* 0x000000ff00047812 */ /* 0x000fe4000780c0ff */
[----:B------:R-:W-:-:S11]  /*0a50*/  PRMT R0, RZ, 0x7610, R0 ;  /* 0x00007610ff007816 */ /* 0x000fd60000000000 */
[----:B------:R-:W-:Y:S05]  /*0a60*/  @!P0 BRA `(.L_x_137) ;  /* 0x00000000001c8947 */ /* 0x000fea0003800000 */
[----:B------:R-:W-:Y:S05]  /*0a70*/  BRA `(.L_x_139) ;  /* 0x0000000000147947 */ /* 0x000fea0003800000 */
.L_x_138:
[----:B------:R-:W-:-:S04]  /*0a80*/  SHF.R.U32.HI R0, RZ, 0x14, R4 ;  /* 0x00000014ff007819 */ /* 0x000fc80000011604 */
[----:B------:R-:W-:-:S04]  /*0a90*/  LOP3.LUT R5, R0, 0x1, RZ, 0xc0, !PT ;  /* 0x0000000100057812 */ /* 0x000fc800078ec0ff */
[----:B------:R-:W-:-:S04]  /*0aa0*/  IADD3 R0, PT, PT, R4, 0x487ffff, R5 ;  /* 0x0487ffff04007810 */ /* 0x000fc80007ffe005 */
[----:B------:R-:W-:-:S04]  /*0ab0*/  SHF.R.U32.HI R0, RZ, 0x14, R0 ;  /* 0x00000014ff007819 */ /* 0x000fc80000011600 */
[----:B------:R-:W-:-:S07]  /*0ac0*/  LOP3.LUT R4, R0, 0xff, RZ, 0xc0, !PT ;  /* 0x000000ff00047812 */ /* 0x000fce00078ec0ff */
.L_x_139:
[----:B------:R-:W-:-:S07]  /*0ad0*/  PRMT R0, R4, 0x7610, R0 ;  /* 0x0000761004007816 */ /* 0x000fce0000000000 */
.L_x_137:
[----:B------:R0:W-:Y:S01]  /*0ae0*/  STG.E.U8 desc[UR36][R2.64], R0 ;  /* 0x0000000002007986 */ /* 0x0001e2000c101124 */
[----:B------:R-:W-:Y:S05]  /*0af0*/  BRA `(.L_x_116) ;  /* 0x0000000000f87947 */ /* 0x000fea0003800000 */
.L_x_135:
        /* <DEDUP_REMOVED lines=12> */
.L_x_141:
[----:B------:R-:W-:-:S04]  /*0bc0*/  SHF.R.U32.HI R0, RZ, 0x15, R4 ;  /* 0x00000015ff007819 */ /* 0x000fc80000011604 */
[----:B------:R-:W-:-:S04]  /*0bd0*/  LOP3.LUT R5, R0, 0x1, RZ, 0xc0, !PT ;  /* 0x0000000100057812 */ /* 0x000fc800078ec0ff */
[----:B------:R-:W-:-:S04]  /*0be0*/  IADD3 R0, PT, PT, R4, 0x88fffff, R5 ;  /* 0x088fffff04007810 */ /* 0x000fc80007ffe005 */
[----:B------:R-:W-:-:S04]  /*0bf0*/  SHF.R.U32.HI R0, RZ, 0x15, R0 ;  /* 0x00000015ff007819 */ /* 0x000fc80000011600 */
[----:B------:R-:W-:-:S07]  /*0c00*/  LOP3.LUT R4, R0, 0xff, RZ, 0xc0, !PT ;  /* 0x000000ff00047812 */ /* 0x000fce00078ec0ff */
.L_x_142:
[----:B------:R-:W-:-:S07]  /*0c10*/  PRMT R0, R4, 0x7610, R0 ;  /* 0x0000761004007816 */ /* 0x000fce0000000000 */
.L_x_140:
[----:B------:R0:W-:Y:S01]  /*0c20*/  STG.E.U8 desc[UR36][R2.64], R0 ;  /* 0x0000000002007986 */ /* 0x0001e2000c101124 */
[----:B------:R-:W-:Y:S05]  /*0c30*/  BRA `(.L_x_116) ;  /* 0x0000000000a87947 */ /* 0x000fea0003800000 */
.L_x_134:
[----:B------:R-:W-:-:S09]  /*0c40*/  UISETP.NE.AND UP0, UPT, UR4, 0x1c, UPT ;  /* 0x0000001c0400788c */ /* 0x000fd2000bf05270 */
[----:B------:R-:W-:Y:S05]  /*0c50*/  BRA.U !UP0, `(.L_x_143) ;  /* 0x0000000108987547 */ /* 0x000fea000b800000 */
[----:B------:R-:W-:-:S09]  /*0c60*/  UISETP.NE.AND UP0, UPT, UR4, 0x1d, UPT ;  /* 0x0000001d0400788c */ /* 0x000fd2000bf05270 */
[----:B------:R-:W-:Y:S05]  /*0c70*/  BRA.U !UP0, `(.L_x_144) ;  /* 0x0000000108847547 */ /* 0x000fea000b800000 */
[----:B------:R-:W-:-:S09]  /*0c80*/  UISETP.NE.AND UP0, UPT, UR4, 0x2c, UPT ;  /* 0x0000002c0400788c */ /* 0x000fd2000bf05270 */
[----:B------:R-:W-:Y:S05]  /*0c90*/  BRA.U !UP0, `(.L_x_145) ;  /* 0x0000000108447547 */ /* 0x000fea000b800000 */
.L_x_121:
[----:B------:R-:W-:Y:S01]  /*0ca0*/  MOV R2, 0x0 ;  /* 0x0000000000027802 */ /* 0x000fe20000000f00 */
[----:B------:R-:W0:Y:S01]  /*0cb0*/  LDCU.64 UR4, c[0x4][0x190] ;  /* 0x01003200ff0477ac */ /* 0x000e220008000a00 */
[----:B------:R-:W-:Y:S02]  /*0cc0*/  IMAD.MOV.U32 R8, RZ, RZ, 0x65 ;  /* 0x00000065ff087424 */ /* 0x000fe400078e00ff */
[----:B------:R-:W-:Y:S01]  /*0cd0*/  IMAD.MOV.U32 R12, RZ, RZ, 0x1 ;  /* 0x00000001ff0c7424 */ /* 0x000fe200078e00ff */
[----:B------:R-:W1:Y:S01]  /*0ce0*/  LDCU.64 UR6, c[0x4][0x198] ;  /* 0x01003300ff0677ac */ /* 0x000e620008000a00 */
[----:B------:R-:W2:Y:S01]  /*0cf0*/  LDC.64 R2, c[0x4][R2] ;  /* 0x0100000002027b82 */ /* 0x000ea20000000a00 */
[----:B------:R-:W-:Y:S01]  /*0d00*/  IMAD.MOV.U32 R13, RZ, RZ, RZ ;  /* 0x000000ffff0d7224 */ /* 0x000fe200078e00ff */
[----:B------:R-:W3:Y:S01]  /*0d10*/  LDCU.64 UR8, c[0x4][0xa8] ;  /* 0x01001500ff0877ac */ /* 0x000ee20008000a00 */
[----:B0-----:R-:W-:Y:S02]  /*0d20*/  IMAD.U32 R4, RZ, RZ, UR4 ;  /* 0x00000004ff047e24 */ /* 0x001fe4000f8e00ff */
[----:B------:R-:W-:-:S02]  /*0d30*/  IMAD.U32 R5, RZ, RZ, UR5 ;  /* 0x00000005ff057e24 */ /* 0x000fc4000f8e00ff */
[----:B-1----:R-:W-:Y:S02]  /*0d40*/  IMAD.U32 R6, RZ, RZ, UR6 ;  /* 0x00000006ff067e24 */ /* 0x002fe4000f8e00ff */
[----:B------:R-:W-:Y:S02]  /*0d50*/  IMAD.U32 R7, RZ, RZ, UR7 ;  /* 0x00000007ff077e24 */ /* 0x000fe4000f8e00ff */
[----:B---3--:R-:W-:Y:S02]  /*0d60*/  IMAD.U32 R10, RZ, RZ, UR8 ;  /* 0x00000008ff0a7e24 */ /* 0x008fe4000f8e00ff */
[----:B------:R-:W-:-:S07]  /*0d70*/  IMAD.U32 R11, RZ, RZ, UR9 ;  /* 0x00000009ff0b7e24 */ /* 0x000fce000f8e00ff */
[----:B------:R-:W-:-:S07]  /*0d80*/  LEPC R20, `(.L_x_146) ;  /* 0x000000001014794e */ /* 0x000fce0000000000 */
[----:B--2---:R-:W-:Y:S05]  /*0d90*/  CALL.ABS.NOINC R2 ;  /* 0x0000000002007343 */ /* 0x004fea0003c00000 */
.L_x_146:
[----:B------:R-:W-:Y:S05]  /*0da0*/  BRA `(.L_x_116) ;  /* 0x00000000004c7947 */ /* 0x000fea0003800000 */
.L_x_145:
[----:B------:R-:W0:Y:S01]  /*0db0*/  LDCU.64 UR4, c[0x0][0x388] ;  /* 0x00007100ff0477ac */ /* 0x000e220008000a00 */
[----:B------:R-:W-:Y:S01]  /*0dc0*/  IMAD.MOV.U32 R4, RZ, RZ, 0xff ;  /* 0x000000ffff047424 */ /* 0x000fe200078e00ff */
[----:B0-----:R-:W0:Y:S02]  /*0dd0*/  I2F.U64 R5, UR4 ;  /* 0x0000000400057d12 */ /* 0x001e240008301000 */
[----:B0-----:R-:W-:-:S04]  /*0de0*/  SHF.R.U32.HI R0, RZ, 0x17, R5 ;  /* 0x00000017ff007819 */ /* 0x001fc80000011605 */
[----:B------:R-:W-:-:S13]  /*0df0*/  ISETP.NE.AND P0, PT, R0, 0xff, PT ;  /* 0x000000ff0000780c */ /* 0x000fda0003f05270 */
[----:B------:R-:W-:Y:S05]  /*0e00*/  @!P0 BRA `(.L_x_147) ;  /* 0x0000000000188947 */ /* 0x000fea0003800000 */
[--C-:B------:R-:W-:Y:S02]  /*0e10*/  SHF.R.U32.HI R4, RZ, 0x16, R5.reuse ;  /* 0x00000016ff047819 */ /* 0x100fe40000011605 */
[----:B------:R-:W-:Y:S02]  /*0e20*/  LOP3.LUT P0, RZ, R0, 0x3fffff, R5, 0xf8, !PT ;  /* 0x003fffff00ff7812 */ /* 0x000fe4000780f805 */
[----:B------:R-:W-:-:S04]  /*0e30*/  LOP3.LUT R4, R4, 0x1, RZ, 0xc0, !PT ;  /* 0x0000000104047812 */ /* 0x000fc800078ec0ff */
[----:B------:R-:W-:Y:S01]  /*0e40*/  ISETP.EQ.U32.AND P0, PT, R4, 0x1, P0 ;  /* 0x000000010400780c */ /* 0x000fe20000702070 */
[----:B------:R-:W-:-:S12]  /*0e50*/  VIADD R4, R0, 0x1 ;  /* 0x0000000100047836 */ /* 0x000fd80000000000 */
[----:B------:R-:W-:-:S07]  /*0e60*/  @!P0 IMAD.MOV R4, RZ, RZ, R0 ;  /* 0x000000ffff048224 */ /* 0x000fce00078e0200 */
.L_x_147:
[----:B------:R0:W-:Y:S01]  /*0e70*/  STG.E.U8 desc[UR36][R2.64], R4 ;  /* 0x0000000402007986 */ /* 0x0001e2000c101124 */
[----:B------:R-:W-:Y:S05]  /*0e80*/  BRA `(.L_x_116) ;  /* 0x0000000000147947 */ /* 0x000fea0003800000 */
.L_x_144:
[----:B------:R-:W0:Y:S02]  /*0e90*/  LDC.64 R4, c[0x0][0x388] ;  /* 0x0000e200ff047b82 */ /* 0x000e240000000a00 */
[----:B0-----:R0:W-:Y:S01]  /*0ea0*/  STG.E.64 desc[UR36][R2.64], R4 ;  /* 0x0000000402007986 */ /* 0x0011e2000c101b24 */
[----:B------:R-:W-:Y:S05]  /*0eb0*/  BRA `(.L_x_116) ;  /* 0x0000000000087947 */ /* 0x000fea0003800000 */
.L_x_143:
[----:B------:R-:W0:Y:S02]  /*0ec0*/  LDC R5, c[0x0][0x388] ;  /* 0x0000e200ff057b82 */ /* 0x000e240000000800 */
[----:B0-----:R0:W-:Y:S02]  /*0ed0*/  STG.E desc[UR36][R2.64], R5 ;  /* 0x0000000502007986 */ /* 0x0011e4000c101924 */
.L_x_116:
[----:B------:R-:W-:Y:S05]  /*0ee0*/  BSYNC.RECONVERGENT B6 ;  /* 0x0000000000067941 */ /* 0x000fea0003800200 */
.L_x_115:
[----:B------:R-:W-:Y:S01]  /*0ef0*/  ISETP.GE.AND P0, PT, R18, R17, PT ;  /* 0x000000111200720c */ /* 0x000fe20003f06270 */
[----:B------:R-:W-:-:S12]  /*0f00*/  BSSY.RECONVERGENT B6, `(.L_x_148) ;  /* 0x00001ca000067945 */ /* 0x000fd80003800200 */
[----:B------:R-:W-:Y:S05]  /*0f10*/  @P0 BRA `(.L_x_149) ;  /* 0x0000001c00200947 */ /* 0x000fea0003800000 */
[----:B012345:R-:W0:Y:S01]  /*0f20*/  LDC.64 R2, c[0x0][0x390] ;  /* 0x0000e400ff027b82 */ /* 0x03fe220000000a00 */
[----:B------:R-:W1:Y:S01]  /*0f30*/  LDCU UR5, c[0x0][0x3a8] ;  /* 0x00007500ff0577ac */ /* 0x000e620008000800 */
[----:B------:R-:W-:Y:S01]  /*0f40*/  IMAD R0, R16, 0x200, R18 ;  /* 0x0000020010007824 */ /* 0x000fe200078e0212 */
        /* <DEDUP_REMOVED lines=17> */
.L_x_153:
[----:B------:R-:W0:Y:S02]  /*1060*/  LDC.U8 R5, c[0x0][0x388] ;  /* 0x0000e200ff057b82 */ /* 0x000e240000000000 */
[----:B0-----:R3:W-:Y:S01]  /*1070*/  STG.E.U8 desc[UR36][R2.64], R5 ;  /* 0x0000000502007986 */ /* 0x0017e2000c101124 */
[----:B------:R-:W-:Y:S05]  /*1080*/  BRA `(.L_x_155) ;  /* 0x0000000c002c7947 */ /* 0x000fea0003800000 */
.L_x_152:
        /* <DEDUP_REMOVED lines=9> */
.L_x_157:
[----:B------:R-:W0:Y:S02]  /*1120*/  LDC R5, c[0x0][0x388] ;  /* 0x0000e200ff057b82 */ /* 0x000e240000000800 */
[----:B0-----:R1:W-:Y:S01]  /*1130*/  STG.E desc[UR36][R2.64], R5 ;  /* 0x0000000502007986 */ /* 0x0013e2000c101924 */
[----:B------:R-:W-:Y:S05]  /*1140*/  BRA `(.L_x_155) ;  /* 0x0000000800fc7947 */ /* 0x000fea0003800000 */
.L_x_156:
[----:B------:R-:W0:Y:S02]  /*1150*/  LDC.U16 R5, c[0x0][0x388] ;  /* 0x0000e200ff057b82 */ /* 0x000e240000000400 */
[----:B0-----:R2:W-:Y:S01]  /*1160*/  STG.E.U16 desc[UR36][R2.64], R5 ;  /* 0x0000000502007986 */ /* 0x0015e2000c101524 */
[----:B------:R-:W-:Y:S05]  /*1170*/  BRA `(.L_x_155) ;  /* 0x0000000800f07947 */ /* 0x000fea0003800000 */
.L_x_151:
        /* <DEDUP_REMOVED lines=10> */
.L_x_159:
[----:B------:R-:W0:Y:S02]  /*1220*/  LDCU.64 UR4, c[0x0][0x388] ;  /* 0x00007100ff0477ac */ /* 0x000e240008000a00 */
[----:B0-----:R-:W0:Y:S02]  /*1230*/  I2F.U64 R0, UR4 ;  /* 0x0000000400007d12 */ /* 0x001e240008301000 */
[----:B0-----:R-:W-:-:S05]  /*1240*/  F2FP.F16.F32.PACK_AB R0, RZ, R0 ;  /* 0x00000000ff00723e */ /* 0x001fca00000000ff */
[----:B------:R0:W-:Y:S01]  /*1250*/  STG.E.U16 desc[UR36][R2.64], R0 ;  /* 0x0000000002007986 */ /* 0x0001e2000c101524 */
[----:B------:R-:W-:Y:S05]  /*1260*/  BRA `(.L_x_155) ;  /* 0x0000000800b47947 */ /* 0x000fea0003800000 */
.L_x_158:
        /* <DEDUP_REMOVED lines=11> */
.L_x_161:
[----:B------:R-:W0:Y:S02]  /*1320*/  LDCU.64 UR4, c[0x0][0x388] ;  /* 0x00007100ff0477ac */ /* 0x000e240008000a00 */
[----:B0-----:R-:W0:Y:S02]  /*1330*/  I2F.U64 R0, UR4 ;  /* 0x0000000400007d12 */ /* 0x001e240008301000 */
[----:B0-----:R-:W-:-:S04]  /*1340*/  F2FP.F16.F32.PACK_AB R0, RZ, R0 ;  /* 0x00000000ff00723e */ /* 0x001fc800000000ff */
[----:B------:R-:W-:-:S05]  /*1350*/  PRMT R0, R0, 0x5410, RZ ;  /* 0x0000541000007816 */ /* 0x000fca00000000ff */
[----:B------:R0:W-:Y:S01]  /*1360*/  STG.E desc[UR36][R2.64], R0 ;  /* 0x0000000002007986 */ /* 0x0001e2000c101924 */
[----:B------:R-:W-:Y:S05]  /*1370*/  BRA `(.L_x_155) ;  /* 0x0000000800707947 */ /* 0x000fea0003800000 */
.L_x_160:
[----:B------:R-:W0:Y:S02]  /*1380*/  LDCU.64 UR4, c[0x0][0x388] ;  /* 0x00007100ff0477ac */ /* 0x000e240008000a00 */
[----:B0-----:R-:W0:Y:S02]  /*1390*/  I2F.F64.U64 R4, UR4 ;  /* 0x0000000400047d12 */ /* 0x001e240008301800 */
[----:B0-----:R5:W-:Y:S01]  /*13a0*/  STG.E.64 desc[UR36][R2.64], R4 ;  /* 0x0000000402007986 */ /* 0x001be2000c101b24 */
[----:B------:R-:W-:Y:S05]  /*13b0*/  BRA `(.L_x_155) ;  /* 0x0000000800607947 */ /* 0x000fea0003800000 */
.L_x_150:
[----:B------:R-:W-:-:S09]  /*13c0*/  UISETP.GT.AND UP0, UPT, UR4, 0x18, UPT ;  /* 0x000000180400788c */ /* 0x000fd2000bf04270 */
[----:B------:R-:W-:Y:S05]  /*13d0*/  BRA.U !UP0, `(.L_x_162) ;  /* 0x00000005082c7547 */ /* 0x000fea000b800000 */
        /* <DEDUP_REMOVED lines=11> */
.L_x_165:
[----:B------:R-:W0:Y:S01]  /*1490*/  LDCU.64 UR4, c[0x0][0x388] ;  /* 0x00007100ff0477ac */ /* 0x000e220008000a00 */
[----:B------:R-:W-:Y:S01]  /*14a0*/  IMAD.MOV.U32 R0, RZ, RZ, 0x80 ;  /* 0x00000080ff007424 */ /* 0x000fe200078e00ff */
[----:B0-----:R-:W0:Y:S02]  /*14b0*/  I2F.U64 R4, UR4 ;  /* 0x0000000400047d12 */ /* 0x001e240008301000 */
[----:B0-----:R-:W-:-:S13]  /*14c0*/  ISETP.GT.U32.AND P0, PT, R4, 0x437fffff, PT ;  /* 0x437fffff0400780c */ /* 0x001fda0003f04070 */
[----:B------:R-:W-:Y:S05]  /*14d0*/  @P0 BRA `(.L_x_166) ;  /* 0x0000000000300947 */ /* 0x000fea0003800000 */
[----:B------:R-:W-:-:S13]  /*14e0*/  ISETP.GE.U32.AND P0, PT, R4, 0x3c000000, PT ;  /* 0x3c0000000400780c */ /* 0x000fda0003f06070 */
[----:B------:R-:W-:-:S04]  /*14f0*/  @P0 SHF.R.U32.HI R0, RZ, 0x14, R4 ;  /* 0x00000014ff000819 */ /* 0x000fc80000011604 */
[----:B------:R-:W-:-:S04]  /*1500*/  @P0 LOP3.LUT R5, R0, 0x1, RZ, 0xc0, !PT ;  /* 0x0000000100050812 */ /* 0x000fc800078ec0ff */
[----:B------:R-:W-:-:S04]  /*1510*/  @P0 IADD3 R5, PT, PT, R4, 0x487ffff, R5 ;  /* 0x0487ffff04050810 */ /* 0x000fc80007ffe005 */
[----:B------:R-:W-:-:S04]  /*1520*/  @P0 SHF.R.U32.HI R5, RZ, 0x14, R5 ;  /* 0x00000014ff050819 */ /* 0x000fc80000011605 */
[----:B------:R-:W-:Y:S01]  /*1530*/  @P0 LOP3.LUT R0, R5, 0xff, RZ, 0xc0, !PT ;  /* 0x000000ff05000812 */ /* 0x000fe200078ec0ff */
[----:B------:R-:W-:Y:S06]  /*1540*/  @P0 BRA `(.L_x_166) ;  /* 0x0000000000140947 */ /* 0x000fec0003800000 */
[----:B------:R-:W-:Y:S01]  /*1550*/  FADD.FTZ R4, R4, 8192 ;  /* 0x4600000004047421 */ /* 0x000fe20000010000 */
[----:B------:R-:W-:-:S04]  /*1560*/  PRMT R0, RZ, 0x7610, R0 ;  /* 0x00007610ff007816 */ /* 0x000fc80000000000 */
[----:B------:R-:W-:-:S13]  /*1570*/  LOP3.LUT P0, R4, R4, 0xff, RZ, 0xc0, !PT ;  /* 0x000000ff04047812 */ /* 0x000fda000780c0ff */
[----:B------:R-:W-:Y:S05]  /*1580*/  @!P0 BRA `(.L_x_166) ;  /* 0x0000000000048947 */ /* 0x000fea0003800000 */
[----:B------:R-:W-:-:S07]  /*1590*/  IMAD.MOV.U32 R0, RZ, RZ, R4 ;  /* 0x000000ffff007224 */ /* 0x000fce00078e0004 */
.L_x_166:
[----:B------:R0:W-:Y:S01]  /*15a0*/  STG.E.U8 desc[UR36][R2.64], R0 ;  /* 0x0000000002007986 */ /* 0x0001e2000c101124 */
[----:B------:R-:W-:Y:S05]  /*15b0*/  BRA `(.L_x_155) ;  /* 0x0000000400e07947 */ /* 0x000fea0003800000 */
.L_x_164:
        /* <DEDUP_REMOVED lines=17> */
.L_x_167:
[----:B------:R0:W-:Y:S01]  /*16d0*/  STG.E.U8 desc[UR36][R2.64], R0 ;  /* 0x0000000002007986 */ /* 0x0001e2000c101124 */
[----:B------:R-:W-:Y:S05]  /*16e0*/  BRA `(.L_x_155) ;  /* 0x0000000400947947 */ /* 0x000fea0003800000 */
.L_x_163:
        /* <DEDUP_REMOVED lines=18> */
.L_x_170:
[----:B------:R0:W-:Y:S01]  /*1810*/  STG.E.U8 desc[UR36][R2.64], R0 ;  /* 0x0000000002007986 */ /* 0x0001e2000c101124 */
[----:B------:R-:W-:Y:S05]  /*1820*/  BRA `(.L_x_155) ;  /* 0x0000000400447947 */ /* 0x000fea0003800000 */
.L_x_169:
[----:B------:R-:W0:Y:S02]  /*1830*/  LDC.64 R4, c[0x0][0x388] ;  /* 0x0000e200ff047b82 */ /* 0x000e240000000a00 */
[----:B0-----:R0:W-:Y:S01]  /*1840*/  STG.E.64 desc[UR36][R2.64], R4 ;  /* 0x0000000402007986 */ /* 0x0011e2000c101b24 */
[----:B------:R-:W-:Y:S05]  /*1850*/  BRA `(.L_x_155) ;  /* 0x0000000400387947 */ /* 0x000fea0003800000 */
.L_x_168:
[----:B------:R-:W0:Y:S02]  /*1860*/  LDC R5, c[0x0][0x388] ;  /* 0x0000e200ff057b82 */ /* 0x000e240000000800 */
[----:B0-----:R0:W-:Y:S01]  /*1870*/  STG.E desc[UR36][R2.64], R5 ;  /* 0x0000000502007986 */ /* 0x0011e2000c101924 */
[----:B------:R-:W-:Y:S05]  /*1880*/  BRA `(.L_x_155) ;  /* 0x00000004002c7947 */ /* 0x000fea0003800000 */
.L_x_162:
        /* <DEDUP_REMOVED lines=12> */
.L_x_172:
[----:B------:R-:W0:Y:S01]  /*1950*/  LDCU.64 UR4, c[0x0][0x388] ;  /* 0x00007100ff0477ac */ /* 0x000e220008000a00 */
[----:B------:R-:W-:Y:S01]  /*1960*/  CS2R R6, SRZ ;  /* 0x0000000000067805 */ /* 0x000fe2000001ff00 */
[----:B0-----:R-:W0:Y:S04]  /*1970*/  I2F.F64.U64 R4, UR4 ;  /* 0x0000000400047d12 */ /* 0x001e280008301800 */
[----:B0-----:R0:W-:Y:S01]  /*1980*/  STG.E.128 desc[UR36][R2.64], R4 ;  /* 0x0000000402007986 */ /* 0x0011e2000c101d24 */
[----:B------:R-:W-:Y:S05]  /*1990*/  BRA `(.L_x_155) ;  /* 0x0000000000e87947 */ /* 0x000fea0003800000 */
.L_x_171:
[----:B------:R-:W-:-:S09]  /*19a0*/  UISETP.NE.AND UP0, UPT, UR4, 0xf, UPT ;  /* 0x0000000f0400788c */ /* 0x000fd2000bf05270 */
[----:B------:R-:W-:Y:S05]  /*19b0*/  BRA.U !UP0, `(.L_x_173) ;  /* 0x0000000108d07547 */ /* 0x000fea000b800000 */
[----:B------:R-:W-:-:S09]  /*19c0*/  UISETP.NE.AND UP0, UPT, UR4, 0x17, UPT ;  /* 0x000000170400788c */ /* 0x000fd2000bf05270 */
[----:B------:R-:W-:Y:S05]  /*19d0*/  BRA.U !UP0, `(.L_x_174) ;  /* 0x0000000108807547 */ /* 0x000fea000b800000 */
[----:B------:R-:W-:-:S09]  /*19e0*/  UISETP.NE.AND UP0, UPT, UR4, 0x18, UPT ;  /* 0x000000180400788c */ /* 0x000fd2000bf05270 */
[----:B------:R-:W-:Y:S05]  /*19f0*/  BRA.U !UP0, `(.L_x_175) ;  /* 0x0000000108447547 */ /* 0x000fea000b800000 */
.L_x_154:
        /* <DEDUP_REMOVED lines=16> */
.L_x_176:
[----:B------:R-:W-:Y:S05]  /*1b00*/  BRA `(.L_x_155) ;  /* 0x00000000008c7947 */ /* 0x000fea0003800000 */
.L_x_175:
        /* <DEDUP_REMOVED lines=9> */
[----:B------:R-:W-:Y:S01]  /*1ba0*/  @P0 SHF.R.U32.HI R5, RZ, 0x14, R5 ;  /* 0x00000014ff050819 */ /* 0x000fe20000011605 */
[----:B------:R-:W-:-:S07]  /*1bb0*/  @!P0 FADD.FTZ R5, R0, 16384 ;  /* 0x4680000000058421 */ /* 0x000fce0000010000 */
.L_x_177:
[----:B------:R0:W-:Y:S01]  /*1bc0*/  STG.E.U8 desc[UR36][R2.64], R5 ;  /* 0x0000000502007986 */ /* 0x0001e2000c101124 */
[----:B------:R-:W-:Y:S05]  /*1bd0*/  BRA `(.L_x_155) ;  /* 0x0000000000587947 */ /* 0x000fea0003800000 */
.L_x_174:
[----:B------:R-:W0:Y:S02]  /*1be0*/  LDCU.64 UR4, c[0x0][0x388] ;  /* 0x00007100ff0477ac */ /* 0x000e240008000a00 */
[----:B0-----:R-:W0:Y:S02]  /*1bf0*/  I2F.U64 R0, UR4 ;  /* 0x0000000400007d12 */ /* 0x001e240008301000 */
[----:B0-----:R-:W-:-:S13]  /*1c00*/  ISETP.GT.U32.AND P0, PT, R0, 0x477fffff, PT ;  /* 0x477fffff0000780c */ /* 0x001fda0003f04070 */
[----:B------:R-:W-:Y:S05]  /*1c10*/  @P0 BRA `(.L_x_178) ;  /* 0x0000000000240947 */ /* 0x000fea0003800000 */
[----:B------:R-:W-:-:S13]  /*1c20*/  ISETP.GE.U32.AND P0, PT, R0, 0x38800000, PT ;  /* 0x388000000000780c */ /* 0x000fda0003f06070 */
[----:B------:R-:W-:Y:S01]  /*1c30*/  @P0 SHF.R.U32.HI R4, RZ, 0x15, R0 ;  /* 0x00000015ff040819 */ /* 0x000fe20000011600 */
[----:B------:R-:W-:-:S03]  /*1c40*/  @!P0 FADD.FTZ R7, R0, 128 ;  /* 0x4300000000078421 */ /* 0x000fc60000010000 */
[----:B------:R-:W-:-:S04]  /*1c50*/  @P0 LOP3.LUT R5, R4, 0x1, RZ, 0xc0, !PT ;  /* 0x0000000104050812 */ /* 0x000fc800078ec0ff */
[----:B------:R-:W-:-:S04]  /*1c60*/  @P0 IADD3 R5, PT, PT, R0, 0x80fffff, R5 ;  /* 0x080fffff00050810 */ /* 0x000fc80007ffe005 */
[----:B------:R-:W-:-:S05]  /*1c70*/  @P0 SHF.R.U32.HI R5, RZ, 0x15, R5 ;  /* 0x00000015ff050819 */ /* 0x000fca0000011605 */
[----:B------:R0:W-:Y:S04]  /*1c80*/  @P0 STG.E.U8 desc[UR36][R2.64], R5 ;  /* 0x0000000502000986 */ /* 0x0001e8000c101124 */
[----:B------:R0:W-:Y:S01]  /*1c90*/  @!P0 STG.E.U8 desc[UR36][R2.64], R7 ;  /* 0x0000000702008986 */ /* 0x0001e2000c101124 */
[----:B------:R-:W-:Y:S05]  /*1ca0*/  BRA `(.L_x_155) ;  /* 0x0000000000247947 */ /* 0x000fea0003800000 */
.L_x_178:
[----:B------:R-:W-:Y:S01]  /*1cb0*/  ISETP.GT.U32.AND P0, PT, R0, 0x7f800000, PT ;  /* 0x7f8000000000780c */ /* 0x000fe20003f04070 */
[----:B------:R-:W-:-:S05]  /*1cc0*/  IMAD.MOV.U32 R0, RZ, RZ, 0x7f ;  /* 0x0000007fff007424 */ /* 0x000fca00078e00ff */
[----:B------:R-:W-:-:S05]  /*1cd0*/  SEL R5, R0, 0x7c, P0 ;  /* 0x0000007c00057807 */ /* 0x000fca0000000000 */
[----:B------:R0:W-:Y:S01]  /*1ce0*/  STG.E.U8 desc[UR36][R2.64], R5 ;  /* 0x0000000502007986 */ /* 0x0001e2000c101124 */
[----:B------:R-:W-:Y:S05]  /*1cf0*/  BRA `(.L_x_155) ;  /* 0x0000000000107947 */ /* 0x000fea0003800000 */
.L_x_173:
[----:B------:R-:W0:Y:S02]  /*1d00*/  LDCU.64 UR4, c[0x0][0x388] ;  /* 0x00007100ff0477ac */ /* 0x000e240008000a00 */
[----:B0-----:R-:W0:Y:S02]  /*1d10*/  I2F.U64 R0, UR4 ;  /* 0x0000000400007d12 */ /* 0x001e240008301000 */
[----:B0-----:R-:W-:-:S05]  /*1d20*/  F2FP.BF16.F32.PACK_AB R0, RZ, R0 ;  /* 0x00000000ff00723e */ /* 0x001fca00000010ff */
[----:B------:R0:W-:Y:S02]  /*1d30*/  STG.E.U16 desc[UR36][R2.64], R0 ;  /* 0x0000000002007986 */ /* 0x0001e4000c101524 */
.L_x_155:
[----:B------:R-:W-:-:S05]  /*1d40*/  VIADD R18, R18, 0x80 ;  /* 0x0000008012127836 */ /* 0x000fca0000000000 */
[----:B------:R-:W-:-:S13]  /*1d50*/  ISETP.GE.AND P0, PT, R18, R17, PT ;  /* 0x000000111200720c */ /* 0x000fda0003f06270 */
        /* <DEDUP_REMOVED lines=21> */
.L_x_182:
[----:B------:R-:W0:Y:S02]  /*1eb0*/  LDC.U8 R5, c[0x0][0x388] ;  /* 0x0000e200ff057b82 */ /* 0x000e240000000000 */
[----:B0-----:R5:W-:Y:S01]  /*1ec0*/  STG.E.U8 desc[UR36][R2.64], R5 ;  /* 0x0000000502007986 */ /* 0x001be2000c101124 */
[----:B------:R-:W-:Y:S05]  /*1ed0*/  BRA `(.L_x_184) ;  /* 0x0000000c002c7947 */ /* 0x000fea0003800000 */
.L_x_181:
        /* <DEDUP_REMOVED lines=9> */
.L_x_186:
[----:B------:R-:W0:Y:S02]  /*1f70*/  LDC R5, c[0x0][0x388] ;  /* 0x0000e200ff057b82 */ /* 0x000e240000000800 */
[----:B0-----:R0:W-:Y:S01]  /*1f80*/  STG.E desc[UR36][R2.64], R5 ;  /* 0x0000000502007986 */ /* 0x0011e2000c101924 */
[----:B------:R-:W-:Y:S05]  /*1f90*/  BRA `(.L_x_184) ;  /* 0x0000000800fc7947 */ /* 0x000fea0003800000 */
.L_x_185:
[----:B------:R-:W0:Y:S02]  /*1fa0*/  LDC.U16 R5, c[0x0][0x388] ;  /* 0x0000e200ff057b82 */ /* 0x000e240000000400 */
[----:B0-----:R0:W-:Y:S01]  /*1fb0*/  STG.E.U16 desc[UR36][R2.64], R5 ;  /* 0x0000000502007986 */ /* 0x0011e2000c101524 */
[----:B------:R-:W-:Y:S05]  /*1fc0*/  BRA `(.L_x_184) ;  /* 0x0000000800f07947 */ /* 0x000fea0003800000 */
.L_x_180:
        /* <DEDUP_REMOVED lines=10> */
.L_x_188:
[----:B------:R-:W0:Y:S02]  /*2070*/  LDCU.64 UR4, c[0x0][0x388] ;  /* 0x00007100ff0477ac */ /* 0x000e240008000a00 */
[----:B0-----:R-:W0:Y:S02]  /*2080*/  I2F.U64 R0, UR4 ;  /* 0x0000000400007d12 */ /* 0x001e240008301000 */
[----:B0-----:R-:W-:-:S05]  /*2090*/  F2FP.F16.F32.PACK_AB R0, RZ, R0 ;  /* 0x00000000ff00723e */ /* 0x001fca00000000ff */
[----:B------:R0:W-:Y:S01]  /*20a0*/  STG.E.U16 desc[UR36][R2.64], R0 ;  /* 0x0000000002007986 */ /* 0x0001e2000c101524 */
[----:B------:R-:W-:Y:S05]  /*20b0*/  BRA `(.L_x_184) ;  /* 0x0000000800b47947 */ /* 0x000fea0003800000 */
.L_x_187:
        /* <DEDUP_REMOVED lines=11> */
.L_x_190:
[----:B------:R-:W0:Y:S02]  /*2170*/  LDCU.64 UR4, c[0x0][0x388] ;  /* 0x00007100ff0477ac */ /* 0x000e240008000a00 */
[----:B0-----:R-:W0:Y:S02]  /*2180*/  I2F.U64 R0, UR4 ;  /* 0x0000000400007d12 */ /* 0x001e240008301000 */
[----:B0-----:R-:W-:-:S04]  /*2190*/  F2FP.F16.F32.PACK_AB R0, RZ, R0 ;  /* 0x00000000ff00723e */ /* 0x001fc800000000ff */
[----:B------:R-:W-:-:S05]  /*21a0*/  PRMT R0, R0, 0x5410, RZ ;  /* 0x0000541000007816 */ /* 0x000fca00000000ff */
[----:B------:R2:W-:Y:S01]  /*21b0*/  STG.E desc[UR36][R2.64], R0 ;  /* 0x0000000002007986 */ /* 0x0005e2000c101924 */
[----:B------:R-:W-:Y:S05]  /*21c0*/  BRA `(.L_x_184) ;  /* 0x0000000800707947 */ /* 0x000fea0003800000 */
.L_x_189:
[----:B------:R-:W0:Y:S02]  /*21d0*/  LDCU.64 UR4, c[0x0][0x388] ;  /* 0x00007100ff0477ac */ /* 0x000e240008000a00 */
[----:B0-----:R-:W0:Y:S02]  /*21e0*/  I2F.F64.U64 R4, UR4 ;  /* 0x0000000400047d12 */ /* 0x001e240008301800 */
[----:B0-----:R4:W-:Y:S01]  /*21f0*/  STG.E.64 desc[UR36][R2.64], R4 ;  /* 0x0000000402007986 */ /* 0x0019e2000c101b24 */
[----:B------:R-:W-:Y:S05]  /*2200*/  BRA `(.L_x_184) ;  /* 0x0000000800607947 */ /* 0x000fea0003800000 */
.L_x_179:
        /* <DEDUP_REMOVED lines=13> */
.L_x_194:
        /* <DEDUP_REMOVED lines=17> */
.L_x_195:
[----:B------:R0:W-:Y:S01]  /*23f0*/  STG.E.U8 desc[UR36][R2.64], R0 ;  /* 0x0000000002007986 */ /* 0x0001e2000c101124 */
[----:B------:R-:W-:Y:S05]  /*2400*/  BRA `(.L_x_184) ;  /* 0x0000000400e07947 */ /* 0x000fea0003800000 */
.L_x_193:
        /* <DEDUP_REMOVED lines=17> */
.L_x_196:
[----:B------:R0:W-:Y:S01]  /*2520*/  STG.E.U8 desc[UR36][R2.64], R0 ;  /* 0x0000000002007986 */ /* 0x0001e2000c101124 */
[----:B------:R-:W-:Y:S05]  /*2530*/  BRA `(.L_x_184) ;  /* 0x0000000400947947 */ /* 0x000fea0003800000 */
.L_x_192:
        /* <DEDUP_REMOVED lines=18> */
.L_x_199:
[----:B------:R0:W-:Y:S01]  /*2660*/  STG.E.U8 desc[UR36][R2.64], R0 ;  /* 0x0000000002007986 */ /* 0x0001e2000c101124 */
[----:B------:R-:W-:Y:S05]  /*2670*/  BRA `(.L_x_184) ;  /* 0x0000000400447947 */ /* 0x000fea0003800000 */
.L_x_198:
[----:B------:R-:W0:Y:S02]  /*2680*/  LDC.64 R4, c[0x0][0x388] ;  /* 0x0000e200ff047b82 */ /* 0x000e240000000a00 */
[----:B0-----:R0:W-:Y:S01]  /*2690*/  STG.E.64 desc[UR36][R2.64], R4 ;  /* 0x0000000402007986 */ /* 0x0011e2000c101b24 */
[----:B------:R-:W-:Y:S05]  /*26a0*/  BRA `(.L_x_184) ;  /* 0x0000000400387947 */ /* 0x000fea0003800000 */
.L_x_197:
[----:B------:R-:W0:Y:S02]  /*26b0*/  LDC R5, c[0x0][0x388] ;  /* 0x0000e200ff057b82 */ /* 0x000e240000000800 */
[----:B0-----:R0:W-:Y:S01]  /*26c0*/  STG.E desc[UR36][R2.64], R5 ;  /* 0x0000000502007986 */ /* 0x0011e2000c101924 */
[----:B------:R-:W-:Y:S05]  /*26d0*/  BRA `(.L_x_184) ;  /* 0x00000004002c7947 */ /* 0x000fea0003800000 */
.L_x_191:
        /* <DEDUP_REMOVED lines=12> */
.L_x_201:
[----:B------:R-:W0:Y:S01]  /*27a0*/  LDCU.64 UR4, c[0x0][0x388] ;  /* 0x00007100ff0477ac */ /* 0x000e220008000a00 */
[----:B------:R-:W-:Y:S01]  /*27b0*/  CS2R R6, SRZ ;  /* 0x0000000000067805 */ /* 0x000fe2000001ff00 */
[----:B0-----:R-:W0:Y:S04]  /*27c0*/  I2F.F64.U64 R4, UR4 ;  /* 0x0000000400047d12 */ /* 0x001e280008301800 */
[----:B0-----:R0:W-:Y:S01]  /*27d0*/  STG.E.128 desc[UR36][R2.64], R4 ;  /* 0x0000000402007986 */ /* 0x0011e2000c101d24 */
[----:B------:R-:W-:Y:S05]  /*27e0*/  BRA `(.L_x_184) ;  /* 0x0000000000e87947 */ /* 0x000fea0003800000 */
.L_x_200:
[----:B------:R-:W-:-:S09]  /*27f0*/  UISETP.NE.AND UP0, UPT, UR4, 0xf, UPT ;  /* 0x0000000f0400788c */ /* 0x000fd2000bf05270 */
[----:B------:R-:W-:Y:S05]  /*2800*/  BRA.U !UP0, `(.L_x_202) ;  /* 0x0000000108d07547 */ /* 0x000fea000b800000 */
[----:B------:R-:W-:-:S09]  /*2810*/  UISETP.NE.AND UP0, UPT, UR4, 0x17, UPT ;  /* 0x000000170400788c */ /* 0x000fd2000bf05270 */
[----:B------:R-:W-:Y:S05]  /*2820*/  BRA.U !UP0, `(.L_x_203) ;  /* 0x0000000108807547 */ /* 0x000fea000b800000 */
[----:B------:R-:W-:-:S09]  /*2830*/  UISETP.NE.AND UP0, UPT, UR4, 0x18, UPT ;  /* 0x000000180400788c */ /* 0x000fd2000bf05270 */
[----:B------:R-:W-:Y:S05]  /*2840*/  BRA.U !UP0, `(.L_x_204) ;  /* 0x0000000108447547 */ /* 0x000fea000b800000 */
.L_x_183:
        /* <DEDUP_REMOVED lines=16> */
.L_x_205:
[----:B------:R-:W-:Y:S05]  /*2950*/  BRA `(.L_x_184) ;  /* 0x00000000008c7947 */ /* 0x000fea0003800000 */
.L_x_204:
        /* <DEDUP_REMOVED lines=11> */
.L_x_206:
[----:B------:R0:W-:Y:S01]  /*2a10*/  STG.E.U8 desc[UR36][R2.64], R5 ;  /* 0x0000000502007986 */ /* 0x0001e2000c101124 */
[----:B------:R-:W-:Y:S05]  /*2a20*/  BRA `(.L_x_184) ;  /* 0x0000000000587947 */ /* 0x000fea0003800000 */
.L_x_203:
        /* <DEDUP_REMOVED lines=13> */
.L_x_207:
[----:B------:R-:W-:Y:S01]  /*2b00*/  ISETP.GT.U32.AND P0, PT, R0, 0x7f800000, PT ;  /* 0x7f8000000000780c */ /* 0x000fe20003f04070 */
[----:B------:R-:W-:-:S05]  /*2b10*/  IMAD.MOV.U32 R0, RZ, RZ, 0x7f ;  /* 0x0000007fff007424 */ /* 0x000fca00078e00ff */
[----:B------:R-:W-:-:S05]  /*2b20*/  SEL R5, R0, 0x7c, P0 ;  /* 0x0000007c00057807 */ /* 0x000fca0000000000 */
[----:B------:R0:W-:Y:S01]  /*2b30*/  STG.E.U8 desc[UR36][R2.64], R5 ;  /* 0x0000000502007986 */ /* 0x0001e2000c101124 */
[----:B------:R-:W-:Y:S05]  /*2b40*/  BRA `(.L_x_184) ;  /* 0x0000000000107947 */ /* 0x000fea0003800000 */
.L_x_202:
[----:B------:R-:W0:Y:S02]  /*2b50*/  LDCU.64 UR4, c[0x0][0x388] ;  /* 0x00007100ff0477ac */ /* 0x000e240008000a00 */
[----:B0-----:R-:W0:Y:S02]  /*2b60*/  I2F.U64 R0, UR4 ;  /* 0x0000000400007d12 */ /* 0x001e240008301000 */
[----:B0-----:R-:W-:-:S05]  /*2b70*/  F2FP.BF16.F32.PACK_AB R0, RZ, R0 ;  /* 0x00000000ff00723e */ /* 0x001fca00000010ff */
[----:B------:R0:W-:Y:S02]  /*2b80*/  STG.E.U16 desc[UR36][R2.64], R0 ;  /* 0x0000000002007986 */ /* 0x0001e4000c101524 */
.L_x_184:
[----:B------:R-:W-:-:S07]  /*2b90*/  VIADD R18, R18, 0x80 ;  /* 0x0000008012127836 */ /* 0x000fce0000000000 */
.L_x_149:
[----:B------:R-:W-:Y:S05]  /*2ba0*/  BSYNC.RECONVERGENT B6 ;  /* 0x0000000000067941 */ /* 0x000fea0003800200 */
.L_x_148:
[----:B------:R-:W-:-:S13]  /*2bb0*/  ISETP.GE.AND P0, PT, R18, R17, PT ;  /* 0x000000111200720c */ /* 0x000fda0003f06270 */
[----:B------:R-:W-:Y:S05]  /*2bc0*/  @P0 EXIT ;  /* 0x000000000000094d */ /* 0x000fea0003800000 */
        /* <DEDUP_REMOVED lines=18> */
[----:B0-----:R-:W-:Y:S01]  /*2cf0*/  STG.E.U8 desc[UR36][R2.64], R5 ;  /* 0x0000000502007986 */ /* 0x001fe2000c101124 */
[----:B------:R-:W-:Y:S05]  /*2d00*/  EXIT ;  /* 0x000000000000794d */ /* 0x000fea0003800000 */
.L_x_211:
[----:B------:R-:W0:Y:S02]  /*2d10*/  LDC.U8 R5, c[0x0][0x388] ;  /* 0x0000e200ff057b82 */ /* 0x000e240000000000 */
[----:B0-----:R-:W-:Y:S01]  /*2d20*/  STG.E.U8 desc[UR36][R2.64], R5 ;  /* 0x0000000502007986 */ /* 0x001fe2000c101124 */
[----:B------:R-:W-:Y:S05]  /*2d30*/  EXIT ;  /* 0x000000000000794d */ /* 0x000fea0003800000 */
.L_x_210:
[----:B------:R-:W-:-:S09]  /*2d40*/  UISETP.NE.AND UP0, UPT, UR4, 0x2, UPT ;  /* 0x000000020400788c */ /* 0x000fd2000bf05270 */
[----:B------:R-:W-:Y:S05]  /*2d50*/  BRA.U !UP0, `(.L_x_213) ;  /* 0x0000000108287547 */ /* 0x000fea000b800000 */
[----:B------:R-:W-:-:S09]  /*2d60*/  UISETP.NE.AND UP0, UPT, UR4, 0x3, UPT ;  /* 0x000000030400788c */ /* 0x000fd2000bf05270 */
[----:B------:R-:W-:Y:S05]  /*2d70*/  BRA.U !UP0, `(.L_x_214) ;  /* 0x0000000108147547 */ /* 0x000fea000b800000 */
[----:B------:R-:W-:-:S09]  /*2d80*/  UISETP.NE.AND UP0, UPT, UR4, 0x4, UPT ;  /* 0x000000040400788c */ /* 0x000fd2000bf05270 */
[----:B------:R-:W-:Y:S05]  /*2d90*/  BRA.U UP0, `(.L_x_212) ;  /* 0x0000000900447547 */ /* 0x000fea000b800000 */
[----:B------:R-:W0:Y:S02]  /*2da0*/  LDC.64 R4, c[0x0][0x388] ;  /* 0x0000e200ff047b82 */ /* 0x000e240000000a00 */
[----:B0-----:R-:W-:Y:S01]  /*2db0*/  STG.E.64 desc[UR36][R2.64], R4 ;  /* 0x0000000402007986 */ /* 0x001fe2000c101b24 */
[----:B------:R-:W-:Y:S05]  /*2dc0*/  EXIT ;  /* 0x000000000000794d */ /* 0x000fea0003800000 */
.L_x_214:
[----:B------:R-:W0:Y:S02]  /*2dd0*/  LDC R5, c[0x0][0x388] ;  /* 0x0000e200ff057b82 */ /* 0x000e240000000800 */
[----:B0-----:R-:W-:Y:S01]  /*2de0*/  STG.E desc[UR36][R2.64], R5 ;  /* 0x0000000502007986 */ /* 0x001fe2000c101924 */
[----:B------:R-:W-:Y:S05]  /*2df0*/  EXIT ;  /* 0x000000000000794d */ /* 0x000fea0003800000 */
.L_x_213:
[----:B------:R-:W0:Y:S02]  /*2e00*/  LDC.U16 R5, c[0x0][0x388] ;  /* 0x0000e200ff057b82 */ /* 0x000e240000000400 */
[----:B0-----:R-:W-:Y:S01]  /*2e10*/  STG.E.U16 desc[UR36][R2.64], R5 ;  /* 0x0000000502007986 */ /* 0x001fe2000c101524 */
[----:B------:R-:W-:Y:S05]  /*2e20*/  EXIT ;  /* 0x000000000000794d */ /* 0x000fea0003800000 */
.L_x_209:
        /* <DEDUP_REMOVED lines=8> */
[----:B0-----:R-:W-:Y:S01]  /*2eb0*/  STG.E desc[UR36][R2.64], R5 ;  /* 0x0000000502007986 */ /* 0x001fe2000c101924 */
[----:B------:R-:W-:Y:S05]  /*2ec0*/  EXIT ;  /* 0x000000000000794d */ /* 0x000fea0003800000 */
.L_x_216:
[----:B------:R-:W0:Y:S02]  /*2ed0*/  LDCU.64 UR4, c[0x0][0x388] ;  /* 0x00007100ff0477ac */ /* 0x000e240008000a00 */
[----:B0-----:R-:W0:Y:S02]  /*2ee0*/  I2F.U64 R0, UR4 ;  /* 0x0000000400007d12 */ /* 0x001e240008301000 */
[----:B0-----:R-:W-:-:S05]  /*2ef0*/  F2FP.F16.F32.PACK_AB R0, RZ, R0 ;  /* 0x00000000ff00723e */ /* 0x001fca00000000ff */
[----:B------:R-:W-:Y:S01]  /*2f00*/  STG.E.U16 desc[UR36][R2.64], R0 ;  /* 0x0000000002007986 */ /* 0x000fe2000c101524 */
[----:B------:R-:W-:Y:S05]  /*2f10*/  EXIT ;  /* 0x000000000000794d */ /* 0x000fea0003800000 */
.L_x_215:
        /* <DEDUP_REMOVED lines=9> */
[----:B0-----:R-:W-:Y:S01]  /*2fb0*/  STG.E.64 desc[UR36][R2.64], R4 ;  /* 0x0000000402007986 */ /* 0x001fe2000c101b24 */
[----:B------:R-:W-:Y:S05]  /*2fc0*/  EXIT ;  /* 0x000000000000794d */ /* 0x000fea0003800000 */
.L_x_218:
[----:B------:R-:W0:Y:S02]  /*2fd0*/  LDCU.64 UR4, c[0x0][0x388] ;  /* 0x00007100ff0477ac */ /* 0x000e240008000a00 */
[----:B0-----:R-:W0:Y:S02]  /*2fe0*/  I2F.U64 R0, UR4 ;  /* 0x0000000400007d12 */ /* 0x001e240008301000 */
[----:B0-----:R-:W-:-:S04]  /*2ff0*/  F2FP.F16.F32.PACK_AB R0, RZ, R0 ;  /* 0x00000000ff00723e */ /* 0x001fc800000000ff */
[----:B------:R-:W-:-:S05]  /*3000*/  PRMT R0, R0, 0x5410, RZ ;  /* 0x0000541000007816 */ /* 0x000fca00000000ff */
[----:B------:R-:W-:Y:S01]  /*3010*/  STG.E desc[UR36][R2.64], R0 ;  /* 0x0000000002007986 */ /* 0x000fe2000c101924 */
[----:B------:R-:W-:Y:S05]  /*3020*/  EXIT ;  /* 0x000000000000794d */ /* 0x000fea0003800000 */
.L_x_217:
[----:B------:R-:W0:Y:S02]  /*3030*/  LDCU.64 UR4, c[0x0][0x388] ;  /* 0x00007100ff0477ac */ /* 0x000e240008000a00 */
[----:B0-----:R-:W0:Y:S02]  /*3040*/  I2F.F64.U64 R4, UR4 ;  /* 0x0000000400047d12 */ /* 0x001e240008301800 */
[----:B0-----:R-:W-:Y:S01]  /*3050*/  STG.E.64 desc[UR36][R2.64], R4 ;  /* 0x0000000402007986 */ /* 0x001fe2000c101b24 */
[----:B------:R-:W-:Y:S05]  /*3060*/  EXIT ;  /* 0x000000000000794d */ /* 0x000fea0003800000 */
.L_x_208:
        /* <DEDUP_REMOVED lines=11> */
[----:B0-----:R-:W-:Y:S01]  /*3120*/  STG.E.U16 desc[UR36][R2.64], R5 ;  /* 0x0000000502007986 */ /* 0x001fe2000c101524 */
[----:B------:R-:W-:Y:S05]  /*3130*/  EXIT ;  /* 0x000000000000794d */ /* 0x000fea0003800000 */
.L_x_222:
        /* <DEDUP_REMOVED lines=17> */
.L_x_223:
[----:B------:R-:W-:Y:S01]  /*3250*/  STG.E.U8 desc[UR36][R2.64], R0 ;  /* 0x0000000002007986 */ /* 0x000fe2000c101124 */
[----:B------:R-:W-:Y:S05]  /*3260*/  EXIT ;  /* 0x000000000000794d */ /* 0x000fea0003800000 */
.L_x_221:
        /* <DEDUP_REMOVED lines=17> */
.L_x_224:
[----:B------:R-:W-:Y:S01]  /*3380*/  STG.E.U8 desc[UR36][R2.64], R0 ;  /* 0x0000000002007986 */ /* 0x000fe2000c101124 */
[----:B------:R-:W-:Y:S05]  /*3390*/  EXIT ;  /* 0x000000000000794d */ /* 0x000fea0003800000 */
.L_x_220:
        /* <DEDUP_REMOVED lines=18> */
.L_x_227:
[----:B------:R-:W-:Y:S01]  /*34c0*/  STG.E.U8 desc[UR36][R2.64], R0 ;  /* 0x0000000002007986 */ /* 0x000fe2000c101124 */
[----:B------:R-:W-:Y:S05]  /*34d0*/  EXIT ;  /* 0x000000000000794d */ /* 0x000fea0003800000 */
.L_x_226:
[----:B------:R-:W0:Y:S02]  /*34e0*/  LDC.64 R4, c[0x0][0x388] ;  /* 0x0000e200ff047b82 */ /* 0x000e240000000a00 */
[----:B0-----:R-:W-:Y:S01]  /*34f0*/  STG.E.64 desc[UR36][R2.64], R4 ;  /* 0x0000000402007986 */ /* 0x001fe2000c101b24 */
[----:B------:R-:W-:Y:S05]  /*3500*/  EXIT ;  /* 0x000000000000794d */ /* 0x000fea0003800000 */
.L_x_225:
[----:B------:R-:W0:Y:S02]  /*3510*/  LDC R5, c[0x0][0x388] ;  /* 0x0000e200ff057b82 */ /* 0x000e240000000800 */
[----:B0-----:R-:W-:Y:S01]  /*3520*/  STG.E desc[UR36][R2.64], R5 ;  /* 0x0000000502007986 */ /* 0x001fe2000c101924 */
[----:B------:R-:W-:Y:S05]  /*3530*/  EXIT ;  /* 0x000000000000794d */ /* 0x000fea0003800000 */
.L_x_219:
        /* <DEDUP_REMOVED lines=10> */
[----:B------:R-:W-:Y:S01]  /*35e0*/  STG.E.U8 desc[UR36][R2.64], R5 ;  /* 0x0000000502007986 */ /* 0x000fe2000c101124 */
[----:B------:R-:W-:Y:S05]  /*35f0*/  EXIT ;  /* 0x000000000000794d */ /* 0x000fea0003800000 */
.L_x_229:
[----:B------:R-:W0:Y:S01]  /*3600*/  LDCU.64 UR4, c[0x0][0x388] ;  /* 0x00007100ff0477ac */ /* 0x000e220008000a00 */
[----:B------:R-:W-:Y:S01]  /*3610*/  CS2R R6, SRZ ;  /* 0x0000000000067805 */ /* 0x000fe2000001ff00 */
[----:B0-----:R-:W0:Y:S04]  /*3620*/  I2F.F64.U64 R4, UR4 ;  /* 0x0000000400047d12 */ /* 0x001e280008301800 */
[----:B0-----:R-:W-:Y:S01]  /*3630*/  STG.E.128 desc[UR36][R2.64], R4 ;  /* 0x0000000402007986 */ /* 0x001fe2000c101d24 */
[----:B------:R-:W-:Y:S05]  /*3640*/  EXIT ;  /* 0x000000000000794d */ /* 0x000fea0003800000 */
.L_x_228:
[----:B------:R-:W-:-:S09]  /*3650*/  UISETP.NE.AND UP0, UPT, UR4, 0xf, UPT ;  /* 0x0000000f0400788c */ /* 0x000fd2000bf05270 */
[----:B------:R-:W-:Y:S05]  /*3660*/  BRA.U !UP0, `(.L_x_230) ;  /* 0x0000000108d47547 */ /* 0x000fea000b800000 */
[----:B------:R-:W-:-:S09]  /*3670*/  UISETP.NE.AND UP0, UPT, UR4, 0x17, UPT ;  /* 0x000000170400788c */ /* 0x000fd2000bf05270 */
[----:B------:R-:W-:Y:S05]  /*3680*/  BRA.U !UP0, `(.L_x_231) ;  /* 0x0000000108807547 */ /* 0x000fea000b800000 */
[----:B------:R-:W-:-:S09]  /*3690*/  UISETP.NE.AND UP0, UPT, UR4, 0x18, UPT ;  /* 0x000000180400788c */ /* 0x000fd2000bf05270 */
[----:B------:R-:W-:Y:S05]  /*36a0*/  BRA.U !UP0, `(.L_x_232) ;  /* 0x0000000108447547 */ /* 0x000fea000b800000 */
.L_x_212:
[----:B------:R-:W-:Y:S01]  /*36b0*/  MOV R0, 0x0 ;  /* 0x0000000000007802 */ /* 0x000fe20000000f00 */
[----:B------:R-:W0:Y:S01]  /*36c0*/  LDCU.64 UR4, c[0x4][0x190] ;  /* 0x01003200ff0477ac */ /* 0x000e220008000a00 */
[----:B------:R-:W-:Y:S02]  /*36d0*/  IMAD.MOV.U32 R8, RZ, RZ, 0x65 ;  /* 0x00000065ff087424 */ /* 0x000fe400078e00ff */
[----:B------:R1:W2:Y:S01]  /*36e0*/  LDC.64 R2, c[0x4][R0] ;  /* 0x0100000000027b82 */ /* 0x0002a20000000a00 */
[----:B------:R-:W3:Y:S01]  /*36f0*/  LDCU.64 UR6, c[0x4][0x198] ;  /* 0x01003300ff0677ac */ /* 0x000ee20008000a00 */
[----:B------:R-:W-:Y:S02]  /*3700*/  IMAD.MOV.U32 R12, RZ, RZ, 0x1 ;  /* 0x00000001ff0c7424 */ /* 0x000fe400078e00ff */
[----:B------:R-:W-:Y:S01]  /*3710*/  IMAD.MOV.U32 R13, RZ, RZ, RZ ;  /* 0x000000ffff0d7224 */ /* 0x000fe200078e00ff */
[----:B------:R-:W4:Y:S01]  /*3720*/  LDCU.64 UR8, c[0x4][0xa8] ;  /* 0x01001500ff0877ac */ /* 0x000f220008000a00 */
[----:B0-----:R-:W-:-:S02]  /*3730*/  IMAD.U32 R4, RZ, RZ, UR4 ;  /* 0x00000004ff047e24 */ /* 0x001fc4000f8e00ff */
[----:B------:R-:W-:Y:S02]  /*3740*/  IMAD.U32 R5, RZ, RZ, UR5 ;  /* 0x00000005ff057e24 */ /* 0x000fe4000f8e00ff */
[----:B---3--:R-:W-:Y:S02]  /*3750*/  IMAD.U32 R6, RZ, RZ, UR6 ;  /* 0x00000006ff067e24 */ /* 0x008fe4000f8e00ff */
[----:B------:R-:W-:Y:S02]  /*3760*/  IMAD.U32 R7, RZ, RZ, UR7 ;  /* 0x00000007ff077e24 */ /* 0x000fe4000f8e00ff */
[----:B----4-:R-:W-:Y:S02]  /*3770*/  IMAD.U32 R10, RZ, RZ, UR8 ;  /* 0x00000008ff0a7e24 */ /* 0x010fe4000f8e00ff */
[----:B-1----:R-:W-:-:S07]  /*3780*/  IMAD.U32 R11, RZ, RZ, UR9 ;  /* 0x00000009ff0b7e24 */ /* 0x002fce000f8e00ff */
[----:B------:R-:W-:-:S07]  /*3790*/  LEPC R20, `(.L_x_233) ;  /* 0x000000001014794e */ /* 0x000fce0000000000 */
[----:B--2---:R-:W-:Y:S05]  /*37a0*/  CALL.ABS.NOINC R2 ;  /* 0x0000000002007343 */ /* 0x004fea0003c00000 */
.L_x_233:
[----:B------:R-:W-:Y:S05]  /*37b0*/  EXIT ;  /* 0x000000000000794d */ /* 0x000fea0003800000 */
.L_x_232:
        /* <DEDUP_REMOVED lines=11> */
.L_x_234:
[----:B------:R-:W-:Y:S01]  /*3870*/  STG.E.U8 desc[UR36][R2.64], R5 ;  /* 0x0000000502007986 */ /* 0x000fe2000c101124 */
[----:B------:R-:W-:Y:S05]  /*3880*/  EXIT ;  /* 0x000000000000794d */ /* 0x000fea0003800000 */
.L_x_231:
[----:B------:R-:W0:Y:S02]  /*3890*/  LDCU.64 UR4, c[0x0][0x388] ;  /* 0x00007100ff0477ac */ /* 0x000e240008000a00 */
[----:B0-----:R-:W0:Y:S02]  /*38a0*/  I2F.U64 R0, UR4 ;  /* 0x0000000400007d12 */ /* 0x001e240008301000 */
[----:B0-----:R-:W-:-:S13]  /*38b0*/  ISETP.GT.U32.AND P0, PT, R0, 0x477fffff, PT ;  /* 0x477fffff0000780c */ /* 0x001fda0003f04070 */
[----:B------:R-:W-:Y:S05]  /*38c0*/  @P0 BRA `(.L_x_235) ;  /* 0x0000000000280947 */ /* 0x000fea0003800000 */
[----:B------:R-:W-:-:S13]  /*38d0*/  ISETP.GE.U32.AND P0, PT, R0, 0x38800000, PT ;  /* 0x388000000000780c */ /* 0x000fda0003f06070 */
[----:B------:R-:W-:-:S04]  /*38e0*/  @P0 SHF.R.U32.HI R4, RZ, 0x15, R0 ;  /* 0x00000015ff040819 */ /* 0x000fc80000011600 */
[----:B------:R-:W-:-:S04]  /*38f0*/  @P0 LOP3.LUT R5, R4, 0x1, RZ, 0xc0, !PT ;  /* 0x0000000104050812 */ /* 0x000fc800078ec0ff */
[----:B------:R-:W-:-:S04]  /*3900*/  @P0 IADD3 R5, PT, PT, R0, 0x80fffff, R5 ;  /* 0x080fffff00050810 */ /* 0x000fc80007ffe005 */
[----:B------:R-:W-:-:S05]  /*3910*/  @P0 SHF.R.U32.HI R5, RZ, 0x15, R5 ;  /* 0x00000015ff050819 */ /* 0x000fca0000011605 */
[----:B------:R0:W-:Y:S01]  /*3920*/  @P0 STG.E.U8 desc[UR36][R2.64], R5 ;  /* 0x0000000502000986 */ /* 0x0001e2000c101124 */
[----:B------:R-:W-:Y:S05]  /*3930*/  @P0 EXIT ;  /* 0x000000000000094d */ /* 0x000fea0003800000 */
[----:B0-----:R-:W-:-:S05]  /*3940*/  FADD.FTZ R5, R0, 128 ;  /* 0x4300000000057421 */ /* 0x001fca0000010000 */
[----:B------:R-:W-:Y:S01]  /*3950*/  STG.E.U8 desc[UR36][R2.64], R5 ;  /* 0x0000000502007986 */ /* 0x000fe2000c101124 */
[----:B------:R-:W-:Y:S05]  /*3960*/  EXIT ;  /* 0x000000000000794d */ /* 0x000fea0003800000 */
.L_x_235:
[----:B------:R-:W-:Y:S01]  /*3970*/  ISETP.GT.U32.AND P0, PT, R0, 0x7f800000, PT ;  /* 0x7f8000000000780c */ /* 0x000fe20003f04070 */
[----:B------:R-:W-:-:S05]  /*3980*/  IMAD.MOV.U32 R0, RZ, RZ, 0x7f ;  /* 0x0000007fff007424 */ /* 0x000fca00078e00ff */
[----:B------:R-:W-:-:S05]  /*3990*/  SEL R5, R0, 0x7c, P0 ;  /* 0x0000007c00057807 */ /* 0x000fca0000000000 */
[----:B------:R-:W-:Y:S01]  /*39a0*/  STG.E.U8 desc[UR36][R2.64], R5 ;  /* 0x0000000502007986 */ /* 0x000fe2000c101124 */
[----:B------:R-:W-:Y:S05]  /*39b0*/  EXIT ;  /* 0x000000000000794d */ /* 0x000fea0003800000 */
.L_x_230:
[----:B------:R-:W0:Y:S02]  /*39c0*/  LDCU.64 UR4, c[0x0][0x388] ;  /* 0x00007100ff0477ac */ /* 0x000e240008000a00 */
[----:B0-----:R-:W0:Y:S02]  /*39d0*/  I2F.U64 R0, UR4 ;  /* 0x0000000400007d12 */ /* 0x001e240008301000 */
[----:B0-----:R-:W-:-:S05]  /*39e0*/  F2FP.BF16.F32.PACK_AB R0, RZ, R0 ;  /* 0x00000000ff00723e */ /* 0x001fca00000010ff */
[----:B------:R-:W-:Y:S01]  /*39f0*/  STG.E.U16 desc[UR36][R2.64], R0 ;  /* 0x0000000002007986 */ /* 0x000fe2000c101524 */
[----:B------:R-:W-:Y:S05]  /*3a00*/  EXIT ;  /* 0x000000000000794d */ /* 0x000fea0003800000 */
.L_x_236:
        /* <DEDUP_REMOVED lines=15> */
.L_x_7036:


//--------------------- .text._ZN2at6native18elementwise_kernelILi128ELi2EZNS0_22gpu_kernel_impl_nocastINS0_11FillFunctorImEEEEvRNS_18TensorIteratorBaseERKT_EUliE_EEviT1_ --------------------------
	.section	.text._ZN2at6native18elementwise_kernelILi128ELi2EZNS0_22gpu_kernel_impl_nocastINS0_11FillFunctorImEEEEvRNS_18TensorIteratorBaseERKT_EUliE_EEviT1_,"ax",@progbits
	.align	128
        .global         _ZN2at6native18elementwise_kernelILi128ELi2EZNS0_22gpu_kernel_impl_nocastINS0_11FillFunctorImEEEEvRNS_18TensorIteratorBaseERKT_EUliE_EEviT1_
        .type           _ZN2at6native18elementwise_kernelILi128ELi2EZNS0_22gpu_kernel_impl_nocastINS0_11FillFunctorImEEEEvRNS_18TensorIteratorBaseERKT_EUliE_EEviT1_,@function
        .size           _ZN2at6native18elementwise_kernelILi128ELi2EZNS0_22gpu_kernel_impl_nocastINS0_11FillFunctorImEEEEvRNS_18TensorIteratorBaseERKT_EUliE_EEviT1_,(.L_x_7037 - _ZN2at6native18elementwise_kernelILi128ELi2EZNS0_22gpu_kernel_impl_nocastINS0_11FillFunctorImEEEEvRNS_18TensorIteratorBaseERKT_EUliE_EEviT1_)
        .other          _ZN2at6native18elementwise_kernelILi128ELi2EZNS0_22gpu_kernel_impl_nocastINS0_11FillFunctorImEEEEvRNS_18TensorIteratorBaseERKT_EUliE_EEviT1_,@"STO_CUDA_ENTRY STV_DEFAULT"
_ZN2at6native18elementwise_kernelILi128ELi2EZNS0_22gpu_kernel_impl_nocastINS0_11FillFunctorImEEEEvRNS_18TensorIteratorBaseERKT_EUliE_EEviT1_:
.text._ZN2at6native18elementwise_kernelILi128ELi2EZNS0_22gpu_kernel_impl_nocastINS0_11FillFunctorImEEEEvRNS_18TensorIteratorBaseERKT_EUliE_EEviT1_:
[----:B------:R-:W-:Y:S01]  /*0000*/  LDC R1, c[0x0][0x37c] ;  /* 0x0000df00ff017b82 */ /* 0x000fe20000000800 */
[----:B------:R-:W0:Y:S07]  /*0010*/  S2R R3, SR_TID.X ;  /* 0x0000000000037919 */ /* 0x000e2e0000002100 */
[----:B------:R-:W1:Y:S01]  /*0020*/  S2UR UR4, SR_CTAID.X ;  /* 0x00000000000479c3 */ /* 0x000e620000002500 */
[----:B------:R-:W2:Y:S01]  /*0030*/  LDCU UR5, c[0x0][0x388] ;  /* 0x00007100ff0577ac */ /* 0x000ea20008000800 */
[----:B------:R-:W3:Y:S01]  /*0040*/  LDCU.64 UR6, c[0x0][0x358] ;  /* 0x00006b00ff0677ac */ /* 0x000ee20008000a00 */
[----:B--2---:R-:W-:-:S02]  /*0050*/  UISETP.NE.AND UP0, UPT, UR5, URZ, UPT ;  /* 0x000000ff0500728c */ /* 0x004fc4000bf05270 */
[----:B-1----:R-:W-:-:S06]  /*0060*/  USHF.L.U32 UR4, UR4, 0x8, URZ ;  /* 0x0000000804047899 */ /* 0x002fcc00080006ff */
[----:B0-----:R-:W-:Y:S01]  /*0070*/  LOP3.LUT R3, R3, UR4, RZ, 0xfc, !PT ;  /* 0x0000000403037c12 */ /* 0x001fe2000f8efcff */
[----:B---3--:R-:W-:Y:S06]  /*0080*/  BRA.U UP0, `(.L_x_237) ;  /* 0x00000001001c7547 */ /* 0x008fec000b800000 */
[----:B------:R-:W0:Y:S02]  /*0090*/  LDCU UR4, c[0x0][0x380] ;  /* 0x00007000ff0477ac */ /* 0x000e240008000800 */
[----:B0-----:R-:W-:-:S13]  /*00a0*/  ISETP.GE.AND P0, PT, R3, UR4, PT ;  /* 0x0000000403007c0c */ /* 0x001fda000bf06270 */
[----:B------:R-:W-:Y:S05]  /*00b0*/  @P0 EXIT ;  /* 0x000000000000094d */ /* 0x000fea0003800000 */
[----:B------:R-:W0:Y:S08]  /*00c0*/  LDC.64 R2, c[0x0][0x520] ;  /* 0x00014800ff027b82 */ /* 0x000e300000000a00 */
[----:B------:R-:W0:Y:S02]  /*00d0*/  LDC.64 R4, c[0x0][0x528] ;  /* 0x00014a00ff047b82 */ /* 0x000e240000000a00 */
[----:B0-----:R-:W-:Y:S01]  /*00e0*/  STG.E.64 desc[UR6][R2.64], R4 ;  /* 0x0000000402007986 */ /* 0x001fe2000c101b06 */
[----:B------:R-:W-:Y:S05]  /*00f0*/  EXIT ;  /* 0x000000000000794d */ /* 0x000fea0003800000 */
.L_x_237:
[----:B------:R-:W0:Y:S01]  /*0100*/  LDCU UR8, c[0x0][0x380] ;  /* 0x00007000ff0877ac */ /* 0x000e220008000800 */
[----:B------:R-:W-:Y:S01]  /*0110*/  BSSY.RECONVERGENT B0, `(.L_x_238) ;  /* 0x000011e000007945 */ /* 0x000fe20003800200 */
[----:B------:R-:W-:-:S04]  /*0120*/  UIADD3 UR4, UPT, UPT, UR5, -0x1, URZ ;  /* 0xffffffff05047890 */ /* 0x000fc8000fffe0ff */
[----:B------:R-:W-:-:S04]  /*0130*/  UISETP.LT.U32.AND UP0, UPT, UR4, 0x18, UPT ;  /* 0x000000180400788c */ /* 0x000fc8000bf01070 */
[----:B------:R-:W-:-:S04]  /*0140*/  USEL UR5, UR4, 0x18, UP0 ;  /* 0x0000001804057887 */ /* 0x000fc80008000000 */
[----:B------:R-:W-:Y:S01]  /*0150*/  UIADD3 UR5, UPT, UPT, UR5, 0x1, URZ ;  /* 0x0000000105057890 */ /* 0x000fe2000fffe0ff */
[----:B0-----:R-:W-:-:S13]  /*0160*/  ISETP.GE.AND P0, PT, R3, UR8, PT ;  /* 0x0000000803007c0c */ /* 0x001fda000bf06270 */
[----:B------:R-:W-:Y:S05]  /*0170*/  @P0 BRA `(.L_x_239) ;  /* 0x00000010005c0947 */ /* 0x000fea0003800000 */
[----:B------:R-:W0:Y:S01]  /*0180*/  LDCU.64 UR10, c[0x0][0x390] ;  /* 0x00007200ff0a77ac */ /* 0x000e220008000a00 */
[----:B------:R-:W-:Y:S01]  /*0190*/  HFMA2 R2, -RZ, RZ, 0, 0 ;  /* 0x00000000ff027431 */ /* 0x000fe200000001ff */
[----:B------:R-:W1:Y:S01]  /*01a0*/  LDCU UR9, c[0x0][0x38c] ;  /* 0x00007180ff0977ac */ /* 0x000e620008000800 */
[----:B------:R-:W2:Y:S01]  /*01b0*/  LDCU UR12, c[0x0][0x4b8] ;  /* 0x00009700ff0c77ac */ /* 0x000ea20008000800 */
[----:B------:R-:W-:Y:S02]  /*01c0*/  UISETP.NE.AND UP0, UPT, UR4, URZ, UPT ;  /* 0x000000ff0400728c */ /* 0x000fe4000bf05270 */
[----:B0-----:R-:W-:-:S05]  /*01d0*/  IMAD.HI.U32 R4, R3, UR10, R2 ;  /* 0x0000000a03047c27 */ /* 0x001fca000f8e0002 */
[----:B------:R-:W-:-:S04]  /*01e0*/  SHF.R.U32.HI R5, RZ, UR11, R4 ;  /* 0x0000000bff057c19 */ /* 0x000fc80008011604 */
[----:B------:R-:W-:-:S05]  /*01f0*/  IADD3 R0, PT, PT, -R5, RZ, RZ ;  /* 0x000000ff05007210 */ /* 0x000fca0007ffe1ff */
[----:B-1----:R-:W-:-:S04]  /*0200*/  IMAD R0, R0, UR9, R3 ;  /* 0x0000000900007c24 */ /* 0x002fc8000f8e0203 */
[----:B--2---:R-:W-:Y:S01]  /*0210*/  IMAD R0, R0, UR12, RZ ;  /* 0x0000000c00007c24 */ /* 0x004fe2000f8e02ff */
[----:B------:R-:W-:Y:S06]  /*0220*/  BRA.U !UP0, `(.L_x_240) ;  /* 0x0000001108187547 */ /* 0x000fec000b800000 */
[----:B------:R-:W0:Y:S01]  /*0230*/  LDCU.64 UR10, c[0x0][0x398] ;  /* 0x00007300ff0a77ac */ /* 0x000e220008000a00 */
[----:B------:R-:W-:Y:S01]  /*0240*/  MOV R4, RZ ;  /* 0x000000ff00047202 */ /* 0x000fe20000000f00 */
[----:B------:R-:W1:Y:S01]  /*0250*/  LDCU UR9, c[0x0][0x3a0] ;  /* 0x00007400ff0977ac */ /* 0x000e620008000800 */
[----:B------:R-:W2:Y:S01]  /*0260*/  LDCU UR12, c[0x0][0x4bc] ;  /* 0x00009780ff0c77ac */ /* 0x000ea20008000800 */
[----:B------:R-:W-:Y:S02]  /*0270*/  UISETP.NE.AND UP0, UPT, UR5, 0x2, UPT ;  /* 0x000000020500788c */ /* 0x000fe4000bf05270 */
[----:B0-----:R-:W-:-:S05]  /*0280*/  IMAD.HI.U32 R6, R5, UR11, R4 ;  /* 0x0000000b05067c27 */ /* 0x001fca000f8e0004 */
[----:B-1----:R-:W-:-:S04]  /*0290*/  SHF.R.U32.HI R7, RZ, UR9, R6 ;  /* 0x00000009ff077c19 */ /* 0x002fc80008011606 */
[----:B------:R-:W-:-:S05]  /*02a0*/  IADD3 R4, PT, PT, -R7, RZ, RZ ;  /* 0x000000ff07047210 */ /* 0x000fca0007ffe1ff */
        /* <DEDUP_REMOVED lines=9> */
[----:B------:R-:W-:-:S04]  /*0340*/  SHF.R.U32.HI R5, RZ, UR11, R4 ;  /* 0x0000000bff057c19 */ /* 0x000fc80008011604 */
[----:B------:R-:W-:-:S05]  /*0350*/  IADD3 R6, PT, PT, -R5, RZ, RZ ;  /* 0x000000ff05067210 */ /* 0x000fca0007ffe1ff */
        /* <DEDUP_REMOVED lines=237> */
[----:B------:R-:W2:Y:S03]  /*1230*/  LDCU UR12, c[0x0][0x518] ;  /* 0x0000a300ff0c77ac */ /* 0x000ea60008000800 */
[----:B0-----:R-:W-:-:S05]  /*1240*/  IMAD.HI.U32 R2, R7, UR10, R6 ;  /* 0x0000000a07027c27 */ /* 0x001fca000f8e0006 */
[----:B------:R-:W-:-:S04]  /*1250*/  SHF.R.U32.HI R2, RZ, UR11, R2 ;  /* 0x0000000bff027c19 */ /* 0x000fc80008011602 */
[----:B------:R-:W-:-:S05]  /*1260*/  IADD3 R5, PT, PT, -R2, RZ, RZ ;  /* 0x000000ff02057210 */ /* 0x000fca0007ffe1ff */
[----:B-1----:R-:W-:-:S04]  /*1270*/  IMAD R7, R5, UR9, R7 ;  /* 0x0000000905077c24 */ /* 0x002fc8000f8e0207 */
[----:B--2---:R-:W-:-:S07]  /*1280*/  IMAD R0, R7, UR12, R0 ;  /* 0x0000000c07007c24 */ /* 0x004fce000f8e0200 */
.L_x_240:
[----:B------:R-:W0:Y:S01]  /*1290*/  LDCU.64 UR10, c[0x0][0x520] ;  /* 0x0000a400ff0a77ac */ /* 0x000e220008000a00 */
[----:B------:R-:W1:Y:S01]  /*12a0*/  LDC.64 R6, c[0x0][0x528] ;  /* 0x00014a00ff067b82 */ /* 0x000e620000000a00 */
[----:B------:R-:W-:Y:S02]  /*12b0*/  IADD3 R3, PT, PT, R3, 0x80, RZ ;  /* 0x0000008003037810 */ /* 0x000fe40007ffe0ff */
[----:B0-----:R-:W-:-:S04]  /*12c0*/  IADD3 R4, P0, PT, R0, UR10, RZ ;  /* 0x0000000a00047c10 */ /* 0x001fc8000ff1e0ff */
[----:B------:R-:W-:-:S05]  /*12d0*/  IADD3.X R5, PT, PT, RZ, UR11, RZ, P0, !PT ;  /* 0x0000000bff057c10 */ /* 0x000fca00087fe4ff */
[----:B-1----:R0:W-:Y:S04]  /*12e0*/  STG.E.64 desc[UR6][R4.64], R6 ;  /* 0x0000000604007986 */ /* 0x0021e8000c101b06 */
.L_x_239:
[----:B------:R-:W-:Y:S05]  /*12f0*/  BSYNC.RECONVERGENT B0 ;  /* 0x0000000000007941 */ /* 0x000fea0003800200 */
.L_x_238:
[----:B------:R-:W-:-:S13]  /*1300*/  ISETP.GE.AND P0, PT, R3, UR8, PT ;  /* 0x0000000803007c0c */ /* 0x000fda000bf06270 */
[----:B------:R-:W-:Y:S05]  /*1310*/  @P0 EXIT ;  /* 0x000000000000094d */ /* 0x000fea0003800000 */
        /* <DEDUP_REMOVED lines=267> */
[----:B------:R-:W2:Y:S03]  /*23d0*/  LDCU UR10, c[0x0][0x518] ;  /* 0x0000a300ff0a77ac */ /* 0x000ea60008000800 */
[----:B0-----:R-:W-:-:S05]  /*23e0*/  IMAD.HI.U32 R2, R3, UR8, R2 ;  /* 0x0000000803027c27 */ /* 0x001fca000f8e0002 */
[----:B------:R-:W-:-:S04]  /*23f0*/  SHF.R.U32.HI R2, RZ, UR9, R2 ;  /* 0x00000009ff027c19 */ /* 0x000fc80008011602 */
[----:B------:R-:W-:-:S05]  /*2400*/  IADD3 R2, PT, PT, -R2, RZ, RZ ;  /* 0x000000ff02027210 */ /* 0x000fca0007ffe1ff */
[----:B-1----:R-:W-:-:S04]  /*2410*/  IMAD R3, R2, UR4, R3 ;  /* 0x0000000402037c24 */ /* 0x002fc8000f8e0203 */
[----:B--2---:R-:W-:-:S07]  /*2420*/  IMAD R0, R3, UR10, R0 ;  /* 0x0000000a03007c24 */ /* 0x004fce000f8e0200 */
.L_x_241:
[----:B------:R-:W0:Y:S01]  /*2430*/  LDCU.64 UR8, c[0x0][0x520] ;  /* 0x0000a400ff0877ac */ /* 0x000e220008000a00 */
[----:B------:R-:W1:Y:S01]  /*2440*/  LDC.64 R4, c[0x0][0x528] ;  /* 0x00014a00ff047b82 */ /* 0x000e620000000a00 */
[----:B0-----:R-:W-:-:S04]  /*2450*/  IADD3 R2, P0, PT, R0, UR8, RZ ;  /* 0x0000000800027c10 */ /* 0x001fc8000ff1e0ff */
[----:B------:R-:W-:-:S05]  /*2460*/  IADD3.X R3, PT, PT, RZ, UR9, RZ, P0, !PT ;  /* 0x00000009ff037c10 */ /* 0x000fca00087fe4ff */
[----:B-1----:R-:W-:Y:S01]  /*2470*/  STG.E.64 desc[UR6][R2.64], R4 ;  /* 0x0000000402007986 */ /* 0x002fe2000c101b06 */
[----:B------:R-:W-:Y:S05]  /*2480*/  EXIT ;  /* 0x000000000000794d */ /* 0x000fea0003800000 */
.L_x_242:
        /* <DEDUP_REMOVED lines=15> */
.L_x_7037:


//--------------------- .text._ZN2at6native27unrolled_elementwise_kernelINS0_11FillFunctorImEESt5arrayIPcLm1EELi4E23TrivialOffsetCalculatorILi0EjES7_ILi1EjENS0_6memory15LoadWithoutCastENSA_16StoreWithoutCastEEEviT_T0_T2_T3_T4_T5_ --------------------------
	.section	.text._ZN2at6native27unrolled_elementwise_kernelINS0_11FillFunctorImEESt5arrayIPcLm1EELi4E23TrivialOffsetCalculatorILi0EjES7_ILi1EjENS0_6memory15LoadWithoutCastENSA_16StoreWithoutCastEEEviT_T0_T2_T3_T4_T5_,"ax",@progbits
	.align	128
        .global         _ZN2at6native27unrolled_elementwise_kernelINS0_11FillFunctorImEESt5arrayIPcLm1EELi4E23TrivialOffsetCalculatorILi0EjES7_ILi1EjENS0_6memory15LoadWithoutCastENSA_16StoreWithoutCastEEEviT_T0_T2_T3_T4_T5_
        .type           _ZN2at6native27unrolled_elementwise_kernelINS0_11FillFunctorImEESt5arrayIPcLm1EELi4E23TrivialOffsetCalculatorILi0EjES7_ILi1EjENS0_6memory15LoadWithoutCastENSA_16StoreWithoutCastEEEviT_T0_T2_T3_T4_T5_,@function
        .size           _ZN2at6native27unrolled_elementwise_kernelINS0_11FillFunctorImEESt5arrayIPcLm1EELi4E23TrivialOffsetCalculatorILi0EjES7_ILi1EjENS0_6memory15LoadWithoutCastENSA_16StoreWithoutCastEEEviT_T0_T2_T3_T4_T5_,(.L_x_7038 - _ZN2at6native27unrolled_elementwise_kernelINS0_11FillFunctorImEESt5arrayIPcLm1EELi4E23TrivialOffsetCalculatorILi0EjES7_ILi1EjENS0_6memory15LoadWithoutCastENSA_16StoreWithoutCastEEEviT_T0_T2_T3_T4_T5_)
        .other          _ZN2at6native27unrolled_elementwise_kernelINS0_11FillFunctorImEESt5arrayIPcLm1EELi4E23TrivialOffsetCalculatorILi0EjES7_ILi1EjENS0_6memory15LoadWithoutCastENSA_16StoreWithoutCastEEEviT_T0_T2_T3_T4_T5_,@"STO_CUDA_ENTRY STV_DEFAULT"
_ZN2at6native27unrolled_elementwise_kernelINS0_11FillFunctorImEESt5arrayIPcLm1EELi4E23TrivialOffsetCalculatorILi0EjES7_ILi1EjENS0_6memory15LoadWithoutCastENSA_16StoreWithoutCastEEEviT_T0_T2_T3_T4_T5_:
.text._ZN2at6native27unrolled_elementwise_kernelINS0_11FillFunctorImEESt5arrayIPcLm1EELi4E23TrivialOffsetCalculatorILi0EjES7_ILi1EjENS0_6memory15LoadWithoutCastENSA_16StoreWithoutCastEEEviT_T0_T2_T3_T4_T5_:
[----:B------:R-:W-:Y:S01]  /*0000*/  LDC R1, c[0x0][0x37c] ;  /* 0x0000df00ff017b82 */ /* 0x000fe20000000800 */
[----:B------:R-:W0:Y:S07]  /*0010*/  S2R R8, SR_CTAID.X ;  /* 0x0000000000087919 */ /* 0x000e2e0000002500 */
[----:B------:R-:W0:Y:S01]  /*0020*/  LDC R3, c[0x0][0x380] ;  /* 0x0000e000ff037b82 */ /* 0x000e220000000800 */
[----:B------:R-:W1:Y:S01]  /*0030*/  LDCU.64 UR4, c[0x0][0x358] ;  /* 0x00006b00ff0477ac */ /* 0x000e620008000a00 */
[----:B------:R-:W-:Y:S01]  /*0040*/  BSSY.RECONVERGENT B0, `(.L_x_243) ;  /* 0x0000018000007945 */ /* 0x000fe20003800200 */
[----:B------:R-:W2:Y:S01]  /*0050*/  S2R R9, SR_TID.X ;  /* 0x0000000000097919 */ /* 0x000ea20000002100 */
[----:B0-----:R-:W-:-:S05]  /*0060*/  IMAD R0, R8, -0x200, R3 ;  /* 0xfffffe0008007824 */ /* 0x001fca00078e0203 */
[----:B--2---:R-:W-:-:S13]  /*0070*/  ISETP.GE.AND P0, PT, R9, R0, PT ;  /* 0x000000000900720c */ /* 0x004fda0003f06270 */
[----:B------:R-:W0:Y:S01]  /*0080*/  @!P0 LDC.64 R2, c[0x0][0x390] ;  /* 0x0000e400ff028b82 */ /* 0x000e220000000a00 */
[----:B------:R-:W-:Y:S01]  /*0090*/  @!P0 IMAD R7, R8, 0x200, R9 ;  /* 0x0000020008078824 */ /* 0x000fe200078e0209 */
[----:B------:R-:W-:-:S04]  /*00a0*/  @!P0 IADD3 R6, PT, PT, R9, 0x80, RZ ;  /* 0x0000008009068810 */ /* 0x000fc80007ffe0ff */
[----:B------:R-:W-:Y:S02]  /*00b0*/  @!P0 MOV R9, R6 ;  /* 0x0000000600098202 */ /* 0x000fe40000000f00 */
[----:B------:R-:W1:Y:S02]  /*00c0*/  @!P0 LDC.64 R4, c[0x0][0x388] ;  /* 0x0000e200ff048b82 */ /* 0x000e640000000a00 */
[----:B------:R-:W-:Y:S01]  /*00d0*/  ISETP.GE.AND P1, PT, R9, R0, PT ;  /* 0x000000000900720c */ /* 0x000fe20003f26270 */
[----:B0-----:R-:W-:-:S05]  /*00e0*/  @!P0 IMAD.WIDE.U32 R2, R7, 0x8, R2 ;  /* 0x0000000807028825 */ /* 0x001fca00078e0002 */
[----:B-1----:R0:W-:Y:S07]  /*00f0*/  @!P0 STG.E.64 desc[UR4][R2.64], R4 ;  /* 0x0000000402008986 */ /* 0x0021ee000c101b04 */
[----:B------:R-:W-:Y:S05]  /*0100*/  @P1 BRA `(.L_x_244) ;  /* 0x00000000002c1947 */ /* 0x000fea0003800000 */
[----:B0-----:R-:W0:Y:S01]  /*0110*/  LDC.64 R2, c[0x0][0x390] ;  /* 0x0000e400ff027b82 */ /* 0x001e220000000a00 */
[----:B------:R-:W-:Y:S01]  /*0120*/  IMAD R5, R8, 0x200, R9 ;  /* 0x0000020008057824 */ /* 0x000fe200078e0209 */
[----:B------:R-:W-:-:S04]  /*0130*/  IADD3 R9, PT, PT, R9, 0x80, RZ ;  /* 0x0000008009097810 */ /* 0x000fc80007ffe0ff */
[C---:B------:R-:W-:Y:S02]  /*0140*/  ISETP.GE.AND P0, PT, R9.reuse, R0, PT ;  /* 0x000000000900720c */ /* 0x040fe40003f06270 */
[----:B------:R-:W1:Y:S11]  /*0150*/  LDC.64 R6, c[0x0][0x388] ;  /* 0x0000e200ff067b82 */ /* 0x000e760000000a00 */
[----:B------:R-:W-:Y:S01]  /*0160*/  @!P0 IMAD R11, R8, 0x200, R9 ;  /* 0x00000200080b8824 */ /* 0x000fe200078e0209 */
[----:B------:R-:W-:Y:S01]  /*0170*/  @!P0 IADD3 R9, PT, PT, R9, 0x80, RZ ;  /* 0x0000008009098810 */ /* 0x000fe20007ffe0ff */
[----:B0-----:R-:W-:-:S04]  /*0180*/  IMAD.WIDE.U32 R4, R5, 0x8, R2 ;  /* 0x0000000805047825 */ /* 0x001fc800078e0002 */
[----:B------:R-:W-:Y:S01]  /*0190*/  @!P0 IMAD.WIDE.U32 R2, R11, 0x8, R2 ;  /* 0x000000080b028825 */ /* 0x000fe200078e0002 */
[----:B-1----:R1:W-:Y:S04]  /*01a0*/  STG.E.64 desc[UR4][R4.64], R6 ;  /* 0x0000000604007986 */ /* 0x0023e8000c101b04 */
[----:B------:R1:W-:Y:S02]  /*01b0*/  @!P0 STG.E.64 desc[UR4][R2.64], R6 ;  /* 0x0000000602008986 */ /* 0x0003e4000c101b04 */
.L_x_244:
[----:B------:R-:W-:Y:S05]  /*01c0*/  BSYNC.RECONVERGENT B0 ;  /* 0x0000000000007941 */ /* 0x000fea0003800200 */
.L_x_243:
[----:B------:R-:W-:-:S13]  /*01d0*/  ISETP.GE.AND P0, PT, R9, R0, PT ;  /* 0x000000000900720c */ /* 0x000fda0003f06270 */
[----:B------:R-:W-:Y:S05]  /*01e0*/  @P0 EXIT ;  /* 0x000000000000094d */ /* 0x000fea0003800000 */
[----:B01----:R-:W0:Y:S01]  /*01f0*/  LDC.64 R2, c[0x0][0x390] ;  /* 0x0000e400ff027b82 */ /* 0x003e220000000a00 */
[----:B------:R-:W-:-:S07]  /*0200*/  LEA R9, R8, R9, 0x9 ;  /* 0x0000000908097211 */ /* 0x000fce00078e48ff */
[----:B------:R-:W1:Y:S01]  /*0210*/  LDC.64 R4, c[0x0][0x388] ;  /* 0x0000e200ff047b82 */ /* 0x000e620000000a00 */
[----:B0-----:R-:W-:-:S05]  /*0220*/  IMAD.WIDE.U32 R2, R9, 0x8, R2 ;  /* 0x0000000809027825 */ /* 0x001fca00078e0002 */
[----:B-1----:R-:W-:Y:S01]  /*0230*/  STG.E.64 desc[UR4][R2.64], R4 ;  /* 0x0000000402007986 */ /* 0x002fe2000c101b04 */
[----:B------:R-:W-:Y:S05]  /*0240*/  EXIT ;  /* 0x000000000000794d */ /* 0x000fea0003800000 */
.L_x_245:
        /* <DEDUP_REMOVED lines=11> */
.L_x_7038:


//--------------------- .text._ZN2at6native29vectorized_elementwise_kernelILi2ENS0_11FillFunctorImEESt5arrayIPcLm1EEEEviT0_T1_ --------------------------
	.section	.text._ZN2at6native29vectorized_elementwise_kernelILi2ENS0_11FillFunctorImEESt5arrayIPcLm1EEEEviT0_T1_,"ax",@progbits
	.align	128
        .global         _ZN2at6native29vectorized_elementwise_kernelILi2ENS0_11FillFunctorImEESt5arrayIPcLm1EEEEviT0_T1_
        .type           _ZN2at6native29vectorized_elementwise_kernelILi2ENS0_11FillFunctorImEESt5arrayIPcLm1EEEEviT0_T1_,@function
        .size           _ZN2at6native29vectorized_elementwise_kernelILi2ENS0_11FillFunctorImEESt5arrayIPcLm1EEEEviT0_T1_,(.L_x_7039 - _ZN2at6native29vectorized_elementwise_kernelILi2ENS0_11FillFunctorImEESt5arrayIPcLm1EEEEviT0_T1_)
        .other          _ZN2at6native29vectorized_elementwise_kernelILi2ENS0_11FillFunctorImEESt5arrayIPcLm1EEEEviT0_T1_,@"STO_CUDA_ENTRY STV_DEFAULT"
_ZN2at6native29vectorized_elementwise_kernelILi2ENS0_11FillFunctorImEESt5arrayIPcLm1EEEEviT0_T1_:
.text._ZN2at6native29vectorized_elementwise_kernelILi2ENS0_11FillFunctorImEESt5arrayIPcLm1EEEEviT0_T1_:
[----:B------:R-:W-:Y:S01]  /*0000*/  LDC R1, c[0x0][0x37c] ;  /* 0x0000df00ff017b82 */ /* 0x000fe20000000800 */
[----:B------:R-:W0:Y:S01]  /*0010*/  S2R R0, SR_CTAID.X ;  /* 0x0000000000007919 */ /* 0x000e220000002500 */
[----:B------:R-:W1:Y:S01]  /*0020*/  LDCU UR6, c[0x0][0x380] ;  /* 0x00007000ff0677ac */ /* 0x000e620008000800 */
[----:B------:R-:W2:Y:S01]  /*0030*/  LDCU.64 UR4, c[0x0][0x358] ;  /* 0x00006b00ff0477ac */ /* 0x000ea20008000a00 */
[----:B0-----:R-:W-:-:S04]  /*0040*/  SHF.L.U32 R0, R0, 0xa, RZ ;  /* 0x0000000a00007819 */ /* 0x001fc800000006ff */
[----:B-1----:R-:W-:-:S04]  /*0050*/  IADD3 R2, PT, PT, -R0, UR6, RZ ;  /* 0x0000000600027c10 */ /* 0x002fc8000fffe1ff */
[----:B------:R-:W-:-:S13]  /*0060*/  ISETP.GT.U32.AND P0, PT, R2, 0x3ff, PT ;  /* 0x000003ff0200780c */ /* 0x000fda0003f04070 */
[----:B--2---:R-:W-:Y:S05]  /*0070*/  @P0 BRA `(.L_x_246) ;  /* 0x0000000400180947 */ /* 0x004fea0003800000 */
[----:B------:R-:W0:Y:S01]  /*0080*/  S2R R3, SR_TID.X ;  /* 0x0000000000037919 */ /* 0x000e220000002100 */
[----:B------:R-:W-:Y:S04]  /*0090*/  BSSY.RECONVERGENT B0, `(.L_x_247) ;  /* 0x000003b000007945 */ /* 0x000fe80003800200 */
[----:B------:R-:W-:Y:S01]  /*00a0*/  BSSY.RELIABLE B1, `(.L_x_248) ;  /* 0x0000032000017945 */ /* 0x000fe20003800100 */
[----:B0-----:R-:W-:-:S13]  /*00b0*/  ISETP.GE.U32.AND P0, PT, R3, R2, PT ;  /* 0x000000020300720c */ /* 0x001fda0003f06070 */
[----:B------:R-:W0:Y:S01]  /*00c0*/  @!P0 LDC.64 R4, c[0x0][0x390] ;  /* 0x0000e400ff048b82 */ /* 0x000e220000000a00 */
[----:B------:R-:W-:Y:S01]  /*00d0*/  @!P0 IADD3 R9, PT, PT, R0, R3, RZ ;  /* 0x0000000300098210 */ /* 0x000fe20007ffe0ff */
[----:B------:R-:W-:-:S05]  /*00e0*/  @!P0 VIADD R8, R3, 0x80 ;  /* 0x0000008003088836 */ /* 0x000fca0000000000 */
[----:B------:R-:W-:Y:S01]  /*00f0*/  @!P0 MOV R3, R8 ;  /* 0x0000000800038202 */ /* 0x000fe20000000f00 */
[----:B------:R-:W1:Y:S01]  /*0100*/  @!P0 LDC.64 R6, c[0x0][0x388] ;  /* 0x0000e200ff068b82 */ /* 0x000e620000000a00 */
[----:B0-----:R-:W-:-:S05]  /*0110*/  @!P0 IMAD.WIDE.U32 R4, R9, 0x8, R4 ;  /* 0x0000000809048825 */ /* 0x001fca00078e0004 */
[----:B-1----:R0:W-:Y:S01]  /*0120*/  @!P0 STG.E.64 desc[UR4][R4.64], R6 ;  /* 0x0000000604008986 */ /* 0x0021e2000c101b04 */
[----:B------:R-:W-:-:S13]  /*0130*/  ISETP.GE.U32.AND P0, PT, R3, R2, PT ;  /* 0x000000020300720c */ /* 0x000fda0003f06070 */
[----:B0-----:R-:W-:Y:S05]  /*0140*/  @P0 BRA `(.L_x_249) ;  /* 0x0000000000380947 */ /* 0x001fea0003800000 */
[----:B------:R-:W0:Y:S01]  /*0150*/  LDC.64 R4, c[0x0][0x390] ;  /* 0x0000e400ff047b82 */ /* 0x000e220000000a00 */
[----:B------:R-:W-:Y:S01]  /*0160*/  IMAD.IADD R9, R0, 0x1, R3 ;  /* 0x0000000100097824 */ /* 0x000fe200078e0203 */
[----:B------:R-:W-:-:S04]  /*0170*/  IADD3 R3, PT, PT, R3, 0x80, RZ ;  /* 0x0000008003037810 */ /* 0x000fc80007ffe0ff */
[----:B------:R-:W-:Y:S02]  /*0180*/  ISETP.GE.U32.AND P0, PT, R3, R2, PT ;  /* 0x000000020300720c */ /* 0x000fe40003f06070 */
[----:B------:R-:W1:Y:S01]  /*0190*/  LDC.64 R6, c[0x0][0x388] ;  /* 0x0000e200ff067b82 */ /* 0x000e620000000a00 */
[----:B0-----:R-:W-:-:S05]  /*01a0*/  IMAD.WIDE.U32 R4, R9, 0x8, R4 ;  /* 0x0000000809047825 */ /* 0x001fca00078e0004 */
[----:B-1----:R0:W-:Y:S05]  /*01b0*/  STG.E.64 desc[UR4][R4.64], R6 ;  /* 0x0000000604007986 */ /* 0x0021ea000c101b04 */
[----:B------:R-:W-:Y:S05]  /*01c0*/  @P0 BRA `(.L_x_250) ;  /* 0x0000000000380947 */ /* 0x000fea0003800000 */
[----:B0-----:R-:W0:Y:S01]  /*01d0*/  LDC.64 R4, c[0x0][0x390] ;  /* 0x0000e400ff047b82 */ /* 0x001e220000000a00 */
[----:B------:R-:W-:Y:S01]  /*01e0*/  IMAD.IADD R9, R0, 0x1, R3 ;  /* 0x0000000100097824 */ /* 0x000fe200078e0203 */
[----:B------:R-:W-:-:S06]  /*01f0*/  IADD3 R3, PT, PT, R3, 0x80, RZ ;  /* 0x0000008003037810 */ /* 0x000fcc0007ffe0ff */
[----:B------:R-:W1:Y:S01]  /*0200*/  LDC.64 R6, c[0x0][0x388] ;  /* 0x0000e200ff067b82 */ /* 0x000e620000000a00 */
[----:B0-----:R-:W-:-:S05]  /*0210*/  IMAD.WIDE.U32 R4, R9, 0x8, R4 ;  /* 0x0000000809047825 */ /* 0x001fca00078e0004 */
[----:B-1----:R0:W-:Y:S02]  /*0220*/  STG.E.64 desc[UR4][R4.64], R6 ;  /* 0x0000000604007986 */ /* 0x0021e4000c101b04 */
.L_x_249:
[----:B------:R-:W-:-:S13]  /*0230*/  ISETP.GE.U32.AND P0, PT, R3, R2, PT ;  /* 0x000000020300720c */ /* 0x000fda0003f06070 */
[----:B------:R-:W-:Y:S05]  /*0240*/  @P0 BRA `(.L_x_251) ;  /* 0x0000000000380947 */ /* 0x000fea0003800000 */
[----:B0-----:R-:W0:Y:S01]  /*0250*/  LDC.64 R4, c[0x0][0x390] ;  /* 0x0000e400ff047b82 */ /* 0x001e220000000a00 */
[----:B------:R-:W-:Y:S01]  /*0260*/  IMAD.IADD R9, R0, 0x1, R3 ;  /* 0x0000000100097824 */ /* 0x000fe200078e0203 */
[----:B------:R-:W-:-:S06]  /*0270*/  IADD3 R3, PT, PT, R3, 0x80, RZ ;  /* 0x0000008003037810 */ /* 0x000fcc0007ffe0ff */
[----:B------:R-:W1:Y:S01]  /*0280*/  LDC.64 R6, c[0x0][0x388] ;  /* 0x0000e200ff067b82 */ /* 0x000e620000000a00 */
[----:B0-----:R-:W-:-:S05]  /*0290*/  IMAD.WIDE.U32 R4, R9, 0x8, R4 ;  /* 0x0000000809047825 */ /* 0x001fca00078e0004 */
[----:B-1----:R1:W-:Y:S02]  /*02a0*/  STG.E.64 desc[UR4][R4.64], R6 ;  /* 0x0000000604007986 */ /* 0x0023e4000c101b04 */
.L_x_250:
[----:B------:R-:W-:-:S13]  /*02b0*/  ISETP.GE.U32.AND P0, PT, R3, R2, PT ;  /* 0x000000020300720c */ /* 0x000fda0003f06070 */
[----:B------:R-:W-:Y:S05]  /*02c0*/  @P0 BRA `(.L_x_252) ;  /* 0x00000000003c0947 */ /* 0x000fea0003800000 */
[----:B01----:R-:W0:Y:S01]  /*02d0*/  LDC.64 R4, c[0x0][0x390] ;  /* 0x0000e400ff047b82 */ /* 0x003e220000000a00 */
[----:B------:R-:W-:Y:S01]  /*02e0*/  IMAD.IADD R9, R0, 0x1, R3 ;  /* 0x0000000100097824 */ /* 0x000fe200078e0203 */
[----:B------:R-:W-:-:S06]  /*02f0*/  IADD3 R3, PT, PT, R3, 0x80, RZ ;  /* 0x0000008003037810 */ /* 0x000fcc0007ffe0ff */
[----:B------:R-:W1:Y:S01]  /*0300*/  LDC.64 R6, c[0x0][0x388] ;  /* 0x0000e200ff067b82 */ /* 0x000e620000000a00 */
[----:B0-----:R-:W-:-:S05]  /*0310*/  IMAD.WIDE.U32 R4, R9, 0x8, R4 ;  /* 0x0000000809047825 */ /* 0x001fca00078e0004 */
[----:B-1----:R1:W-:Y:S02]  /*0320*/  STG.E.64 desc[UR4][R4.64], R6 ;  /* 0x0000000604007986 */ /* 0x0023e4000c101b04 */
.L_x_251:
[----:B------:R-:W-:-:S13]  /*0330*/  ISETP.GE.U32.AND P0, PT, R3, R2, PT ;  /* 0x000000020300720c */ /* 0x000fda0003f06070 */
[----:B------:R-:W-:Y:S05]  /*0340*/  @P0 BREAK.RELIABLE B1 ;  /* 0x0000000000010942 */ /* 0x000fea0003800100 */
[----:B------:R-:W-:Y:S05]  /*0350*/  @P0 BRA `(.L_x_253) ;  /* 0x0000000000380947 */ /* 0x000fea0003800000 */
[----:B01----:R-:W0:Y:S01]  /*0360*/  LDC.64 R4, c[0x0][0x390] ;  /* 0x0000e400ff047b82 */ /* 0x003e220000000a00 */
[----:B------:R-:W-:Y:S01]  /*0370*/  IMAD.IADD R9, R0, 0x1, R3 ;  /* 0x0000000100097824 */ /* 0x000fe200078e0203 */
[----:B------:R-:W-:-:S06]  /*0380*/  IADD3 R3, PT, PT, R3, 0x80, RZ ;  /* 0x0000008003037810 */ /* 0x000fcc0007ffe0ff */
[----:B------:R-:W1:Y:S01]  /*0390*/  LDC.64 R6, c[0x0][0x388] ;  /* 0x0000e200ff067b82 */ /* 0x000e620000000a00 */
[----:B0-----:R-:W-:-:S05]  /*03a0*/  IMAD.WIDE.U32 R4, R9, 0x8, R4 ;  /* 0x0000000809047825 */ /* 0x001fca00078e0004 */
[----:B-1----:R2:W-:Y:S02]  /*03b0*/  STG.E.64 desc[UR4][R4.64], R6 ;  /* 0x0000000604007986 */ /* 0x0025e4000c101b04 */
.L_x_252:
[----:B------:R-:W-:Y:S05]  /*03c0*/  BSYNC.RELIABLE B1 ;  /* 0x0000000000017941 */ /* 0x000fea0003800100 */
.L_x_248:
[----:B------:R-:W-:-:S13]  /*03d0*/  ISETP.GE.U32.AND P0, PT, R3, R2, PT ;  /* 0x000000020300720c */ /* 0x000fda0003f06070 */
[----:B012---:R-:W0:Y:S01]  /*03e0*/  @!P0 LDC.64 R4, c[0x0][0x390] ;  /* 0x0000e400ff048b82 */ /* 0x007e220000000a00 */
[----:B------:R-:W-:Y:S01]  /*03f0*/  @!P0 IMAD.IADD R9, R0, 0x1, R3 ;  /* 0x0000000100098824 */ /* 0x000fe200078e0203 */
[----:B------:R-:W-:-:S06]  /*0400*/  @!P0 IADD3 R3, PT, PT, R3, 0x80, RZ ;  /* 0x0000008003038810 */ /* 0x000fcc0007ffe0ff */
[----:B------:R-:W1:Y:S01]  /*0410*/  @!P0 LDC.64 R6, c[0x0][0x388] ;  /* 0x0000e200ff068b82 */ /* 0x000e620000000a00 */
[----:B0-----:R-:W-:-:S05]  /*0420*/  @!P0 IMAD.WIDE.U32 R4, R9, 0x8, R4 ;  /* 0x0000000809048825 */ /* 0x001fca00078e0004 */
[----:B-1----:R2:W-:Y:S02]  /*0430*/  @!P0 STG.E.64 desc[UR4][R4.64], R6 ;  /* 0x0000000604008986 */ /* 0x0025e4000c101b04 */
.L_x_253:
[----:B------:R-:W-:Y:S05]  /*0440*/  BSYNC.RECONVERGENT B0 ;  /* 0x0000000000007941 */ /* 0x000fea0003800200 */
.L_x_247:
[----:B------:R-:W-:Y:S05]  /*0450*/  WARPSYNC.ALL ;  /* 0x0000000000007948 */ /* 0x000fea0003800000 */
[----:B------:R-:W-:-:S13]  /*0460*/  ISETP.GE.U32.AND P0, PT, R3, R2, PT ;  /* 0x000000020300720c */ /* 0x000fda0003f06070 */
[----:B------:R-:W-:Y:S05]  /*0470*/  @P0 EXIT ;  /* 0x000000000000094d */ /* 0x000fea0003800000 */
[----:B012---:R-:W0:Y:S01]  /*0480*/  LDC.64 R4, c[0x0][0x390] ;  /* 0x0000e400ff047b82 */ /* 0x007e220000000a00 */
[----:B------:R-:W-:-:S07]  /*0490*/  IMAD.IADD R3, R0, 0x1, R3 ;  /* 0x0000000100037824 */ /* 0x000fce00078e0203 */
[----:B------:R-:W1:Y:S01]  /*04a0*/  LDC.64 R6, c[0x0][0x388] ;  /* 0x0000e200ff067b82 */ /* 0x000e620000000a00 */
[----:B0-----:R-:W-:-:S05]  /*04b0*/  IMAD.WIDE.U32 R2, R3, 0x8, R4 ;  /* 0x0000000803027825 */ /* 0x001fca00078e0004 */
[----:B-1----:R-:W-:Y:S01]  /*04c0*/  STG.E.64 desc[UR4][R2.64], R6 ;  /* 0x0000000602007986 */ /* 0x002fe2000c101b04 */
[----:B------:R-:W-:Y:S05]  /*04d0*/  EXIT ;  /* 0x000000000000794d */ /* 0x000fea0003800000 */
.L_x_246:
[----:B------:R-:W0:Y:S01]  /*04e0*/  S2R R7, SR_TID.X ;  /* 0x0000000000077919 */ /* 0x000e220000002100 */
[----:B------:R-:W1:Y:S08]  /*04f0*/  LDC.64 R2, c[0x0][0x390] ;  /* 0x0000e400ff027b82 */ /* 0x000e700000000a00 */
[----:B------:R-:W2:Y:S01]  /*0500*/  LDC.64 R4, c[0x0][0x388] ;  /* 0x0000e200ff047b82 */ /* 0x000ea20000000a00 */
[----:B-1----:R-:W-:-:S04]  /*0510*/  IMAD.WIDE.U32 R2, R0, 0x8, R2 ;  /* 0x0000000800027825 */ /* 0x002fc800078e0002 */
[----:B0-----:R-:W-:Y:S01]  /*0520*/  IMAD.WIDE.U32 R2, R7, 0x10, R2 ;  /* 0x0000001007027825 */ /* 0x001fe200078e0002 */
[-C--:B--2---:R-:W-:Y:S02]  /*0530*/  MOV R8, R4.reuse ;  /* 0x0000000400087202 */ /* 0x084fe40000000f00 */
[-C--:B------:R-:W-:Y:S01]  /*0540*/  MOV R10, R4.reuse ;  /* 0x00000004000a7202 */ /* 0x080fe20000000f00 */
[--C-:B------:R-:W-:Y:S01]  /*0550*/  IMAD.MOV.U32 R9, RZ, RZ, R5.reuse ;  /* 0x000000ffff097224 */ /* 0x100fe200078e0005 */
        /* <DEDUP_REMOVED lines=8> */
[----:B------:R-:W-:Y:S01]  /*05e0*/  MOV R18, R4 ;  /* 0x0000000400127202 */ /* 0x000fe20000000f00 */
[--C-:B------:R-:W-:Y:S01]  /*05f0*/  IMAD.MOV.U32 R17, RZ, RZ, R5.reuse ;  /* 0x000000ffff117224 */ /* 0x100fe200078e0005 */
[----:B------:R-:W-:Y:S01]  /*0600*/  STG.E.128 desc[UR4][R2.64+0x800], R8 ;  /* 0x0008000802007986 */ /* 0x000fe2000c101d04 */
[----:B------:R-:W-:-:S03]  /*0610*/  IMAD.MOV.U32 R19, RZ, RZ, R5 ;  /* 0x000000ffff137224 */ /* 0x000fc600078e0005 */
[----:B------:R-:W-:Y:S04]  /*0620*/  STG.E.128 desc[UR4][R2.64+0x1000], R12 ;  /* 0x0010000c02007986 */ /* 0x000fe8000c101d04 */
[----:B------:R-:W-:Y:S04]  /*0630*/  STG.E.128 desc[UR4][R2.64], R4 ;  /* 0x0000000402007986 */ /* 0x000fe8000c101d04 */
[----:B------:R-:W-:Y:S01]  /*0640*/  STG.E.128 desc[UR4][R2.64+0x1800], R16 ;  /* 0x0018001002007986 */ /* 0x000fe2000c101d04 */
[----:B------:R-:W-:Y:S05]  /*0650*/  EXIT ;  /* 0x000000000000794d */ /* 0x000fea0003800000 */
.L_x_254:
        /* <DEDUP_REMOVED lines=10> */
.L_x_7039:


//--------------------- .text._ZN2at6native29vectorized_elementwise_kernelILi4ENS0_11FillFunctorImEESt5arrayIPcLm1EEEEviT0_T1_ --------------------------
	.section	.text._ZN2at6native29vectorized_elementwise_kernelILi4ENS0_11FillFunctorImEESt5arrayIPcLm1EEEEviT0_T1_,"ax",@progbits
	.align	128
        .global         _ZN2at6native29vectorized_elementwise_kernelILi4ENS0_11FillFunctorImEESt5arrayIPcLm1EEEEviT0_T1_
        .type           _ZN2at6native29vectorized_elementwise_kernelILi4ENS0_11FillFunctorImEESt5arrayIPcLm1EEEEviT0_T1_,@function
        .size           _ZN2at6native29vectorized_elementwise_kernelILi4ENS0_11FillFunctorImEESt5arrayIPcLm1EEEEviT0_T1_,(.L_x_7040 - _ZN2at6native29vectorized_elementwise_kernelILi4ENS0_11FillFunctorImEESt5arrayIPcLm1EEEEviT0_T1_)
        .other          _ZN2at6native29vectorized_elementwise_kernelILi4ENS0_11FillFunctorImEESt5arrayIPcLm1EEEEviT0_T1_,@"STO_CUDA_ENTRY STV_DEFAULT"
_ZN2at6native29vectorized_elementwise_kernelILi4ENS0_11FillFunctorImEESt5arrayIPcLm1EEEEviT0_T1_:
.text._ZN2at6native29vectorized_elementwise_kernelILi4ENS0_11FillFunctorImEESt5arrayIPcLm1EEEEviT0_T1_:
        /* <DEDUP_REMOVED lines=35> */
.L_x_258:
        /* <DEDUP_REMOVED lines=8> */
.L_x_259:
        /* <DEDUP_REMOVED lines=8> */
.L_x_260:
        /* <DEDUP_REMOVED lines=9> */
.L_x_261:
[----:B------:R-:W-:Y:S05]  /*03c0*/  BSYNC.RELIABLE B1 ;  /* 0x0000000000017941 */ /* 0x000fea0003800100 */
.L_x_257:
[----:B------:R-:W-:-:S13]  /*03d0*/  ISETP.GE.U32.AND P0, PT, R3, R2, PT ;  /* 0x000000020300720c */ /* 0x000fda0003f06070 */
[----:B012---:R-:W0:Y:S01]  /*03e0*/  @!P0 LDC.64 R4, c[0x0][0x390] ;  /* 0x0000e400ff048b82 */ /* 0x007e220000000a00 */
[----:B------:R-:W-:Y:S01]  /*03f0*/  @!P0 IMAD.IADD R9, R0, 0x1, R3 ;  /* 0x0000000100098824 */ /* 0x000fe200078e0203 */
[----:B------:R-:W-:-:S06]  /*0400*/  @!P0 IADD3 R3, PT, PT, R3, 0x80, RZ ;  /* 0x0000008003038810 */ /* 0x000fcc0007ffe0ff */
[----:B------:R-:W1:Y:S01]  /*0410*/  @!P0 LDC.64 R6, c[0x0][0x388] ;  /* 0x0000e200ff068b82 */ /* 0x000e620000000a00 */
[----:B0-----:R-:W-:-:S05]  /*0420*/  @!P0 IMAD.WIDE.U32 R4, R9, 0x8, R4 ;  /* 0x0000000809048825 */ /* 0x001fca00078e0004 */
[----:B-1----:R2:W-:Y:S02]  /*0430*/  @!P0 STG.E.64 desc[UR4][R4.64], R6 ;  /* 0x0000000604008986 */ /* 0x0025e4000c101b04 */
.L_x_262:
[----:B------:R-:W-:Y:S05]  /*0440*/  BSYNC.RECONVERGENT B0 ;  /* 0x0000000000007941 */ /* 0x000fea0003800200 */
.L_x_256:
        /* <DEDUP_REMOVED lines=9> */
.L_x_255:
        /* <DEDUP_REMOVED lines=18> */
[----:B------:R-:W-:Y:S01]  /*0600*/  STG.E.ENL2.256 desc[UR4][R2.64], R4, R8 ;  /* 0xf80000040208797f */ /* 0x000fe2000f121804 */
[----:B------:R-:W-:-:S05]  /*0610*/  IMAD.MOV.U32 R19, RZ, RZ, R5 ;  /* 0x000000ffff137224 */ /* 0x000fca00078e0005 */
[----:B------:R-:W-:Y:S01]  /*0620*/  STG.E.ENL2.256 desc[UR4][R2.64+0x1000], R12, R16 ;  /* 0xf800800c0210797f */ /* 0x000fe2000f121804 */
[----:B------:R-:W-:Y:S05]  /*0630*/  EXIT ;  /* 0x000000000000794d */ /* 0x000fea0003800000 */
.L_x_263:
        /* <DEDUP_REMOVED lines=12> */
.L_x_7040:


//--------------------- .text._ZN2at6native29vectorized_elementwise_kernelILi8ENS0_11FillFunctorImEESt5arrayIPcLm1EEEEviT0_T1_ --------------------------
	.section	.text._ZN2at6native29vectorized_elementwise_kernelILi8ENS0_11FillFunctorImEESt5arrayIPcLm1EEEEviT0_T1_,"ax",@progbits
	.align	128
        .global         _ZN2at6native29vectorized_elementwise_kernelILi8ENS0_11FillFunctorImEESt5arrayIPcLm1EEEEviT0_T1_
        .type           _ZN2at6native29vectorized_elementwise_kernelILi8ENS0_11FillFunctorImEESt5arrayIPcLm1EEEEviT0_T1_,@function
        .size           _ZN2at6native29vectorized_elementwise_kernelILi8ENS0_11FillFunctorImEESt5arrayIPcLm1EEEEviT0_T1_,(.L_x_7041 - _ZN2at6native29vectorized_elementwise_kernelILi8ENS0_11FillFunctorImEESt5arrayIPcLm1EEEEviT0_T1_)
        .other          _ZN2at6native29vectorized_elementwise_kernelILi8ENS0_11FillFunctorImEESt5arrayIPcLm1EEEEviT0_T1_,@"STO_CUDA_ENTRY STV_DEFAULT"
_ZN2at6native29vectorized_elementwise_kernelILi8ENS0_11FillFunctorImEESt5arrayIPcLm1EEEEviT0_T1_:
.text._ZN2at6native29vectorized_elementwise_kernelILi8ENS0_11FillFunctorImEESt5arrayIPcLm1EEEEviT0_T1_:
[----:B------:R-:W-:Y:S01]  /*0000*/  LDC R1, c[0x0][0x37c] ;  /* 0x0000df00ff017b82 */ /* 0x000fe20000000800 */
[----:B------:R-:W-:Y:S05]  /*0010*/  EXIT ;  /* 0x000000000000794d */ /* 0x000fea0003800000 */
.L_x_264:
        /* <DEDUP_REMOVED lines=14> */
.L_x_7041:


//--------------------- .text._ZN2at6native18elementwise_kernelILi128ELi4EZNS0_15gpu_kernel_implINS0_11FillFunctorIjEEEEvRNS_18TensorIteratorBaseERKT_EUliE_EEviT1_ --------------------------
	.section	.text._ZN2at6native18elementwise_kernelILi128ELi4EZNS0_15gpu_kernel_implINS0_11FillFunctorIjEEEEvRNS_18TensorIteratorBaseERKT_EUliE_EEviT1_,"ax",@progbits
	.align	128
        .global         _ZN2at6native18elementwise_kernelILi128ELi4EZNS0_15gpu_kernel_implINS0_11FillFunctorIjEEEEvRNS_18TensorIteratorBaseERKT_EUliE_EEviT1_
        .type           _ZN2at6native18elementwise_kernelILi128ELi4EZNS0_15gpu_kernel_implINS0_11FillFunctorIjEEEEvRNS_18TensorIteratorBaseERKT_EUliE_EEviT1_,@function
        .size           _ZN2at6native18elementwise_kernelILi128ELi4EZNS0_15gpu_kernel_implINS0_11FillFunctorIjEEEEvRNS_18TensorIteratorBaseERKT_EUliE_EEviT1_,(.L_x_7042 - _ZN2at6native18elementwise_kernelILi128ELi4EZNS0_15gpu_kernel_implINS0_11FillFunctorIjEEEEvRNS_18TensorIteratorBaseERKT_EUliE_EEviT1_)
        .other          _ZN2at6native18elementwise_kernelILi128ELi4EZNS0_15gpu_kernel_implINS0_11FillFunctorIjEEEEvRNS_18TensorIteratorBaseERKT_EUliE_EEviT1_,@"STO_CUDA_ENTRY STV_DEFAULT"
_ZN2at6native18elementwise_kernelILi128ELi4EZNS0_15gpu_kernel_implINS0_11FillFunctorIjEEEEvRNS_18TensorIteratorBaseERKT_EUliE_EEviT1_:
.text._ZN2at6native18elementwise_kernelILi128ELi4EZNS0_15gpu_kernel_implINS0_11FillFunctorIjEEEEvRNS_18TensorIteratorBaseERKT_EUliE_EEviT1_:
[----:B------:R-:W0:Y:S08]  /*0000*/  LDC R1, c[0x0][0x37c] ;  /* 0x0000df00ff017b82 */ /* 0x000e300000000800 */
[----:B------:R-:W1:Y:S01]  /*0010*/  LDC R40, c[0x0][0x528] ;  /* 0x00014a00ff287b82 */ /* 0x000e620000000800 */
[----:B------:R-:W2:Y:S01]  /*0020*/  S2R R23, SR_TID.X ;  /* 0x0000000000177919 */ /* 0x000ea20000002100 */
[----:B------:R-:W3:Y:S01]  /*0030*/  LDCU UR39, c[0x0][0x388] ;  /* 0x00007100ff2777ac */ /* 0x000ee20008000800 */
[----:B------:R-:W-:Y:S01]  /*0040*/  IMAD.MOV.U32 R25, RZ, RZ, 0x7f ;  /* 0x0000007fff197424 */ /* 0x000fe200078e00ff */
[----:B------:R-:W-:Y:S01]  /*0050*/  BSSY.RECONVERGENT B6, `(.L_x_265) ;  /* 0x00001e3000067945 */ /* 0x000fe20003800200 */
[----:B------:R-:W-:Y:S01]  /*0060*/  IMAD.MOV.U32 R41, RZ, RZ, RZ ;  /* 0x000000ffff297224 */ /* 0x000fe200078e00ff */
[----:B------:R-:W4:Y:S02]  /*0070*/  LDCU UR5, c[0x0][0x380] ;  /* 0x00007000ff0577ac */ /* 0x000f240008000800 */
[----:B------:R-:W5:Y:S01]  /*0080*/  S2UR UR4, SR_CTAID.X ;  /* 0x00000000000479c3 */ /* 0x000f620000002500 */
[----:B------:R-:W0:Y:S07]  /*0090*/  LDCU.64 UR36, c[0x0][0x358] ;  /* 0x00006b00ff2477ac */ /* 0x000e2e0008000a00 */
[----:B------:R-:W0:Y:S01]  /*00a0*/  LDC.U8 R2, c[0x0][0x52c] ;  /* 0x00014b00ff027b82 */ /* 0x000e220000000000 */
[----:B---3--:R-:W-:Y:S01]  /*00b0*/  UIADD3 UR40, UPT, UPT, UR39, -0x1, URZ ;  /* 0xffffffff27287890 */ /* 0x008fe2000fffe0ff */
[----:B-1----:R-:W-:Y:S01]  /*00c0*/  I2FP.F32.U32 R28, R40 ;  /* 0x00000028001c7245 */ /* 0x002fe20000201000 */
[----:B------:R1:W3:Y:S01]  /*00d0*/  I2F.F64.U32 R16, R40 ;  /* 0x0000002800107312 */ /* 0x0002e20000201800 */
[----:B------:R-:W-:Y:S01]  /*00e0*/  ISETP.NE.AND P2, PT, R40, RZ, PT ;  /* 0x000000ff2800720c */ /* 0x000fe20003f45270 */
[----:B------:R-:W-:Y:S01]  /*00f0*/  UISETP.LT.U32.AND UP0, UPT, UR40, 0x18, UPT ;  /* 0x000000182800788c */ /* 0x000fe2000bf01070 */
[--C-:B------:R-:W-:Y:S01]  /*0100*/  SHF.R.U32.HI R38, RZ, 0x17, R28.reuse ;  /* 0x00000017ff267819 */ /* 0x100fe2000001161c */
[----:B------:R-:W-:Y:S01]  /*0110*/  FADD.FTZ R35, R28, 8192 ;  /* 0x460000001c237421 */ /* 0x000fe20000010000 */
[--C-:B------:R-:W-:Y:S01]  /*0120*/  SHF.R.U32.HI R0, RZ, 0x16, R28.reuse ;  /* 0x00000016ff007819 */ /* 0x100fe2000001161c */
[----:B------:R-:W-:Y:S01]  /*0130*/  USEL UR38, UR40, 0x18, UP0 ;  /* 0x0000001828267887 */ /* 0x000fe20008000000 */
[--C-:B------:R-:W-:Y:S01]  /*0140*/  LOP3.LUT P0, RZ, R38, 0x3fffff, R28.reuse, 0xf8, !PT ;  /* 0x003fffff26ff7812 */ /* 0x100fe2000780f81c */
[----:B-----5:R-:W-:Y:S01]  /*0150*/  USHF.L.U32 UR4, UR4, 0x9, URZ ;  /* 0x0000000904047899 */ /* 0x020fe200080006ff */
[----:B------:R-:W-:Y:S01]  /*0160*/  LOP3.LUT R0, R0, 0x1, RZ, 0xc0, !PT ;  /* 0x0000000100007812 */ /* 0x000fe200078ec0ff */
[----:B------:R-:W-:Y:S01]  /*0170*/  FADD.FTZ R32, R28, 64 ;  /* 0x428000001c207421 */ /* 0x000fe20000010000 */
[--C-:B------:R-:W-:Y:S01]  /*0180*/  SHF.R.U32.HI R4, RZ, 0x15, R28.reuse ;  /* 0x00000015ff047819 */ /* 0x100fe2000001161c */
[----:B------:R-:W-:Y:S01]  /*0190*/  UIADD3 UR38, UPT, UPT, UR38, 0x1, URZ ;  /* 0x0000000126267890 */ /* 0x000fe2000fffe0ff */
[----:B------:R-:W-:Y:S01]  /*01a0*/  ISETP.EQ.U32.AND P0, PT, R0, 0x1, P0 ;  /* 0x000000010000780c */ /* 0x000fe20000702070 */
[----:B------:R-:W-:Y:S01]  /*01b0*/  VIADD R37, R38, 0x1 ;  /* 0x0000000126257836 */ /* 0x000fe20000000000 */
[----:B--2---:R-:W-:Y:S01]  /*01c0*/  LOP3.LUT R23, R23, UR4, RZ, 0xfc, !PT ;  /* 0x0000000417177c12 */ /* 0x004fe2000f8efcff */
[C---:B------:R-:W-:Y:S01]  /*01d0*/  FADD.FTZ R26, R28.reuse, 16384 ;  /* 0x468000001c1a7421 */ /* 0x040fe20000010000 */
[----:B------:R-:W-:Y:S01]  /*01e0*/  SHF.R.U32.HI R0, RZ, 0x14, R28 ;  /* 0x00000014ff007819 */ /* 0x000fe2000001161c */
[----:B------:R-:W-:Y:S01]  /*01f0*/  FADD.FTZ R22, R28, 128 ;  /* 0x430000001c167421 */ /* 0x000fe20000010000 */
[----:B------:R-:W-:-:S02]  /*0200*/  SEL R24, RZ, 0x1, !P2 ;  /* 0x00000001ff187807 */ /* 0x000fc40005000000 */
[----:B----4-:R-:W-:Y:S02]  /*0210*/  ISETP.GE.AND P2, PT, R23, UR5, PT ;  /* 0x0000000517007c0c */ /* 0x010fe4000bf46270 */
[----:B------:R-:W-:Y:S02]  /*0220*/  LOP3.LUT R3, R0, 0x1, RZ, 0xc0, !PT ;  /* 0x0000000100037812 */ /* 0x000fe400078ec0ff */
[----:B------:R-:W-:Y:S01]  /*0230*/  LOP3.LUT R5, R4, 0x1, RZ, 0xc0, !PT ;  /* 0x0000000104057812 */ /* 0x000fe200078ec0ff */
[----:B------:R-:W-:Y:S01]  /*0240*/  @!P0 IMAD.MOV R37, RZ, RZ, R38 ;  /* 0x000000ffff258224 */ /* 0x000fe200078e0226 */
[C---:B------:R-:W-:Y:S02]  /*0250*/  IADD3 R3, PT, PT, R28.reuse, R3, RZ ;  /* 0x000000031c037210 */ /* 0x040fe40007ffe0ff */
[C---:B------:R-:W-:Y:S01]  /*0260*/  ISETP.GT.U32.AND P1, PT, R28.reuse, 0x7f800000, PT ;  /* 0x7f8000001c00780c */ /* 0x040fe20003f24070 */
[----:B------:R-:W-:Y:S01]  /*0270*/  IMAD.IADD R5, R28, 0x1, R5 ;  /* 0x000000011c057824 */ /* 0x000fe200078e0205 */
[C---:B------:R-:W-:Y:S01]  /*0280*/  IADD3 R36, PT, PT, R3.reuse, 0x487ffff, RZ ;  /* 0x0487ffff03247810 */ /* 0x040fe20007ffe0ff */
[----:B------:R-:W-:Y:S01]  /*0290*/  VIADD R31, R3, 0x407ffff ;  /* 0x0407ffff031f7836 */ /* 0x000fe20000000000 */
[----:B------:R-:W-:Y:S01]  /*02a0*/  SEL R25, R25, 0x7c, P1 ;  /* 0x0000007c19197807 */ /* 0x000fe20000800000 */
[C---:B------:R-:W-:Y:S01]  /*02b0*/  VIADD R33, R5.reuse, 0x88fffff ;  /* 0x088fffff05217836 */ /* 0x040fe20000000000 */
[----:B------:R-:W-:-:S02]  /*02c0*/  IADD3 R27, PT, PT, R5, 0x80fffff, RZ ;  /* 0x080fffff051b7810 */ /* 0x000fc40007ffe0ff */
[----:B------:R-:W-:Y:S02]  /*02d0*/  LOP3.LUT R34, R35, 0xff, RZ, 0xc0, !PT ;  /* 0x000000ff23227812 */ /* 0x000fe400078ec0ff */
[----:B------:R-:W-:Y:S02]  /*02e0*/  LOP3.LUT R30, R32, 0xff, RZ, 0xc0, !PT ;  /* 0x000000ff201e7812 */ /* 0x000fe400078ec0ff */
[----:B------:R-:W-:Y:S02]  /*02f0*/  SHF.R.U32.HI R36, RZ, 0x14, R36 ;  /* 0x00000014ff247819 */ /* 0x000fe40000011624 */
[----:B------:R-:W-:Y:S02]  /*0300*/  SHF.R.U32.HI R31, RZ, 0x14, R31 ;  /* 0x00000014ff1f7819 */ /* 0x000fe4000001161f */
[----:B------:R-:W-:Y:S02]  /*0310*/  SHF.R.U32.HI R33, RZ, 0x15, R33 ;  /* 0x00000015ff217819 */ /* 0x000fe40000011621 */
[----:B------:R-:W-:Y:S01]  /*0320*/  SHF.R.U32.HI R27, RZ, 0x15, R27 ;  /* 0x00000015ff1b7819 */ /* 0x000fe2000001161b */
[----:B01-3--:R-:W-:Y:S06]  /*0330*/  @P2 BRA `(.L_x_266) ;  /* 0x0000001800d02947 */ /* 0x00bfec0003800000 */
[----:B------:R-:W-:Y:S01]  /*0340*/  UISETP.NE.AND UP0, UPT, UR39, URZ, UPT ;  /* 0x000000ff2700728c */ /* 0x000fe2000bf05270 */
[----:B------:R-:W-:-:S08]  /*0350*/  CS2R R4, SRZ ;  /* 0x0000000000047805 */ /* 0x000fd0000001ff00 */
[----:B------:R-:W-:Y:S05]  /*0360*/  BRA.U !UP0, `(.L_x_267) ;  /* 0x0000001108507547 */ /* 0x000fea000b800000 */
[----:B------:R-:W0:Y:S01]  /*0370*/  LDCU.64 UR4, c[0x0][0x390] ;  /* 0x00007200ff0477ac */ /* 0x000e220008000a00 */
[----:B------:R-:W-:Y:S01]  /*0380*/  MOV R5, R23 ;  /* 0x0000001700057202 */ /* 0x000fe20000000f00 */
[----:B------:R-:W-:Y:S01]  /*0390*/  IMAD.MOV.U32 R4, RZ, RZ, RZ ;  /* 0x000000ffff047224 */ /* 0x000fe200078e00ff */
[----:B------:R-:W1:Y:S01]  /*03a0*/  LDCU UR6, c[0x0][0x38c] ;  /* 0x00007180ff0677ac */ /* 0x000e620008000800 */
[----:B------:R-:W2:Y:S01]  /*03b0*/  LDCU UR7, c[0x0][0x4b8] ;  /* 0x00009700ff0777ac */ /* 0x000ea20008000800 */
[----:B------:R-:W-:Y:S01]  /*03c0*/  UISETP.NE.AND UP0, UPT, UR40, URZ, UPT ;  /* 0x000000ff2800728c */ /* 0x000fe2000bf05270 */
[----:B0-----:R-:W-:-:S05]  /*03d0*/  IMAD.HI.U32 R6, R23, UR4, R4 ;  /* 0x0000000417067c27 */ /* 0x001fca000f8e0004 */
[----:B------:R-:W-:-:S05]  /*03e0*/  SHF.R.U32.HI R7, RZ, UR5, R6 ;  /* 0x00000005ff077c19 */ /* 0x000fca0008011606 */
[----:B------:R-:W-:-:S04]  /*03f0*/  IMAD.MOV R0, RZ, RZ, -R7 ;  /* 0x000000ffff007224 */ /* 0x000fc800078e0a07 */
        /* <DEDUP_REMOVED lines=261> */
[----:B------:R-:W-:-:S05]  /*1450*/  SHF.R.U32.HI R3, RZ, UR5, R3 ;  /* 0x00000005ff037c19 */ /* 0x000fca0008011603 */
[----:B------:R-:W-:-:S04]  /*1460*/  IMAD.MOV R3, RZ, RZ, -R3 ;  /* 0x000000ffff037224 */ /* 0x000fc800078e0a03 */
[----:B-1----:R-:W-:-:S04]  /*1470*/  IMAD R5, R3, UR6, R5 ;  /* 0x0000000603057c24 */ /* 0x002fc8000f8e0205 */
[----:B--2---:R-:W-:-:S07]  /*1480*/  IMAD R0, R5, UR7, R0 ;  /* 0x0000000705007c24 */ /* 0x004fce000f8e0200 */
.L_x_268:
[----:B------:R-:W-:Y:S01]  /*1490*/  IMAD.MOV.U32 R4, RZ, RZ, R0 ;  /* 0x000000ffff047224 */ /* 0x000fe200078e0000 */
[----:B------:R-:W-:-:S07]  /*14a0*/  MOV R5, RZ ;  /* 0x000000ff00057202 */ /* 0x000fce0000000f00 */
.L_x_267:
        /* <DEDUP_REMOVED lines=17> */
.L_x_272:
[----:B------:R-:W0:Y:S02]  /*15c0*/  LDC.U8 R3, c[0x0][0x528] ;  /* 0x00014a00ff037b82 */ /* 0x000e240000000000 */
[----:B0-----:R0:W-:Y:S01]  /*15d0*/  STG.E.U8 desc[UR36][R4.64], R3 ;  /* 0x0000000304007986 */ /* 0x0011e2000c101124 */
[----:B------:R-:W-:Y:S05]  /*15e0*/  BRA `(.L_x_274) ;  /* 0x0000000800207947 */ /* 0x000fea0003800000 */
.L_x_271:
        /* <DEDUP_REMOVED lines=8> */
.L_x_276:
[----:B------:R0:W-:Y:S01]  /*1670*/  STG.E desc[UR36][R4.64], R40 ;  /* 0x0000002804007986 */ /* 0x0001e2000c101924 */
[----:B------:R-:W-:Y:S05]  /*1680*/  BRA `(.L_x_274) ;  /* 0x0000000400f87947 */ /* 0x000fea0003800000 */
.L_x_275:
[----:B------:R-:W0:Y:S02]  /*1690*/  LDC.U16 R3, c[0x0][0x528] ;  /* 0x00014a00ff037b82 */ /* 0x000e240000000400 */
[----:B0-----:R0:W-:Y:S01]  /*16a0*/  STG.E.U16 desc[UR36][R4.64], R3 ;  /* 0x0000000304007986 */ /* 0x0011e2000c101524 */
[----:B------:R-:W-:Y:S05]  /*16b0*/  BRA `(.L_x_274) ;  /* 0x0000000400ec7947 */ /* 0x000fea0003800000 */
.L_x_270:
        /* <DEDUP_REMOVED lines=8> */
.L_x_278:
[----:B------:R-:W-:-:S05]  /*1740*/  F2FP.F16.F32.PACK_AB R0, RZ, R28 ;  /* 0x0000001cff00723e */ /* 0x000fca00000000ff */
[----:B------:R0:W-:Y:S01]  /*1750*/  STG.E.U16 desc[UR36][R4.64], R0 ;  /* 0x0000000004007986 */ /* 0x0001e2000c101524 */
[----:B------:R-:W-:Y:S05]  /*1760*/  BRA `(.L_x_274) ;  /* 0x0000000400c07947 */ /* 0x000fea0003800000 */
.L_x_277:
[----:B------:R-:W-:-:S13]  /*1770*/  ISETP.NE.AND P0, PT, R0, 0x7, PT ;  /* 0x000000070000780c */ /* 0x000fda0003f05270 */
[----:B------:R-:W-:Y:S05]  /*1780*/  @!P0 BRA `(.L_x_279) ;  /* 0x00000000002c8947 */ /* 0x000fea0003800000 */
[----:B------:R-:W-:-:S13]  /*1790*/  ISETP.NE.AND P0, PT, R0, 0x8, PT ;  /* 0x000000080000780c */ /* 0x000fda0003f05270 */
[----:B------:R-:W-:Y:S05]  /*17a0*/  @!P0 BRA `(.L_x_280) ;  /* 0x0000000000148947 */ /* 0x000fea0003800000 */
[----:B------:R-:W-:-:S13]  /*17b0*/  ISETP.NE.AND P0, PT, R0, 0x9, PT ;  /* 0x000000090000780c */ /* 0x000fda0003f05270 */
[----:B------:R-:W-:Y:S05]  /*17c0*/  @P0 BRA `(.L_x_273) ;  /* 0x0000000400480947 */ /* 0x000fea0003800000 */
[----:B------:R-:W-:-:S05]  /*17d0*/  IMAD.MOV.U32 R29, RZ, RZ, RZ ;  /* 0x000000ffff1d7224 */ /* 0x000fca00078e00ff */
[----:B------:R0:W-:Y:S01]  /*17e0*/  STG.E.64 desc[UR36][R4.64], R28 ;  /* 0x0000001c04007986 */ /* 0x0001e2000c101b24 */
[----:B------:R-:W-:Y:S05]  /*17f0*/  BRA `(.L_x_274) ;  /* 0x00000004009c7947 */ /* 0x000fea0003800000 */
.L_x_280:
[----:B------:R-:W-:-:S04]  /*1800*/  F2FP.F16.F32.PACK_AB R3, RZ, R28 ;  /* 0x0000001cff03723e */ /* 0x000fc800000000ff */
[----:B------:R-:W-:-:S05]  /*1810*/  PRMT R3, R3, 0x5410, RZ ;  /* 0x0000541003037816 */ /* 0x000fca00000000ff */
[----:B------:R0:W-:Y:S01]  /*1820*/  STG.E desc[UR36][R4.64], R3 ;  /* 0x0000000304007986 */ /* 0x0001e2000c101924 */
[----:B------:R-:W-:Y:S05]  /*1830*/  BRA `(.L_x_274) ;  /* 0x00000004008c7947 */ /* 0x000fea0003800000 */
.L_x_279:
[----:B------:R0:W-:Y:S01]  /*1840*/  STG.E.64 desc[UR36][R4.64], R16 ;  /* 0x0000001004007986 */ /* 0x0001e2000c101b24 */
[----:B------:R-:W-:Y:S05]  /*1850*/  BRA `(.L_x_274) ;  /* 0x0000000400847947 */ /* 0x000fea0003800000 */
.L_x_269:
        /* <DEDUP_REMOVED lines=10> */
.L_x_283:
[----:B------:R-:W-:-:S05]  /*1900*/  CS2R R18, SRZ ;  /* 0x0000000000127805 */ /* 0x000fca000001ff00 */
[----:B------:R0:W-:Y:S01]  /*1910*/  STG.E.128 desc[UR36][R4.64], R16 ;  /* 0x0000001004007986 */ /* 0x0001e2000c101d24 */
[----:B------:R-:W-:Y:S05]  /*1920*/  BRA `(.L_x_274) ;  /* 0x0000000400507947 */ /* 0x000fea0003800000 */
.L_x_282:
        /* <DEDUP_REMOVED lines=12> */
.L_x_285:
[C---:B------:R-:W-:Y:S02]  /*19f0*/  ISETP.GE.U32.AND P1, PT, R28.reuse, 0x38800000, PT ;  /* 0x388000001c00780c */ /* 0x040fe40003f26070 */
[----:B------:R-:W-:Y:S02]  /*1a00*/  ISETP.GT.U32.AND P0, PT, R28, 0x477fffff, PT ;  /* 0x477fffff1c00780c */ /* 0x000fe40003f04070 */
[----:B------:R-:W-:-:S04]  /*1a10*/  SEL R0, R22, R27, !P1 ;  /* 0x0000001b16007207 */ /* 0x000fc80004800000 */
[----:B------:R-:W-:-:S05]  /*1a20*/  SEL R3, R25, R0, P0 ;  /* 0x0000000019037207 */ /* 0x000fca0000000000 */
[----:B------:R0:W-:Y:S01]  /*1a30*/  STG.E.U8 desc[UR36][R4.64], R3 ;  /* 0x0000000304007986 */ /* 0x0001e2000c101124 */
[----:B------:R-:W-:Y:S05]  /*1a40*/  BRA `(.L_x_274) ;  /* 0x0000000400087947 */ /* 0x000fea0003800000 */
.L_x_284:
[----:B------:R-:W-:-:S05]  /*1a50*/  F2FP.BF16.F32.PACK_AB R0, RZ, R28 ;  /* 0x0000001cff00723e */ /* 0x000fca00000010ff */
[----:B------:R0:W-:Y:S01]  /*1a60*/  STG.E.U16 desc[UR36][R4.64], R0 ;  /* 0x0000000004007986 */ /* 0x0001e2000c101524 */
[----:B------:R-:W-:Y:S05]  /*1a70*/  BRA `(.L_x_274) ;  /* 0x0000000000fc7947 */ /* 0x000fea0003800000 */
.L_x_281:
        /* <DEDUP_REMOVED lines=11> */
.L_x_288:
        /* <DEDUP_REMOVED lines=9> */
.L_x_289:
[----:B------:R4:W-:Y:S01]  /*1bc0*/  STG.E.U8 desc[UR36][R4.64], R0 ;  /* 0x0000000004007986 */ /* 0x0009e2000c101124 */
[----:B------:R-:W-:Y:S05]  /*1bd0*/  BRA `(.L_x_274) ;  /* 0x0000000000a47947 */ /* 0x000fea0003800000 */
.L_x_287:
        /* <DEDUP_REMOVED lines=9> */
.L_x_290:
[----:B------:R5:W-:Y:S01]  /*1c70*/  STG.E.U8 desc[UR36][R4.64], R0 ;  /* 0x0000000004007986 */ /* 0x000be2000c101124 */
[----:B------:R-:W-:Y:S05]  /*1c80*/  BRA `(.L_x_274) ;  /* 0x0000000000787947 */ /* 0x000fea0003800000 */
.L_x_286:
[----:B------:R-:W-:-:S13]  /*1c90*/  ISETP.NE.AND P0, PT, R0, 0x1c, PT ;  /* 0x0000001c0000780c */ /* 0x000fda0003f05270 */
[----:B------:R-:W-:Y:S05]  /*1ca0*/  @!P0 BRA `(.L_x_291) ;  /* 0x00000000006c8947 */ /* 0x000fea0003800000 */
[----:B------:R-:W-:-:S13]  /*1cb0*/  ISETP.NE.AND P0, PT, R0, 0x1d, PT ;  /* 0x0000001d0000780c */ /* 0x000fda0003f05270 */
[----:B------:R-:W-:Y:S05]  /*1cc0*/  @!P0 BRA `(.L_x_292) ;  /* 0x00000000005c8947 */ /* 0x000fea0003800000 */
[----:B------:R-:W-:-:S13]  /*1cd0*/  ISETP.NE.AND P0, PT, R0, 0x2c, PT ;  /* 0x0000002c0000780c */ /* 0x000fda0003f05270 */
[----:B------:R-:W-:Y:S05]  /*1ce0*/  @!P0 BRA `(.L_x_293) ;  /* 0x0000000000448947 */ /* 0x000fea0003800000 */
.L_x_273:
[----:B------:R-:W-:Y:S01]  /*1cf0*/  MOV R14, 0x0 ;  /* 0x00000000000e7802 */ /* 0x000fe20000000f00 */
[----:B------:R-:W0:Y:S01]  /*1d00*/  LDCU.64 UR4, c[0x4][0x190] ;  /* 0x01003200ff0477ac */ /* 0x000e220008000a00 */
[----:B------:R-:W-:Y:S02]  /*1d10*/  HFMA2 R13, -RZ, RZ, 0, 0 ;  /* 0x00000000ff0d7431 */ /* 0x000fe400000001ff */
[----:B------:R-:W-:Y:S01]  /*1d20*/  IMAD.MOV.U32 R8, RZ, RZ, 0x65 ;  /* 0x00000065ff087424 */ /* 0x000fe200078e00ff */
[----:B------:R-:W1:Y:S01]  /*1d30*/  LDCU.64 UR6, c[0x4][0x198] ;  /* 0x01003300ff0677ac */ /* 0x000e620008000a00 */
[----:B------:R-:W2:Y:S01]  /*1d40*/  LDC.64 R14, c[0x4][R14] ;  /* 0x010000000e0e7b82 */ /* 0x000ea20000000a00 */
[----:B------:R-:W-:Y:S01]  /*1d50*/  IMAD.MOV.U32 R12, RZ, RZ, 0x1 ;  /* 0x00000001ff0c7424 */ /* 0x000fe200078e00ff */
[----:B------:R-:W3:Y:S01]  /*1d60*/  LDCU.64 UR8, c[0x4][0xa0] ;  /* 0x01001400ff0877ac */ /* 0x000ee20008000a00 */
[----:B0-----:R-:W-:Y:S02]  /*1d70*/  IMAD.U32 R4, RZ, RZ, UR4 ;  /* 0x00000004ff047e24 */ /* 0x001fe4000f8e00ff */
[----:B------:R-:W-:Y:S01]  /*1d80*/  IMAD.U32 R5, RZ, RZ, UR5 ;  /* 0x00000005ff057e24 */ /* 0x000fe2000f8e00ff */
[----:B-1----:R-:W-:Y:S01]  /*1d90*/  MOV R6, UR6 ;  /* 0x0000000600067c02 */ /* 0x002fe20008000f00 */
[----:B------:R-:W-:-:S02]  /*1da0*/  IMAD.U32 R7, RZ, RZ, UR7 ;  /* 0x00000007ff077e24 */ /* 0x000fc4000f8e00ff */
[----:B---3--:R-:W-:Y:S01]  /*1db0*/  IMAD.U32 R10, RZ, RZ, UR8 ;  /* 0x00000008ff0a7e24 */ /* 0x008fe2000f8e00ff */
[----:B------:R-:W-:-:S07]  /*1dc0*/  MOV R11, UR9 ;  /* 0x00000009000b7c02 */ /* 0x000fce0008000f00 */
[----:B------:R-:W-:-:S07]  /*1dd0*/  LEPC R20, `(.L_x_294) ;  /* 0x000000001014794e */ /* 0x000fce0000000000 */
[----:B--2---:R-:W-:Y:S05]  /*1de0*/  CALL.ABS.NOINC R14 ;  /* 0x000000000e007343 */ /* 0x004fea0003c00000 */
.L_x_294:
[----:B------:R-:W-:Y:S05]  /*1df0*/  BRA `(.L_x_274) ;  /* 0x00000000001c7947 */ /* 0x000fea0003800000 */
.L_x_293:
[----:B------:R-:W-:-:S04]  /*1e00*/  ISETP.NE.AND P0, PT, R38, 0xff, PT ;  /* 0x000000ff2600780c */ /* 0x000fc80003f05270 */
[----:B------:R-:W-:-:S05]  /*1e10*/  SEL R3, R37, 0xffff, P0 ;  /* 0x0000ffff25037807 */ /* 0x000fca0000000000 */
[----:B------:R2:W-:Y:S01]  /*1e20*/  STG.E.U8 desc[UR36][R4.64], R3 ;  /* 0x0000000304007986 */ /* 0x0005e2000c101124 */
[----:B------:R-:W-:Y:S05]  /*1e30*/  BRA `(.L_x_274) ;  /* 0x00000000000c7947 */ /* 0x000fea0003800000 */
.L_x_292:
[----:B------:R1:W-:Y:S01]  /*1e40*/  STG.E.64 desc[UR36][R4.64], R40 ;  /* 0x0000002804007986 */ /* 0x0003e2000c101b24 */
[----:B------:R-:W-:Y:S05]  /*1e50*/  BRA `(.L_x_274) ;  /* 0x0000000000047947 */ /* 0x000fea0003800000 */
.L_x_291:
[----:B------:R0:W-:Y:S02]  /*1e60*/  STG.E desc[UR36][R4.64], R40 ;  /* 0x0000002804007986 */ /* 0x0001e4000c101924 */
.L_x_274:
[----:B------:R-:W-:-:S07]  /*1e70*/  VIADD R23, R23, 0x80 ;  /* 0x0000008017177836 */ /* 0x000fce0000000000 */
.L_x_266:
[----:B------:R-:W-:Y:S05]  /*1e80*/  BSYNC.RECONVERGENT B6 ;  /* 0x0000000000067941 */ /* 0x000fea0003800200 */
.L_x_265:
[----:B------:R-:W0:Y:S01]  /*1e90*/  LDCU UR4, c[0x0][0x380] ;  /* 0x00007000ff0477ac */ /* 0x000e220008000800 */
[----:B------:R-:W-:Y:S01]  /*1ea0*/  BSSY.RECONVERGENT B6, `(.L_x_295) ;  /* 0x00001b9000067945 */ /* 0x000fe20003800200 */
[----:B0-----:R-:W-:-:S13]  /*1eb0*/  ISETP.GE.AND P0, PT, R23, UR4, PT ;  /* 0x0000000417007c0c */ /* 0x001fda000bf06270 */
[----:B------:R-:W-:Y:S05]  /*1ec0*/  @P0 BRA `(.L_x_296) ;  /* 0x0000001800d80947 */ /* 0x000fea0003800000 */
[----:B------:R-:W0:Y:S01]  /*1ed0*/  LDCU UR4, c[0x0][0x388] ;  /* 0x00007100ff0477ac */ /* 0x000e220008000800 */
[----:B-12345:R-:W-:Y:S01]  /*1ee0*/  CS2R R4, SRZ ;  /* 0x0000000000047805 */ /* 0x03efe2000001ff00 */
[----:B0-----:R-:W-:-:S09]  /*1ef0*/  UISETP.NE.AND UP0, UPT, UR4, URZ, UPT ;  /* 0x000000ff0400728c */ /* 0x001fd2000bf05270 */
        /* <DEDUP_REMOVED lines=275> */
.L_x_298:
[----:B------:R-:W-:Y:S01]  /*3030*/  IMAD.MOV.U32 R4, RZ, RZ, R0 ;  /* 0x000000ffff047224 */ /* 0x000fe200078e0000 */
[----:B------:R-:W-:-:S07]  /*3040*/  MOV R5, RZ ;  /* 0x000000ff00057202 */ /* 0x000fce0000000f00 */
.L_x_297:
        /* <DEDUP_REMOVED lines=17> */
.L_x_302:
[----:B------:R-:W0:Y:S02]  /*3160*/  LDC.U8 R3, c[0x0][0x528] ;  /* 0x00014a00ff037b82 */ /* 0x000e240000000000 */
[----:B0-----:R0:W-:Y:S01]  /*3170*/  STG.E.U8 desc[UR36][R4.64], R3 ;  /* 0x0000000304007986 */ /* 0x0011e2000c101124 */
[----:B------:R-:W-:Y:S05]  /*3180*/  BRA `(.L_x_304) ;  /* 0x0000000800247947 */ /* 0x000fea0003800000 */
.L_x_301:
        /* <DEDUP_REMOVED lines=8> */
.L_x_306:
[----:B------:R-:W0:Y:S02]  /*3210*/  LDC R3, c[0x0][0x528] ;  /* 0x00014a00ff037b82 */ /* 0x000e240000000800 */
[----:B0-----:R0:W-:Y:S01]  /*3220*/  STG.E desc[UR36][R4.64], R3 ;  /* 0x0000000304007986 */ /* 0x0011e2000c101924 */
[----:B------:R-:W-:Y:S05]  /*3230*/  BRA `(.L_x_304) ;  /* 0x0000000400f87947 */ /* 0x000fea0003800000 */
.L_x_305:
[----:B------:R-:W0:Y:S02]  /*3240*/  LDC.U16 R3, c[0x0][0x528] ;  /* 0x00014a00ff037b82 */ /* 0x000e240000000400 */
[----:B0-----:R0:W-:Y:S01]  /*3250*/  STG.E.U16 desc[UR36][R4.64], R3 ;  /* 0x0000000304007986 */ /* 0x0011e2000c101524 */
[----:B------:R-:W-:Y:S05]  /*3260*/  BRA `(.L_x_304) ;  /* 0x0000000400ec7947 */ /* 0x000fea0003800000 */
.L_x_300:
        /* <DEDUP_REMOVED lines=8> */
.L_x_308:
[----:B------:R-:W-:-:S05]  /*32f0*/  F2FP.F16.F32.PACK_AB R0, RZ, R28 ;  /* 0x0000001cff00723e */ /* 0x000fca00000000ff */
[----:B------:R0:W-:Y:S01]  /*3300*/  STG.E.U16 desc[UR36][R4.64], R0 ;  /* 0x0000000004007986 */ /* 0x0001e2000c101524 */
[----:B------:R-:W-:Y:S05]  /*3310*/  BRA `(.L_x_304) ;  /* 0x0000000400c07947 */ /* 0x000fea0003800000 */
.L_x_307:
        /* <DEDUP_REMOVED lines=9> */
.L_x_310:
[----:B------:R-:W-:-:S04]  /*33b0*/  F2FP.F16.F32.PACK_AB R0, RZ, R28 ;  /* 0x0000001cff00723e */ /* 0x000fc800000000ff */
[----:B------:R-:W-:-:S05]  /*33c0*/  PRMT R0, R0, 0x5410, RZ ;  /* 0x0000541000007816 */ /* 0x000fca00000000ff */
[----:B------:R0:W-:Y:S01]  /*33d0*/  STG.E desc[UR36][R4.64], R0 ;  /* 0x0000000004007986 */ /* 0x0001e2000c101924 */
[----:B------:R-:W-:Y:S05]  /*33e0*/  BRA `(.L_x_304) ;  /* 0x00000004008c7947 */ /* 0x000fea0003800000 */
.L_x_309:
[----:B------:R0:W-:Y:S01]  /*33f0*/  STG.E.64 desc[UR36][R4.64], R16 ;  /* 0x0000001004007986 */ /* 0x0001e2000c101b24 */
[----:B------:R-:W-:Y:S05]  /*3400*/  BRA `(.L_x_304) ;  /* 0x0000000400847947 */ /* 0x000fea0003800000 */
.L_x_299:
        /* <DEDUP_REMOVED lines=10> */
.L_x_313:
[----:B------:R-:W-:-:S05]  /*34b0*/  CS2R R18, SRZ ;  /* 0x0000000000127805 */ /* 0x000fca000001ff00 */
[----:B------:R0:W-:Y:S01]  /*34c0*/  STG.E.128 desc[UR36][R4.64], R16 ;  /* 0x0000001004007986 */ /* 0x0001e2000c101d24 */
[----:B------:R-:W-:Y:S05]  /*34d0*/  BRA `(.L_x_304) ;  /* 0x0000000400507947 */ /* 0x000fea0003800000 */
.L_x_312:
        /* <DEDUP_REMOVED lines=12> */
.L_x_315:
[C---:B------:R-:W-:Y:S02]  /*35a0*/  ISETP.GE.U32.AND P0, PT, R28.reuse, 0x38800000, PT ;  /* 0x388000001c00780c */ /* 0x040fe40003f06070 */
[----:B------:R-:W-:Y:S02]  /*35b0*/  ISETP.GT.U32.AND P1, PT, R28, 0x477fffff, PT ;  /* 0x477fffff1c00780c */ /* 0x000fe40003f24070 */
[----:B------:R-:W-:-:S04]  /*35c0*/  SEL R0, R22, R27, !P0 ;  /* 0x0000001b16007207 */ /* 0x000fc80004000000 */
[----:B------:R-:W-:-:S05]  /*35d0*/  SEL R3, R25, R0, P1 ;  /* 0x0000000019037207 */ /* 0x000fca0000800000 */
[----:B------:R0:W-:Y:S01]  /*35e0*/  STG.E.U8 desc[UR36][R4.64], R3 ;  /* 0x0000000304007986 */ /* 0x0001e2000c101124 */
[----:B------:R-:W-:Y:S05]  /*35f0*/  BRA `(.L_x_304) ;  /* 0x0000000400087947 */ /* 0x000fea0003800000 */
.L_x_314:
[----:B------:R-:W-:-:S05]  /*3600*/  F2FP.BF16.F32.PACK_AB R0, RZ, R28 ;  /* 0x0000001cff00723e */ /* 0x000fca00000010ff */
[----:B------:R0:W-:Y:S01]  /*3610*/  STG.E.U16 desc[UR36][R4.64], R0 ;  /* 0x0000000004007986 */ /* 0x0001e2000c101524 */
[----:B------:R-:W-:Y:S05]  /*3620*/  BRA `(.L_x_304) ;  /* 0x0000000000fc7947 */ /* 0x000fea0003800000 */
.L_x_311:
        /* <DEDUP_REMOVED lines=11> */
.L_x_318:
        /* <DEDUP_REMOVED lines=9> */
.L_x_319:
[----:B------:R4:W-:Y:S01]  /*3770*/  STG.E.U8 desc[UR36][R4.64], R0 ;  /* 0x0000000004007986 */ /* 0x0009e2000c101124 */
[----:B------:R-:W-:Y:S05]  /*3780*/  BRA `(.L_x_304) ;  /* 0x0000000000a47947 */ /* 0x000fea0003800000 */
.L_x_317:
        /* <DEDUP_REMOVED lines=9> */
.L_x_320:
[----:B------:R5:W-:Y:S01]  /*3820*/  STG.E.U8 desc[UR36][R4.64], R0 ;  /* 0x0000000004007986 */ /* 0x000be2000c101124 */
[----:B------:R-:W-:Y:S05]  /*3830*/  BRA `(.L_x_304) ;  /* 0x0000000000787947 */ /* 0x000fea0003800000 */
.L_x_316:
        /* <DEDUP_REMOVED lines=8> */
[----:B------:R-:W-:Y:S05]  /*38c0*/  @!P0 BRA `(.L_x_304) ;  /* 0x0000000000548947 */ /* 0x000fea0003800000 */
.L_x_303:
[----:B------:R-:W-:Y:S01]  /*38d0*/  MOV R14, 0x0 ;  /* 0x00000000000e7802 */ /* 0x000fe20000000f00 */
[----:B------:R-:W2:Y:S01]  /*38e0*/  LDCU.64 UR4, c[0x4][0x190] ;  /* 0x01003200ff0477ac */ /* 0x000ea20008000a00 */
[----:B------:R-:W-:Y:S02]  /*38f0*/  HFMA2 R13, -RZ, RZ, 0, 0 ;  /* 0x00000000ff0d7431 */ /* 0x000fe400000001ff */
[----:B------:R-:W-:Y:S01]  /*3900*/  IMAD.MOV.U32 R8, RZ, RZ, 0x65 ;  /* 0x00000065ff087424 */ /* 0x000fe200078e00ff */
[----:B------:R-:W0:Y:S01]  /*3910*/  LDCU.64 UR6, c[0x4][0x198] ;  /* 0x01003300ff0677ac */ /* 0x000e220008000a00 */
[----:B------:R-:W1:Y:S01]  /*3920*/  LDC.64 R14, c[0x4][R14] ;  /* 0x010000000e0e7b82 */ /* 0x000e620000000a00 */
[----:B------:R-:W-:Y:S01]  /*3930*/  IMAD.MOV.U32 R12, RZ, RZ, 0x1 ;  /* 0x00000001ff0c7424 */ /* 0x000fe200078e00ff */
[----:B------:R-:W3:Y:S01]  /*3940*/  LDCU.64 UR8, c[0x4][0xa0] ;  /* 0x01001400ff0877ac */ /* 0x000ee20008000a00 */
[----:B--2---:R-:W-:Y:S02]  /*3950*/  IMAD.U32 R4, RZ, RZ, UR4 ;  /* 0x00000004ff047e24 */ /* 0x004fe4000f8e00ff */
[----:B------:R-:W-:Y:S01]  /*3960*/  IMAD.U32 R5, RZ, RZ, UR5 ;  /* 0x00000005ff057e24 */ /* 0x000fe2000f8e00ff */
[----:B0-----:R-:W-:Y:S01]  /*3970*/  MOV R6, UR6 ;  /* 0x0000000600067c02 */ /* 0x001fe20008000f00 */
[----:B------:R-:W-:-:S02]  /*3980*/  IMAD.U32 R7, RZ, RZ, UR7 ;  /* 0x00000007ff077e24 */ /* 0x000fc4000f8e00ff */
[----:B---3--:R-:W-:Y:S01]  /*3990*/  IMAD.U32 R10, RZ, RZ, UR8 ;  /* 0x00000008ff0a7e24 */ /* 0x008fe2000f8e00ff */
[----:B------:R-:W-:-:S07]  /*39a0*/  MOV R11, UR9 ;  /* 0x00000009000b7c02 */ /* 0x000fce0008000f00 */
[----:B------:R-:W-:-:S07]  /*39b0*/  LEPC R20, `(.L_x_323) ;  /* 0x000000001014794e */ /* 0x000fce0000000000 */
[----:B-1----:R-:W-:Y:S05]  /*39c0*/  CALL.ABS.NOINC R14 ;  /* 0x000000000e007343 */ /* 0x002fea0003c00000 */
.L_x_323:
[----:B------:R-:W-:Y:S05]  /*39d0*/  BRA `(.L_x_304) ;  /* 0x0000000000107947 */ /* 0x000fea0003800000 */
.L_x_322:
[----:B------:R1:W-:Y:S01]  /*39e0*/  STG.E.64 desc[UR36][R4.64], R40 ;  /* 0x0000002804007986 */ /* 0x0003e2000c101b24 */
[----:B------:R-:W-:Y:S05]  /*39f0*/  BRA `(.L_x_304) ;  /* 0x0000000000087947 */ /* 0x000fea0003800000 */
.L_x_321:
[----:B------:R-:W0:Y:S02]  /*3a00*/  LDC R3, c[0x0][0x528] ;  /* 0x00014a00ff037b82 */ /* 0x000e240000000800 */
[----:B0-----:R0:W-:Y:S02]  /*3a10*/  STG.E desc[UR36][R4.64], R3 ;  /* 0x0000000304007986 */ /* 0x0011e4000c101924 */
.L_x_304:
[----:B------:R-:W-:-:S07]  /*3a20*/  VIADD R23, R23, 0x80 ;  /* 0x0000008017177836 */ /* 0x000fce0000000000 */
.L_x_296:
[----:B------:R-:W-:Y:S05]  /*3a30*/  BSYNC.RECONVERGENT B6 ;  /* 0x0000000000067941 */ /* 0x000fea0003800200 */
.L_x_295:
        /* <DEDUP_REMOVED lines=282> */
.L_x_327:
[----:B------:R-:W-:Y:S01]  /*4be0*/  IMAD.MOV.U32 R4, RZ, RZ, R0 ;  /* 0x000000ffff047224 */ /* 0x000fe200078e0000 */
[----:B------:R-:W-:-:S07]  /*4bf0*/  MOV R5, RZ ;  /* 0x000000ff00057202 */ /* 0x000fce0000000f00 */
.L_x_326:
        /* <DEDUP_REMOVED lines=17> */
.L_x_331:
[----:B------:R-:W0:Y:S02]  /*4d10*/  LDC.U8 R3, c[0x0][0x528] ;  /* 0x00014a00ff037b82 */ /* 0x000e240000000000 */
[----:B0-----:R3:W-:Y:S01]  /*4d20*/  STG.E.U8 desc[UR36][R4.64], R3 ;  /* 0x0000000304007986 */ /* 0x0017e2000c101124 */
[----:B------:R-:W-:Y:S05]  /*4d30*/  BRA `(.L_x_333) ;  /* 0x0000000800247947 */ /* 0x000fea0003800000 */
.L_x_330:
        /* <DEDUP_REMOVED lines=8> */
.L_x_335:
[----:B------:R-:W0:Y:S02]  /*4dc0*/  LDC R3, c[0x0][0x528] ;  /* 0x00014a00ff037b82 */ /* 0x000e240000000800 */
[----:B0-----:R1:W-:Y:S01]  /*4dd0*/  STG.E desc[UR36][R4.64], R3 ;  /* 0x0000000304007986 */ /* 0x0013e2000c101924 */
[----:B------:R-:W-:Y:S05]  /*4de0*/  BRA `(.L_x_333) ;  /* 0x0000000400f87947 */ /* 0x000fea0003800000 */
.L_x_334:
[----:B------:R-:W0:Y:S02]  /*4df0*/  LDC.U16 R3, c[0x0][0x528] ;  /* 0x00014a00ff037b82 */ /* 0x000e240000000400 */
[----:B0-----:R2:W-:Y:S01]  /*4e00*/  STG.E.U16 desc[UR36][R4.64], R3 ;  /* 0x0000000304007986 */ /* 0x0015e2000c101524 */
[----:B------:R-:W-:Y:S05]  /*4e10*/  BRA `(.L_x_333) ;  /* 0x0000000400ec7947 */ /* 0x000fea0003800000 */
.L_x_329:
        /* <DEDUP_REMOVED lines=8> */
.L_x_337:
[----:B------:R-:W-:-:S05]  /*4ea0*/  F2FP.F16.F32.PACK_AB R0, RZ, R28 ;  /* 0x0000001cff00723e */ /* 0x000fca00000000ff */
[----:B------:R0:W-:Y:S01]  /*4eb0*/  STG.E.U16 desc[UR36][R4.64], R0 ;  /* 0x0000000004007986 */ /* 0x0001e2000c101524 */
[----:B------:R-:W-:Y:S05]  /*4ec0*/  BRA `(.L_x_333) ;  /* 0x0000000400c07947 */ /* 0x000fea0003800000 */
.L_x_336:
        /* <DEDUP_REMOVED lines=9> */
.L_x_339:
[----:B------:R-:W-:-:S04]  /*4f60*/  F2FP.F16.F32.PACK_AB R0, RZ, R28 ;  /* 0x0000001cff00723e */ /* 0x000fc800000000ff */
[----:B------:R-:W-:-:S05]  /*4f70*/  PRMT R0, R0, 0x5410, RZ ;  /* 0x0000541000007816 */ /* 0x000fca00000000ff */
[----:B------:R0:W-:Y:S01]  /*4f80*/  STG.E desc[UR36][R4.64], R0 ;  /* 0x0000000004007986 */ /* 0x0001e2000c101924 */
[----:B------:R-:W-:Y:S05]  /*4f90*/  BRA `(.L_x_333) ;  /* 0x00000004008c7947 */ /* 0x000fea0003800000 */
.L_x_338:
[----:B------:R5:W-:Y:S01]  /*4fa0*/  STG.E.64 desc[UR36][R4.64], R16 ;  /* 0x0000001004007986 */ /* 0x000be2000c101b24 */
[----:B------:R-:W-:Y:S05]  /*4fb0*/  BRA `(.L_x_333) ;  /* 0x0000000400847947 */ /* 0x000fea0003800000 */
.L_x_328:
        /* <DEDUP_REMOVED lines=10> */
.L_x_342:
[----:B------:R-:W-:-:S05]  /*5060*/  CS2R R18, SRZ ;  /* 0x0000000000127805 */ /* 0x000fca000001ff00 */
[----:B------:R0:W-:Y:S01]  /*5070*/  STG.E.128 desc[UR36][R4.64], R16 ;  /* 0x0000001004007986 */ /* 0x0001e2000c101d24 */
[----:B------:R-:W-:Y:S05]  /*5080*/  BRA `(.L_x_333) ;  /* 0x0000000400507947 */ /* 0x000fea0003800000 */
.L_x_341:
        /* <DEDUP_REMOVED lines=12> */
.L_x_344:
[C---:B------:R-:W-:Y:S02]  /*5150*/  ISETP.GE.U32.AND P0, PT, R28.reuse, 0x38800000, PT ;  /* 0x388000001c00780c */ /* 0x040fe40003f06070 */
[----:B------:R-:W-:Y:S02]  /*5160*/  ISETP.GT.U32.AND P1, PT, R28, 0x477fffff, PT ;  /* 0x477fffff1c00780c */ /* 0x000fe40003f24070 */
[----:B------:R-:W-:-:S04]  /*5170*/  SEL R0, R22, R27, !P0 ;  /* 0x0000001b16007207 */ /* 0x000fc80004000000 */
[----:B------:R-:W-:-:S05]  /*5180*/  SEL R3, R25, R0, P1 ;  /* 0x0000000019037207 */ /* 0x000fca0000800000 */
[----:B------:R0:W-:Y:S01]  /*5190*/  STG.E.U8 desc[UR36][R4.64], R3 ;  /* 0x0000000304007986 */ /* 0x0001e2000c101124 */
[----:B------:R-:W-:Y:S05]  /*51a0*/  BRA `(.L_x_333) ;  /* 0x0000000400087947 */ /* 0x000fea0003800000 */
.L_x_343:
[----:B------:R-:W-:-:S05]  /*51b0*/  F2FP.BF16.F32.PACK_AB R0, RZ, R28 ;  /* 0x0000001cff00723e */ /* 0x000fca00000010ff */
[----:B------:R0:W-:Y:S01]  /*51c0*/  STG.E.U16 desc[UR36][R4.64], R0 ;  /* 0x0000000004007986 */ /* 0x0001e2000c101524 */
[----:B------:R-:W-:Y:S05]  /*51d0*/  BRA `(.L_x_333) ;  /* 0x0000000000fc7947 */ /* 0x000fea0003800000 */
.L_x_340:
        /* <DEDUP_REMOVED lines=11> */
.L_x_347:
        /* <DEDUP_REMOVED lines=9> */
.L_x_348:
[----:B------:R0:W-:Y:S01]  /*5320*/  STG.E.U8 desc[UR36][R4.64], R0 ;  /* 0x0000000004007986 */ /* 0x0001e2000c101124 */
[----:B------:R-:W-:Y:S05]  /*5330*/  BRA `(.L_x_333) ;  /* 0x0000000000a47947 */ /* 0x000fea0003800000 */
.L_x_346:
        /* <DEDUP_REMOVED lines=9> */
.L_x_349:
[----:B------:R0:W-:Y:S01]  /*53d0*/  STG.E.U8 desc[UR36][R4.64], R0 ;  /* 0x0000000004007986 */ /* 0x0001e2000c101124 */
[----:B------:R-:W-:Y:S05]  /*53e0*/  BRA `(.L_x_333) ;  /* 0x0000000000787947 */ /* 0x000fea0003800000 */
.L_x_345:
        /* <DEDUP_REMOVED lines=9> */
.L_x_332:
        /* <DEDUP_REMOVED lines=16> */
.L_x_352:
[----:B------:R-:W-:Y:S05]  /*5580*/  BRA `(.L_x_333) ;  /* 0x0000000000107947 */ /* 0x000fea0003800000 */
.L_x_351:
[----:B------:R0:W-:Y:S01]  /*5590*/  STG.E.64 desc[UR36][R4.64], R40 ;  /* 0x0000002804007986 */ /* 0x0001e2000c101b24 */
[----:B------:R-:W-:Y:S05]  /*55a0*/  BRA `(.L_x_333) ;  /* 0x0000000000087947 */ /* 0x000fea0003800000 */
.L_x_350:
[----:B------:R-:W0:Y:S02]  /*55b0*/  LDC R3, c[0x0][0x528] ;  /* 0x00014a00ff037b82 */ /* 0x000e240000000800 */
[----:B0-----:R0:W-:Y:S02]  /*55c0*/  STG.E desc[UR36][R4.64], R3 ;  /* 0x0000000304007986 */ /* 0x0011e4000c101924 */
.L_x_333:
[----:B------:R-:W-:-:S07]  /*55d0*/  VIADD R23, R23, 0x80 ;  /* 0x0000008017177836 */ /* 0x000fce0000000000 */
.L_x_325:
[----:B------:R-:W-:Y:S05]  /*55e0*/  BSYNC.RECONVERGENT B6 ;  /* 0x0000000000067941 */ /* 0x000fea0003800200 */
.L_x_324:
[----:B------:R-:W0:Y:S02]  /*55f0*/  LDCU UR4, c[0x0][0x380] ;  /* 0x00007000ff0477ac */ /* 0x000e240008000800 */
[----:B0-----:R-:W-:-:S13]  /*5600*/  ISETP.GE.AND P0, PT, R23, UR4, PT ;  /* 0x0000000417007c0c */ /* 0x001fda000bf06270 */
[----:B------:R-:W-:Y:S05]  /*5610*/  @P0 EXIT ;  /* 0x000000000000094d */ /* 0x000fea0003800000 */
[----:B------:R-:W0:Y:S01]  /*5620*/  LDCU UR4, c[0x0][0x388] ;  /* 0x00007100ff0477ac */ /* 0x000e220008000800 */
[----:B-12345:R-:W-:Y:S01]  /*5630*/  CS2R R4, SRZ ;  /* 0x0000000000047805 */ /* 0x03efe2000001ff00 */
[----:B0-----:R-:W-:-:S09]  /*5640*/  UISETP.NE.AND UP0, UPT, UR4, URZ, UPT ;  /* 0x000000ff0400728c */ /* 0x001fd2000bf05270 */
[----:B------:R-:W-:Y:S05]  /*5650*/  BRA.U !UP0, `(.L_x_353) ;  /* 0x0000001108507547 */ /* 0x000fea000b800000 */
[----:B------:R-:W0:Y:S01]  /*5660*/  LDCU.64 UR4, c[0x0][0x390] ;  /* 0x00007200ff0477ac */ /* 0x000e220008000a00 */
[----:B------:R-:W-:Y:S01]  /*5670*/  MOV R4, RZ ;  /* 0x000000ff00047202 */ /* 0x000fe20000000f00 */
        /* <DEDUP_REMOVED lines=272> */
.L_x_354:
[----:B------:R-:W-:Y:S02]  /*6780*/  HFMA2 R5, -RZ, RZ, 0, 0 ;  /* 0x00000000ff057431 */ /* 0x000fe400000001ff */
[----:B------:R-:W-:-:S07]  /*6790*/  IMAD.MOV.U32 R4, RZ, RZ, R0 ;  /* 0x000000ffff047224 */ /* 0x000fce00078e0000 */
.L_x_353:
        /* <DEDUP_REMOVED lines=17> */
.L_x_358:
[----:B------:R-:W0:Y:S02]  /*68b0*/  LDC.U8 R3, c[0x0][0x528] ;  /* 0x00014a00ff037b82 */ /* 0x000e240000000000 */
[----:B0-----:R-:W-:Y:S01]  /*68c0*/  STG.E.U8 desc[UR36][R4.64], R3 ;  /* 0x0000000304007986 */ /* 0x001fe2000c101124 */
[----:B------:R-:W-:Y:S05]  /*68d0*/  EXIT ;  /* 0x000000000000794d */ /* 0x000fea0003800000 */
.L_x_357:
[----:B------:R-:W-:-:S13]  /*68e0*/  ISETP.NE.AND P0, PT, R0, 0x2, PT ;  /* 0x000000020000780c */ /* 0x000fda0003f05270 */
[----:B------:R-:W-:Y:S05]  /*68f0*/  @!P0 BRA `(.L_x_360) ;  /* 0x0000000000248947 */ /* 0x000fea0003800000 */
[----:B------:R-:W-:-:S13]  /*6900*/  ISETP.NE.AND P0, PT, R0, 0x3, PT ;  /* 0x000000030000780c */ /* 0x000fda0003f05270 */
[----:B------:R-:W-:Y:S05]  /*6910*/  @!P0 BRA `(.L_x_361) ;  /* 0x0000000000108947 */ /* 0x000fea0003800000 */
[----:B------:R-:W-:-:S13]  /*6920*/  ISETP.NE.AND P0, PT, R0, 0x4, PT ;  /* 0x000000040000780c */ /* 0x000fda0003f05270 */
[----:B------:R-:W-:Y:S05]  /*6930*/  @P0 BRA `(.L_x_359) ;  /* 0x0000000400b40947 */ /* 0x000fea0003800000 */
[----:B------:R-:W-:Y:S01]  /*6940*/  STG.E.64 desc[UR36][R4.64], R40 ;  /* 0x0000002804007986 */ /* 0x000fe2000c101b24 */
[----:B------:R-:W-:Y:S05]  /*6950*/  EXIT ;  /* 0x000000000000794d */ /* 0x000fea0003800000 */
.L_x_361:
[----:B------:R-:W0:Y:S02]  /*6960*/  LDC R3, c[0x0][0x528] ;  /* 0x00014a00ff037b82 */ /* 0x000e240000000800 */
[----:B0-----:R-:W-:Y:S01]  /*6970*/  STG.E desc[UR36][R4.64], R3 ;  /* 0x0000000304007986 */ /* 0x001fe2000c101924 */
[----:B------:R-:W-:Y:S05]  /*6980*/  EXIT ;  /* 0x000000000000794d */ /* 0x000fea0003800000 */
.L_x_360:
[----:B------:R-:W0:Y:S02]  /*6990*/  LDC.U16 R3, c[0x0][0x528] ;  /* 0x00014a00ff037b82 */ /* 0x000e240000000400 */
[----:B0-----:R-:W-:Y:S01]  /*69a0*/  STG.E.U16 desc[UR36][R4.64], R3 ;  /* 0x0000000304007986 */ /* 0x001fe2000c101524 */
[----:B------:R-:W-:Y:S05]  /*69b0*/  EXIT ;  /* 0x000000000000794d */ /* 0x000fea0003800000 */
.L_x_356:
        /* <DEDUP_REMOVED lines=8> */
.L_x_363:
[----:B------:R-:W-:-:S05]  /*6a40*/  F2FP.F16.F32.PACK_AB R28, RZ, R28 ;  /* 0x0000001cff1c723e */ /* 0x000fca00000000ff */
[----:B------:R-:W-:Y:S01]  /*6a50*/  STG.E.U16 desc[UR36][R4.64], R28 ;  /* 0x0000001c04007986 */ /* 0x000fe2000c101524 */
[----:B------:R-:W-:Y:S05]  /*6a60*/  EXIT ;  /* 0x000000000000794d */ /* 0x000fea0003800000 */
.L_x_362:
        /* <DEDUP_REMOVED lines=9> */
.L_x_365:
[----:B------:R-:W-:-:S04]  /*6b00*/  F2FP.F16.F32.PACK_AB R28, RZ, R28 ;  /* 0x0000001cff1c723e */ /* 0x000fc800000000ff */
[----:B------:R-:W-:-:S05]  /*6b10*/  PRMT R28, R28, 0x5410, RZ ;  /* 0x000054101c1c7816 */ /* 0x000fca00000000ff */
[----:B------:R-:W-:Y:S01]  /*6b20*/  STG.E desc[UR36][R4.64], R28 ;  /* 0x0000001c04007986 */ /* 0x000fe2000c101924 */
[----:B------:R-:W-:Y:S05]  /*6b30*/  EXIT ;  /* 0x000000000000794d */ /* 0x000fea0003800000 */
.L_x_364:
[----:B------:R-:W-:Y:S01]  /*6b40*/  STG.E.64 desc[UR36][R4.64], R16 ;  /* 0x0000001004007986 */ /* 0x000fe2000c101b24 */
[----:B------:R-:W-:Y:S05]  /*6b50*/  EXIT ;  /* 0x000000000000794d */ /* 0x000fea0003800000 */
.L_x_355:
        /* <DEDUP_REMOVED lines=10> */
.L_x_368:
[----:B------:R-:W-:-:S05]  /*6c00*/  CS2R R18, SRZ ;  /* 0x0000000000127805 */ /* 0x000fca000001ff00 */
[----:B------:R-:W-:Y:S01]  /*6c10*/  STG.E.128 desc[UR36][R4.64], R16 ;  /* 0x0000001004007986 */ /* 0x000fe2000c101d24 */
[----:B------:R-:W-:Y:S05]  /*6c20*/  EXIT ;  /* 0x000000000000794d */ /* 0x000fea0003800000 */
.L_x_367:
        /* <DEDUP_REMOVED lines=12> */
.L_x_370:
[C---:B------:R-:W-:Y:S02]  /*6cf0*/  ISETP.GT.U32.AND P1, PT, R28.reuse, 0x477fffff, PT ;  /* 0x477fffff1c00780c */ /* 0x040fe40003f24070 */
[----:B------:R-:W-:-:S11]  /*6d00*/  ISETP.GE.U32.AND P0, PT, R28, 0x38800000, PT ;  /* 0x388000001c00780c */ /* 0x000fd60003f06070 */
[----:B------:R-:W-:-:S05]  /*6d10*/  @!P1 SEL R25, R22, R27, !P0 ;  /* 0x0000001b16199207 */ /* 0x000fca0004000000 */
[----:B------:R-:W-:Y:S01]  /*6d20*/  STG.E.U8 desc[UR36][R4.64], R25 ;  /* 0x0000001904007986 */ /* 0x000fe2000c101124 */
[----:B------:R-:W-:Y:S05]  /*6d30*/  EXIT ;  /* 0x000000000000794d */ /* 0x000fea0003800000 */
.L_x_369:
[----:B------:R-:W-:-:S05]  /*6d40*/  F2FP.BF16.F32.PACK_AB R28, RZ, R28 ;  /* 0x0000001cff1c723e */ /* 0x000fca00000010ff */
[----:B------:R-:W-:Y:S01]  /*6d50*/  STG.E.U16 desc[UR36][R4.64], R28 ;  /* 0x0000001c04007986 */ /* 0x000fe2000c101524 */
[----:B------:R-:W-:Y:S05]  /*6d60*/  EXIT ;  /* 0x000000000000794d */ /* 0x000fea0003800000 */
.L_x_366:
        /* <DEDUP_REMOVED lines=11> */
.L_x_373:
        /* <DEDUP_REMOVED lines=9> */
.L_x_374:
[----:B------:R-:W-:Y:S01]  /*6eb0*/  STG.E.U8 desc[UR36][R4.64], R2 ;  /* 0x0000000204007986 */ /* 0x000fe2000c101124 */
[----:B------:R-:W-:Y:S05]  /*6ec0*/  EXIT ;  /* 0x000000000000794d */ /* 0x000fea0003800000 */
.L_x_372:
        /* <DEDUP_REMOVED lines=9> */
.L_x_375:
[----:B------:R-:W-:Y:S01]  /*6f60*/  STG.E.U8 desc[UR36][R4.64], R2 ;  /* 0x0000000204007986 */ /* 0x000fe2000c101124 */
[----:B------:R-:W-:Y:S05]  /*6f70*/  EXIT ;  /* 0x000000000000794d */ /* 0x000fea0003800000 */
.L_x_371:
        /* <DEDUP_REMOVED lines=9> */
.L_x_359:
[----:B------:R-:W-:Y:S01]  /*7010*/  MOV R0, 0x0 ;  /* 0x0000000000007802 */ /* 0x000fe20000000f00 */
[----:B------:R-:W0:Y:S01]  /*7020*/  LDCU.64 UR4, c[0x4][0x190] ;  /* 0x01003200ff0477ac */ /* 0x000e220008000a00 */
[----:B------:R-:W-:Y:S02]  /*7030*/  HFMA2 R8, -RZ, RZ, 0, 6.020069122314453125e-06 ;  /* 0x00000065ff087431 */ /* 0x000fe400000001ff */
[----:B------:R-:W-:Y:S01]  /*7040*/  IMAD.MOV.U32 R12, RZ, RZ, 0x1 ;  /* 0x00000001ff0c7424 */ /* 0x000fe200078e00ff */
[----:B------:R1:W2:Y:S01]  /*7050*/  LDC.64 R2, c[0x4][R0] ;  /* 0x0100000000027b82 */ /* 0x0002a20000000a00 */
[----:B------:R-:W3:Y:S01]  /*7060*/  LDCU.64 UR6, c[0x4][0x198] ;  /* 0x01003300ff0677ac */ /* 0x000ee20008000a00 */
[----:B------:R-:W-:Y:S01]  /*7070*/  MOV R13, RZ ;  /* 0x000000ff000d7202 */ /* 0x000fe20000000f00 */
[----:B------:R-:W4:Y:S01]  /*7080*/  LDCU.64 UR8, c[0x4][0xa0] ;  /* 0x01001400ff0877ac */ /* 0x000f220008000a00 */
[----:B0-----:R-:W-:Y:S01]  /*7090*/  MOV R4, UR4 ;  /* 0x0000000400047c02 */ /* 0x001fe20008000f00 */
[----:B------:R-:W-:Y:S01]  /*70a0*/  IMAD.U32 R5, RZ, RZ, UR5 ;  /* 0x00000005ff057e24 */ /* 0x000fe2000f8e00ff */
[----:B---3--:R-:W-:Y:S01]  /*70b0*/  MOV R6, UR6 ;  /* 0x0000000600067c02 */ /* 0x008fe20008000f00 */
[----:B------:R-:W-:Y:S01]  /*70c0*/  IMAD.U32 R7, RZ, RZ, UR7 ;  /* 0x00000007ff077e24 */ /* 0x000fe2000f8e00ff */
[----:B----4-:R-:W-:Y:S01]  /*70d0*/  MOV R10, UR8 ;  /* 0x00000008000a7c02 */ /* 0x010fe20008000f00 */
[----:B-1----:R-:W-:-:S07]  /*70e0*/  IMAD.U32 R11, RZ, RZ, UR9 ;  /* 0x00000009ff0b7e24 */ /* 0x002fce000f8e00ff */
[----:B------:R-:W-:-:S07]  /*70f0*/  LEPC R20, `(.L_x_378) ;  /* 0x000000001014794e */ /* 0x000fce0000000000 */
[----:B--2---:R-:W-:Y:S05]  /*7100*/  CALL.ABS.NOINC R2 ;  /* 0x0000000002007343 */ /* 0x004fea0003c00000 */
.L_x_378:
[----:B------:R-:W-:Y:S05]  /*7110*/  EXIT ;  /* 0x000000000000794d */ /* 0x000fea0003800000 */
.L_x_377:
[----:B------:R-:W-:Y:S01]  /*7120*/  STG.E.64 desc[UR36][R4.64], R40 ;  /* 0x0000002804007986 */ /* 0x000fe2000c101b24 */
[----:B------:R-:W-:Y:S05]  /*7130*/  EXIT ;  /* 0x000000000000794d */ /* 0x000fea0003800000 */
.L_x_376:
[----:B------:R-:W0:Y:S02]  /*7140*/  LDC R3, c[0x0][0x528] ;  /* 0x00014a00ff037b82 */ /* 0x000e240000000800 */
[----:B0-----:R-:W-:Y:S01]  /*7150*/  STG.E desc[UR36][R4.64], R3 ;  /* 0x0000000304007986 */ /* 0x001fe2000c101924 */
[----:B------:R-:W-:Y:S05]  /*7160*/  EXIT ;  /* 0x000000000000794d */ /* 0x000fea0003800000 */
.L_x_379:
        /* <DEDUP_REMOVED lines=9> */
.L_x_7042:


//--------------------- .text._ZN2at6native27unrolled_elementwise_kernelINS0_11FillFunctorIjEESt5arrayIPcLm1EELi4E23TrivialOffsetCalculatorILi0EjES7_ILi1EjENS0_6memory12LoadWithCastILi0EEENSA_13StoreWithCastILi1EEEEEviT_T0_T2_T3_T4_T5_ --------------------------
	.section	.text._ZN2at6native27unrolled_elementwise_kernelINS0_11FillFunctorIjEESt5arrayIPcLm1EELi4E23TrivialOffsetCalculatorILi0EjES7_ILi1EjENS0_6memory12LoadWithCastILi0EEENSA_13StoreWithCastILi1EEEEEviT_T0_T2_T3_T4_T5_,"ax",@progbits
	.align	128
        .global         _ZN2at6native27unrolled_elementwise_kernelINS0_11FillFunctorIjEESt5arrayIPcLm1EELi4E23TrivialOffsetCalculatorILi0EjES7_ILi1EjENS0_6memory12LoadWithCastILi0EEENSA_13StoreWithCastILi1EEEEEviT_T0_T2_T3_T4_T5_
        .type           _ZN2at6native27unrolled_elementwise_kernelINS0_11FillFunctorIjEESt5arrayIPcLm1EELi4E23TrivialOffsetCalculatorILi0EjES7_ILi1EjENS0_6memory12LoadWithCastILi0EEENSA_13StoreWithCastILi1EEEEEviT_T0_T2_T3_T4_T5_,@function
        .size           _ZN2at6native27unrolled_elementwise_kernelINS0_11FillFunctorIjEESt5arrayIPcLm1EELi4E23TrivialOffsetCalculatorILi0EjES7_ILi1EjENS0_6memory12LoadWithCastILi0EEENSA_13StoreWithCastILi1EEEEEviT_T0_T2_T3_T4_T5_,(.L_x_7043 - _ZN2at6native27unrolled_elementwise_kernelINS0_11FillFunctorIjEESt5arrayIPcLm1EELi4E23TrivialOffsetCalculatorILi0EjES7_ILi1EjENS0_6memory12LoadWithCastILi0EEENSA_13StoreWithCastILi1EEEEEviT_T0_T2_T3_T4_T5_)
        .other          _ZN2at6native27unrolled_elementwise_kernelINS0_11FillFunctorIjEESt5arrayIPcLm1EELi4E23TrivialOffsetCalculatorILi0EjES7_ILi1EjENS0_6memory12LoadWithCastILi0EEENSA_13StoreWithCastILi1EEEEEviT_T0_T2_T3_T4_T5_,@"STO_CUDA_ENTRY STV_DEFAULT"
_ZN2at6native27unrolled_elementwise_kernelINS0_11FillFunctorIjEESt5arrayIPcLm1EELi4E23TrivialOffsetCalculatorILi0EjES7_ILi1EjENS0_6memory12LoadWithCastILi0EEENSA_13StoreWithCastILi1EEEEEviT_T0_T2_T3_T4_T5_:
.text._ZN2at6native27unrolled_elementwise_kernelINS0_11FillFunctorIjEESt5arrayIPcLm1EELi4E23TrivialOffsetCalculatorILi0EjES7_ILi1EjENS0_6memory12LoadWithCastILi0EEENSA_13StoreWithCastILi1EEEEEviT_T0_T2_T3_T4_T5_:
        /* <DEDUP_REMOVED lines=31> */
.L_x_385:
[----:B------:R-:W0:Y:S02]  /*01f0*/  LDC.U8 R5, c[0x0][0x384] ;  /* 0x0000e100ff057b82 */ /* 0x000e240000000000 */
[----:B0-----:R3:W-:Y:S01]  /*0200*/  STG.E.U8 desc[UR36][R2.64], R5 ;  /* 0x0000000502007986 */ /* 0x0017e2000c101124 */
[----:B------:R-:W-:Y:S05]  /*0210*/  BRA `(.L_x_381) ;  /* 0x0000000c003c7947 */ /* 0x000fea0003800000 */
.L_x_384:
[----:B------:R-:W-:-:S09]  /*0220*/  UISETP.NE.AND UP0, UPT, UR4, 0x2, UPT ;  /* 0x000000020400788c */ /* 0x000fd2000bf05270 */
[----:B------:R-:W-:Y:S05]  /*0230*/  BRA.U !UP0, `(.L_x_387) ;  /* 0x0000000108307547 */ /* 0x000fea000b800000 */
[----:B------:R-:W-:-:S09]  /*0240*/  UISETP.NE.AND UP0, UPT, UR4, 0x3, UPT ;  /* 0x000000030400788c */ /* 0x000fd2000bf05270 */
[----:B------:R-:W-:Y:S05]  /*0250*/  BRA.U !UP0, `(.L_x_388) ;  /* 0x00000001081c7547 */ /* 0x000fea000b800000 */
[----:B------:R-:W-:-:S09]  /*0260*/  UISETP.NE.AND UP0, UPT, UR4, 0x4, UPT ;  /* 0x000000040400788c */ /* 0x000fd2000bf05270 */
[----:B------:R-:W-:Y:S05]  /*0270*/  BRA.U UP0, `(.L_x_386) ;  /* 0x00000009008c7547 */ /* 0x000fea000b800000 */
[----:B------:R-:W0:Y:S01]  /*0280*/  LDCU UR4, c[0x0][0x384] ;  /* 0x00007080ff0477ac */ /* 0x000e220008000800 */
[----:B------:R-:W-:Y:S02]  /*0290*/  IMAD.MOV.U32 R5, RZ, RZ, RZ ;  /* 0x000000ffff057224 */ /* 0x000fe400078e00ff */
[----:B0-----:R-:W-:-:S05]  /*02a0*/  IMAD.U32 R4, RZ, RZ, UR4 ;  /* 0x00000004ff047e24 */ /* 0x001fca000f8e00ff */
[----:B------:R0:W-:Y:S01]  /*02b0*/  STG.E.64 desc[UR36][R2.64], R4 ;  /* 0x0000000402007986 */ /* 0x0001e2000c101b24 */
[----:B------:R-:W-:Y:S05]  /*02c0*/  BRA `(.L_x_381) ;  /* 0x0000000c00107947 */ /* 0x000fea0003800000 */
.L_x_388:
[----:B------:R-:W0:Y:S02]  /*02d0*/  LDC R5, c[0x0][0x384] ;  /* 0x0000e100ff057b82 */ /* 0x000e240000000800 */
[----:B0-----:R1:W-:Y:S01]  /*02e0*/  STG.E desc[UR36][R2.64], R5 ;  /* 0x0000000502007986 */ /* 0x0013e2000c101924 */
[----:B------:R-:W-:Y:S05]  /*02f0*/  BRA `(.L_x_381) ;  /* 0x0000000c00047947 */ /* 0x000fea0003800000 */
.L_x_387:
[----:B------:R-:W0:Y:S02]  /*0300*/  LDC.U16 R5, c[0x0][0x384] ;  /* 0x0000e100ff057b82 */ /* 0x000e240000000400 */
[----:B0-----:R2:W-:Y:S01]  /*0310*/  STG.E.U16 desc[UR36][R2.64], R5 ;  /* 0x0000000502007986 */ /* 0x0015e2000c101524 */
[----:B------:R-:W-:Y:S05]  /*0320*/  BRA `(.L_x_381) ;  /* 0x0000000800f87947 */ /* 0x000fea0003800000 */
.L_x_383:
[----:B------:R-:W-:-:S09]  /*0330*/  UISETP.GT.AND UP0, UPT, UR4, 0x6, UPT ;  /* 0x000000060400788c */ /* 0x000fd2000bf04270 */
[----:B------:R-:W-:Y:S05]  /*0340*/  BRA.U UP0, `(.L_x_389) ;  /* 0x0000000100347547 */ /* 0x000fea000b800000 */
[----:B------:R-:W-:-:S09]  /*0350*/  UISETP.NE.AND UP0, UPT, UR4, 0x5, UPT ;  /* 0x000000050400788c */ /* 0x000fd2000bf05270 */
[----:B------:R-:W-:Y:S05]  /*0360*/  BRA.U !UP0, `(.L_x_390) ;  /* 0x0000000108187547 */ /* 0x000fea000b800000 */
[----:B------:R-:W-:-:S09]  /*0370*/  UISETP.NE.AND UP0, UPT, UR4, 0x6, UPT ;  /* 0x000000060400788c */ /* 0x000fd2000bf05270 */
[----:B------:R-:W-:Y:S05]  /*0380*/  BRA.U UP0, `(.L_x_386) ;  /* 0x0000000900487547 */ /* 0x000fea000b800000 */
[----:B------:R-:W0:Y:S02]  /*0390*/  LDCU UR4, c[0x0][0x384] ;  /* 0x00007080ff0477ac */ /* 0x000e240008000800 */
[----:B0-----:R-:W-:-:S05]  /*03a0*/  I2FP.F32.U32 R5, UR4 ;  /* 0x0000000400057c45 */ /* 0x001fca0008201000 */
[----:B------:R0:W-:Y:S01]  /*03b0*/  STG.E desc[UR36][R2.64], R5 ;  /* 0x0000000502007986 */ /* 0x0001e2000c101924 */
[----:B------:R-:W-:Y:S05]  /*03c0*/  BRA `(.L_x_381) ;  /* 0x0000000800d07947 */ /* 0x000fea0003800000 */
.L_x_390:
[----:B------:R-:W0:Y:S02]  /*03d0*/  LDCU UR4, c[0x0][0x384] ;  /* 0x00007080ff0477ac */ /* 0x000e240008000800 */
[----:B0-----:R-:W-:-:S04]  /*03e0*/  I2FP.F32.U32 R0, UR4 ;  /* 0x0000000400007c45 */ /* 0x001fc80008201000 */
[----:B------:R-:W-:-:S05]  /*03f0*/  F2FP.F16.F32.PACK_AB R0, RZ, R0 ;  /* 0x00000000ff00723e */ /* 0x000fca00000000ff */
[----:B------:R0:W-:Y:S01]  /*0400*/  STG.E.U16 desc[UR36][R2.64], R0 ;  /* 0x0000000002007986 */ /* 0x0001e2000c101524 */
[----:B------:R-:W-:Y:S05]  /*0410*/  BRA `(.L_x_381) ;  /* 0x0000000800bc7947 */ /* 0x000fea0003800000 */
.L_x_389:
[----:B------:R-:W-:-:S09]  /*0420*/  UISETP.NE.AND UP0, UPT, UR4, 0x7, UPT ;  /* 0x000000070400788c */ /* 0x000fd2000bf05270 */
[----:B------:R-:W-:Y:S05]  /*0430*/  BRA.U !UP0, `(.L_x_391) ;  /* 0x00000001083c7547 */ /* 0x000fea000b800000 */
[----:B------:R-:W-:-:S09]  /*0440*/  UISETP.NE.AND UP0, UPT, UR4, 0x8, UPT ;  /* 0x000000080400788c */ /* 0x000fd2000bf05270 */
[----:B------:R-:W-:Y:S05]  /*0450*/  BRA.U !UP0, `(.L_x_392) ;  /* 0x00000001081c7547 */ /* 0x000fea000b800000 */
[----:B------:R-:W-:-:S09]  /*0460*/  UISETP.NE.AND UP0, UPT, UR4, 0x9, UPT ;  /* 0x000000090400788c */ /* 0x000fd2000bf05270 */
[----:B------:R-:W-:Y:S05]  /*0470*/  BRA.U UP0, `(.L_x_386) ;  /* 0x00000009000c7547 */ /* 0x000fea000b800000 */
[----:B------:R-:W0:Y:S01]  /*0480*/  LDCU UR4, c[0x0][0x384] ;  /* 0x00007080ff0477ac */ /* 0x000e220008000800 */
[----:B------:R-:W-:Y:S01]  /*0490*/  IMAD.MOV.U32 R5, RZ, RZ, RZ ;  /* 0x000000ffff057224 */ /* 0x000fe200078e00ff */
[----:B0-----:R-:W-:-:S05]  /*04a0*/  I2FP.F32.U32 R4, UR4 ;  /* 0x0000000400047c45 */ /* 0x001fca0008201000 */
[----:B------:R0:W-:Y:S01]  /*04b0*/  STG.E.64 desc[UR36][R2.64], R4 ;  /* 0x0000000402007986 */ /* 0x0001e2000c101b24 */
[----:B------:R-:W-:Y:S05]  /*04c0*/  BRA `(.L_x_381) ;  /* 0x0000000800907947 */ /* 0x000fea0003800000 */
.L_x_392:
[----:B------:R-:W0:Y:S02]  /*04d0*/  LDCU UR4, c[0x0][0x384] ;  /* 0x00007080ff0477ac */ /* 0x000e240008000800 */
[----:B0-----:R-:W-:-:S04]  /*04e0*/  I2FP.F32.U32 R0, UR4 ;  /* 0x0000000400007c45 */ /* 0x001fc80008201000 */
[----:B------:R-:W-:-:S04]  /*04f0*/  F2FP.F16.F32.PACK_AB R5, RZ, R0 ;  /* 0x00000000ff05723e */ /* 0x000fc800000000ff */
[----:B------:R-:W-:-:S05]  /*0500*/  PRMT R5, R5, 0x5410, RZ ;  /* 0x0000541005057816 */ /* 0x000fca00000000ff */
[----:B------:R0:W-:Y:S01]  /*0510*/  STG.E desc[UR36][R2.64], R5 ;  /* 0x0000000502007986 */ /* 0x0001e2000c101924 */
[----:B------:R-:W-:Y:S05]  /*0520*/  BRA `(.L_x_381) ;  /* 0x0000000800787947 */ /* 0x000fea0003800000 */
.L_x_391:
[----:B------:R-:W0:Y:S02]  /*0530*/  LDCU UR4, c[0x0][0x384] ;  /* 0x00007080ff0477ac */ /* 0x000e240008000800 */
[----:B0-----:R-:W0:Y:S02]  /*0540*/  I2F.F64.U32 R4, UR4 ;  /* 0x0000000400047d12 */ /* 0x001e240008201800 */
[----:B0-----:R5:W-:Y:S01]  /*0550*/  STG.E.64 desc[UR36][R2.64], R4 ;  /* 0x0000000402007986 */ /* 0x001be2000c101b24 */
[----:B------:R-:W-:Y:S05]  /*0560*/  BRA `(.L_x_381) ;  /* 0x0000000800687947 */ /* 0x000fea0003800000 */
.L_x_382:
        /* <DEDUP_REMOVED lines=8> */
[----:B------:R-:W0:Y:S02]  /*05f0*/  LDCU UR4, c[0x0][0x384] ;  /* 0x00007080ff0477ac */ /* 0x000e240008000800 */
[----:B0-----:R-:W-:-:S04]  /*0600*/  ISETP.NE.AND P0, PT, RZ, UR4, PT ;  /* 0x00000004ff007c0c */ /* 0x001fc8000bf05270 */
[----:B------:R-:W-:-:S05]  /*0610*/  SEL R5, RZ, 0x1, !P0 ;  /* 0x00000001ff057807 */ /* 0x000fca0004000000 */
[----:B------:R0:W-:Y:S01]  /*0620*/  STG.E.U8 desc[UR36][R2.64], R5 ;  /* 0x0000000502007986 */ /* 0x0001e2000c101124 */
[----:B------:R-:W-:Y:S05]  /*0630*/  BRA `(.L_x_381) ;  /* 0x0000000800347947 */ /* 0x000fea0003800000 */
.L_x_395:
[----:B------:R-:W0:Y:S01]  /*0640*/  LDCU UR4, c[0x0][0x384] ;  /* 0x00007080ff0477ac */ /* 0x000e220008000800 */
[----:B------:R-:W-:Y:S01]  /*0650*/  CS2R R6, SRZ ;  /* 0x0000000000067805 */ /* 0x000fe2000001ff00 */
[----:B0-----:R-:W0:Y:S04]  /*0660*/  I2F.F64.U32 R4, UR4 ;  /* 0x0000000400047d12 */ /* 0x001e280008201800 */
[----:B0-----:R0:W-:Y:S01]  /*0670*/  STG.E.128 desc[UR36][R2.64], R4 ;  /* 0x0000000402007986 */ /* 0x0011e2000c101d24 */
[----:B------:R-:W-:Y:S05]  /*0680*/  BRA `(.L_x_381) ;  /* 0x0000000800207947 */ /* 0x000fea0003800000 */
.L_x_394:
[----:B------:R-:W-:-:S09]  /*0690*/  UISETP.NE.AND UP0, UPT, UR4, 0xf, UPT ;  /* 0x0000000f0400788c */ /* 0x000fd2000bf05270 */
[----:B------:R-:W-:Y:S05]  /*06a0*/  BRA.U !UP0, `(.L_x_396) ;  /* 0x0000000108887547 */ /* 0x000fea000b800000 */
[----:B------:R-:W-:-:S09]  /*06b0*/  UISETP.NE.AND UP0, UPT, UR4, 0x17, UPT ;  /* 0x000000170400788c */ /* 0x000fd2000bf05270 */
[----:B------:R-:W-:Y:S05]  /*06c0*/  BRA.U !UP0, `(.L_x_397) ;  /* 0x00000001083c7547 */ /* 0x000fea000b800000 */
[----:B------:R-:W-:-:S09]  /*06d0*/  UISETP.NE.AND UP0, UPT, UR4, 0x18, UPT ;  /* 0x000000180400788c */ /* 0x000fd2000bf05270 */
[----:B------:R-:W-:Y:S05]  /*06e0*/  BRA.U UP0, `(.L_x_386) ;  /* 0x0000000500707547 */ /* 0x000fea000b800000 */
[----:B------:R-:W0:Y:S01]  /*06f0*/  LDCU UR4, c[0x0][0x384] ;  /* 0x00007080ff0477ac */ /* 0x000e220008000800 */
[----:B------:R-:W-:Y:S01]  /*0700*/  IMAD.MOV.U32 R5, RZ, RZ, 0x7f ;  /* 0x0000007fff057424 */ /* 0x000fe200078e00ff */
[----:B0-----:R-:W-:-:S04]  /*0710*/  I2FP.F32.U32 R7, UR4 ;  /* 0x0000000400077c45 */ /* 0x001fc80008201000 */
[----:B------:R-:W-:-:S13]  /*0720*/  ISETP.GT.U32.AND P0, PT, R7, 0x43efffff, PT ;  /* 0x43efffff0700780c */ /* 0x000fda0003f04070 */
[----:B------:R-:W-:Y:S05]  /*0730*/  @P0 BRA `(.L_x_398) ;  /* 0x0000000000180947 */ /* 0x000fea0003800000 */
[----:B------:R-:W-:-:S13]  /*0740*/  ISETP.GT.U32.AND P0, PT, R7, 0x3c7fffff, PT ;  /* 0x3c7fffff0700780c */ /* 0x000fda0003f04070 */
[----:B------:R-:W-:Y:S01]  /*0750*/  @P0 SHF.R.U32.HI R0, RZ, 0x14, R7 ;  /* 0x00000014ff000819 */ /* 0x000fe20000011607 */
[----:B------:R-:W-:-:S03]  /*0760*/  @!P0 FADD.FTZ R5, R7, 16384 ;  /* 0x4680000007058421 */ /* 0x000fc60000010000 */
[----:B------:R-:W-:-:S04]  /*0770*/  @P0 LOP3.LUT R0, R0, 0x1, RZ, 0xc0, !PT ;  /* 0x0000000100000812 */ /* 0x000fc800078ec0ff */
[----:B------:R-:W-:-:S04]  /*0780*/  @P0 IADD3 R0, PT, PT, R7, 0x407ffff, R0 ;  /* 0x0407ffff07000810 */ /* 0x000fc80007ffe000 */
[----:B------:R-:W-:-:S07]  /*0790*/  @P0 SHF.R.U32.HI R5, RZ, 0x14, R0 ;  /* 0x00000014ff050819 */ /* 0x000fce0000011600 */
.L_x_398:
[----:B------:R0:W-:Y:S01]  /*07a0*/  STG.E.U8 desc[UR36][R2.64], R5 ;  /* 0x0000000502007986 */ /* 0x0001e2000c101124 */
[----:B------:R-:W-:Y:S05]  /*07b0*/  BRA `(.L_x_381) ;  /* 0x0000000400d47947 */ /* 0x000fea0003800000 */
.L_x_397:
[----:B------:R-:W0:Y:S02]  /*07c0*/  LDCU UR4, c[0x0][0x384] ;  /* 0x00007080ff0477ac */ /* 0x000e240008000800 */
[----:B0-----:R-:W-:-:S04]  /*07d0*/  I2FP.F32.U32 R7, UR4 ;  /* 0x0000000400077c45 */ /* 0x001fc80008201000 */
[----:B------:R-:W-:-:S13]  /*07e0*/  ISETP.GE.U32.AND P1, PT, R7, 0x47800000, PT ;  /* 0x478000000700780c */ /* 0x000fda0003f26070 */
        /* <DEDUP_REMOVED lines=14> */
.L_x_396:
[----:B------:R-:W0:Y:S02]  /*08d0*/  LDCU UR4, c[0x0][0x384] ;  /* 0x00007080ff0477ac */ /* 0x000e240008000800 */
[----:B0-----:R-:W-:-:S04]  /*08e0*/  I2FP.F32.U32 R0, UR4 ;  /* 0x0000000400007c45 */ /* 0x001fc80008201000 */
[----:B------:R-:W-:-:S05]  /*08f0*/  F2FP.BF16.F32.PACK_AB R0, RZ, R0 ;  /* 0x00000000ff00723e */ /* 0x000fca00000010ff */
[----:B------:R0:W-:Y:S01]  /*0900*/  STG.E.U16 desc[UR36][R2.64], R0 ;  /* 0x0000000002007986 */ /* 0x0001e2000c101524 */
[----:B------:R-:W-:Y:S05]  /*0910*/  BRA `(.L_x_381) ;  /* 0x00000004007c7947 */ /* 0x000fea0003800000 */
.L_x_393:
        /* <DEDUP_REMOVED lines=11> */
.L_x_401:
[----:B------:R-:W0:Y:S01]  /*09d0*/  LDCU UR4, c[0x0][0x384] ;  /* 0x00007080ff0477ac */ /* 0x000e220008000800 */
[----:B------:R-:W-:Y:S01]  /*09e0*/  IMAD.MOV.U32 R0, RZ, RZ, 0x80 ;  /* 0x00000080ff007424 */ /* 0x000fe200078e00ff */
[----:B0-----:R-:W-:-:S04]  /*09f0*/  I2FP.F32.U32 R4, UR4 ;  /* 0x0000000400047c45 */ /* 0x001fc80008201000 */
[----:B------:R-:W-:-:S13]  /*0a00*/  ISETP.GT.U32.AND P0, PT, R4, 0x437fffff, PT ;  /* 0x437fffff0400780c */ /* 0x000fda0003f04070 */
        /* <DEDUP_REMOVED lines=8> */
.L_x_403:
[----:B------:R-:W-:-:S04]  /*0a90*/  SHF.R.U32.HI R0, RZ, 0x14, R4 ;  /* 0x00000014ff007819 */ /* 0x000fc80000011604 */
[----:B------:R-:W-:-:S04]  /*0aa0*/  LOP3.LUT R5, R0, 0x1, RZ, 0xc0, !PT ;  /* 0x0000000100057812 */ /* 0x000fc800078ec0ff */
[----:B------:R-:W-:-:S04]  /*0ab0*/  IADD3 R0, PT, PT, R4, 0x487ffff, R5 ;  /* 0x0487ffff04007810 */ /* 0x000fc80007ffe005 */
[----:B------:R-:W-:-:S04]  /*0ac0*/  SHF.R.U32.HI R0, RZ, 0x14, R0 ;  /* 0x00000014ff007819 */ /* 0x000fc80000011600 */
[----:B------:R-:W-:-:S07]  /*0ad0*/  LOP3.LUT R4, R0, 0xff, RZ, 0xc0, !PT ;  /* 0x000000ff00047812 */ /* 0x000fce00078ec0ff */
.L_x_404:
[----:B------:R-:W-:-:S07]  /*0ae0*/  PRMT R0, R4, 0x7610, R0 ;  /* 0x0000761004007816 */ /* 0x000fce0000000000 */
.L_x_402:
[----:B------:R0:W-:Y:S01]  /*0af0*/  STG.E.U8 desc[UR36][R2.64], R0 ;  /* 0x0000000002007986 */ /* 0x0001e2000c101124 */
[----:B------:R-:W-:Y:S05]  /*0b00*/  BRA `(.L_x_381) ;  /* 0x0000000400007947 */ /* 0x000fea0003800000 */
.L_x_400:
        /* <DEDUP_REMOVED lines=12> */
.L_x_406:
[----:B------:R-:W-:-:S04]  /*0bd0*/  SHF.R.U32.HI R0, RZ, 0x15, R4 ;  /* 0x00000015ff007819 */ /* 0x000fc80000011604 */
[----:B------:R-:W-:-:S04]  /*0be0*/  LOP3.LUT R5, R0, 0x1, RZ, 0xc0, !PT ;  /* 0x0000000100057812 */ /* 0x000fc800078ec0ff */
[----:B------:R-:W-:-:S04]  /*0bf0*/  IADD3 R0, PT, PT, R4, 0x88fffff, R5 ;  /* 0x088fffff04007810 */ /* 0x000fc80007ffe005 */
[----:B------:R-:W-:-:S04]  /*0c00*/  SHF.R.U32.HI R0, RZ, 0x15, R0 ;  /* 0x00000015ff007819 */ /* 0x000fc80000011600 */
[----:B------:R-:W-:-:S07]  /*0c10*/  LOP3.LUT R4, R0, 0xff, RZ, 0xc0, !PT ;  /* 0x000000ff00047812 */ /* 0x000fce00078ec0ff */
.L_x_407:
[----:B------:R-:W-:-:S07]  /*0c20*/  PRMT R0, R4, 0x7610, R0 ;  /* 0x0000761004007816 */ /* 0x000fce0000000000 */
.L_x_405:
[----:B------:R0:W-:Y:S01]  /*0c30*/  STG.E.U8 desc[UR36][R2.64], R0 ;  /* 0x0000000002007986 */ /* 0x0001e2000c101124 */
[----:B------:R-:W-:Y:S05]  /*0c40*/  BRA `(.L_x_381) ;  /* 0x0000000000b07947 */ /* 0x000fea0003800000 */
.L_x_399:
[----:B------:R-:W-:-:S09]  /*0c50*/  UISETP.NE.AND UP0, UPT, UR4, 0x1c, UPT ;  /* 0x0000001c0400788c */ /* 0x000fd2000bf05270 */
[----:B------:R-:W-:Y:S05]  /*0c60*/  BRA.U !UP0, `(.L_x_408) ;  /* 0x0000000108a07547 */ /* 0x000fea000b800000 */
[----:B------:R-:W-:-:S09]  /*0c70*/  UISETP.NE.AND UP0, UPT, UR4, 0x1d, UPT ;  /* 0x0000001d0400788c */ /* 0x000fd2000bf05270 */
[----:B------:R-:W-:Y:S05]  /*0c80*/  BRA.U !UP0, `(.L_x_409) ;  /* 0x0000000108847547 */ /* 0x000fea000b800000 */
[----:B------:R-:W-:-:S09]  /*0c90*/  UISETP.NE.AND UP0, UPT, UR4, 0x2c, UPT ;  /* 0x0000002c0400788c */ /* 0x000fd2000bf05270 */
[----:B------:R-:W-:Y:S05]  /*0ca0*/  BRA.U !UP0, `(.L_x_410) ;  /* 0x0000000108447547 */ /* 0x000fea000b800000 */
.L_x_386:
        /* <DEDUP_REMOVED lines=16> */
.L_x_411:
[----:B------:R-:W-:Y:S05]  /*0db0*/  BRA `(.L_x_381) ;  /* 0x0000000000547947 */ /* 0x000fea0003800000 */
.L_x_410:
[----:B------:R-:W0:Y:S01]  /*0dc0*/  LDCU UR4, c[0x0][0x384] ;  /* 0x00007080ff0477ac */ /* 0x000e220008000800 */
[----:B------:R-:W-:Y:S01]  /*0dd0*/  IMAD.MOV.U32 R4, RZ, RZ, 0xff ;  /* 0x000000ffff047424 */ /* 0x000fe200078e00ff */
[----:B0-----:R-:W-:-:S04]  /*0de0*/  I2FP.F32.U32 R5, UR4 ;  /* 0x0000000400057c45 */ /* 0x001fc80008201000 */
[----:B------:R-:W-:-:S04]  /*0df0*/  SHF.R.U32.HI R0, RZ, 0x17, R5 ;  /* 0x00000017ff007819 */ /* 0x000fc80000011605 */
        /* <DEDUP_REMOVED lines=8> */
.L_x_412:
[----:B------:R0:W-:Y:S01]  /*0e80*/  STG.E.U8 desc[UR36][R2.64], R4 ;  /* 0x0000000402007986 */ /* 0x0001e2000c101124 */
[----:B------:R-:W-:Y:S05]  /*0e90*/  BRA `(.L_x_381) ;  /* 0x00000000001c7947 */ /* 0x000fea0003800000 */
.L_x_409:
[----:B------:R-:W0:Y:S01]  /*0ea0*/  LDCU UR4, c[0x0][0x384] ;  /* 0x00007080ff0477ac */ /* 0x000e220008000800 */
[----:B------:R-:W-:Y:S02]  /*0eb0*/  IMAD.MOV.U32 R5, RZ, RZ, RZ ;  /* 0x000000ffff057224 */ /* 0x000fe400078e00ff */
[----:B0-----:R-:W-:-:S05]  /*0ec0*/  IMAD.U32 R4, RZ, RZ, UR4 ;  /* 0x00000004ff047e24 */ /* 0x001fca000f8e00ff */
[----:B------:R0:W-:Y:S01]  /*0ed0*/  STG.E.64 desc[UR36][R2.64], R4 ;  /* 0x0000000402007986 */ /* 0x0001e2000c101b24 */
[----:B------:R-:W-:Y:S05]  /*0ee0*/  BRA `(.L_x_381) ;  /* 0x0000000000087947 */ /* 0x000fea0003800000 */
.L_x_408:
[----:B------:R-:W0:Y:S02]  /*0ef0*/  LDC R5, c[0x0][0x384] ;  /* 0x0000e100ff057b82 */ /* 0x000e240000000800 */
[----:B0-----:R0:W-:Y:S02]  /*0f00*/  STG.E desc[UR36][R2.64], R5 ;  /* 0x0000000502007986 */ /* 0x0011e4000c101924 */
.L_x_381:
[----:B------:R-:W-:Y:S05]  /*0f10*/  BSYNC.RECONVERGENT B6 ;  /* 0x0000000000067941 */ /* 0x000fea0003800200 */
.L_x_380:
        /* <DEDUP_REMOVED lines=23> */
.L_x_418:
[----:B------:R-:W0:Y:S02]  /*1090*/  LDC.U8 R5, c[0x0][0x384] ;  /* 0x0000e100ff057b82 */ /* 0x000e240000000000 */
[----:B0-----:R3:W-:Y:S01]  /*10a0*/  STG.E.U8 desc[UR36][R2.64], R5 ;  /* 0x0000000502007986 */ /* 0x0017e2000c101124 */
[----:B------:R-:W-:Y:S05]  /*10b0*/  BRA `(.L_x_420) ;  /* 0x0000000c00387947 */ /* 0x000fea0003800000 */
.L_x_417:
        /* <DEDUP_REMOVED lines=11> */
.L_x_422:
[----:B------:R-:W0:Y:S02]  /*1170*/  LDC R5, c[0x0][0x384] ;  /* 0x0000e100ff057b82 */ /* 0x000e240000000800 */
[----:B0-----:R1:W-:Y:S01]  /*1180*/  STG.E desc[UR36][R2.64], R5 ;  /* 0x0000000502007986 */ /* 0x0013e2000c101924 */
[----:B------:R-:W-:Y:S05]  /*1190*/  BRA `(.L_x_420) ;  /* 0x0000000c00007947 */ /* 0x000fea0003800000 */
.L_x_421:
[----:B------:R-:W0:Y:S02]  /*11a0*/  LDC.U16 R5, c[0x0][0x384] ;  /* 0x0000e100ff057b82 */ /* 0x000e240000000400 */
[----:B0-----:R2:W-:Y:S01]  /*11b0*/  STG.E.U16 desc[UR36][R2.64], R5 ;  /* 0x0000000502007986 */ /* 0x0015e2000c101524 */
[----:B------:R-:W-:Y:S05]  /*11c0*/  BRA `(.L_x_420) ;  /* 0x0000000800f47947 */ /* 0x000fea0003800000 */
.L_x_416:
        /* <DEDUP_REMOVED lines=10> */
.L_x_424:
[----:B------:R-:W0:Y:S02]  /*1270*/  LDCU UR4, c[0x0][0x384] ;  /* 0x00007080ff0477ac */ /* 0x000e240008000800 */
[----:B0-----:R-:W-:-:S04]  /*1280*/  I2FP.F32.U32 R0, UR4 ;  /* 0x0000000400007c45 */ /* 0x001fc80008201000 */
[----:B------:R-:W-:-:S05]  /*1290*/  F2FP.F16.F32.PACK_AB R0, RZ, R0 ;  /* 0x00000000ff00723e */ /* 0x000fca00000000ff */
[----:B------:R0:W-:Y:S01]  /*12a0*/  STG.E.U16 desc[UR36][R2.64], R0 ;  /* 0x0000000002007986 */ /* 0x0001e2000c101524 */
[----:B------:R-:W-:Y:S05]  /*12b0*/  BRA `(.L_x_420) ;  /* 0x0000000800b87947 */ /* 0x000fea0003800000 */
.L_x_423:
        /* <DEDUP_REMOVED lines=11> */
.L_x_426:
[----:B------:R-:W0:Y:S02]  /*1370*/  LDCU UR4, c[0x0][0x384] ;  /* 0x00007080ff0477ac */ /* 0x000e240008000800 */
[----:B0-----:R-:W-:-:S04]  /*1380*/  I2FP.F32.U32 R0, UR4 ;  /* 0x0000000400007c45 */ /* 0x001fc80008201000 */
[----:B------:R-:W-:-:S04]  /*1390*/  F2FP.F16.F32.PACK_AB R0, RZ, R0 ;  /* 0x00000000ff00723e */ /* 0x000fc800000000ff */
[----:B------:R-:W-:-:S05]  /*13a0*/  PRMT R0, R0, 0x5410, RZ ;  /* 0x0000541000007816 */ /* 0x000fca00000000ff */
[----:B------:R0:W-:Y:S01]  /*13b0*/  STG.E desc[UR36][R2.64], R0 ;  /* 0x0000000002007986 */ /* 0x0001e2000c101924 */
[----:B------:R-:W-:Y:S05]  /*13c0*/  BRA `(.L_x_420) ;  /* 0x0000000800747947 */ /* 0x000fea0003800000 */
.L_x_425:
[----:B------:R-:W0:Y:S02]  /*13d0*/  LDCU UR4, c[0x0][0x384] ;  /* 0x00007080ff0477ac */ /* 0x000e240008000800 */
[----:B0-----:R-:W0:Y:S02]  /*13e0*/  I2F.F64.U32 R4, UR4 ;  /* 0x0000000400047d12 */ /* 0x001e240008201800 */
[----:B0-----:R5:W-:Y:S01]  /*13f0*/  STG.E.64 desc[UR36][R2.64], R4 ;  /* 0x0000000402007986 */ /* 0x001be2000c101b24 */
[----:B------:R-:W-:Y:S05]  /*1400*/  BRA `(.L_x_420) ;  /* 0x0000000800647947 */ /* 0x000fea0003800000 */
.L_x_415:
        /* <DEDUP_REMOVED lines=13> */
.L_x_430:
[----:B------:R-:W0:Y:S01]  /*14e0*/  LDCU UR4, c[0x0][0x384] ;  /* 0x00007080ff0477ac */ /* 0x000e220008000800 */
[----:B------:R-:W-:Y:S01]  /*14f0*/  IMAD.MOV.U32 R0, RZ, RZ, 0x80 ;  /* 0x00000080ff007424 */ /* 0x000fe200078e00ff */
[----:B0-----:R-:W-:-:S04]  /*1500*/  I2FP.F32.U32 R4, UR4 ;  /* 0x0000000400047c45 */ /* 0x001fc80008201000 */
[----:B------:R-:W-:-:S13]  /*1510*/  ISETP.GT.U32.AND P0, PT, R4, 0x437fffff, PT ;  /* 0x437fffff0400780c */ /* 0x000fda0003f04070 */
        /* <DEDUP_REMOVED lines=13> */
.L_x_431:
[----:B------:R0:W-:Y:S01]  /*15f0*/  STG.E.U8 desc[UR36][R2.64], R0 ;  /* 0x0000000002007986 */ /* 0x0001e2000c101124 */
[----:B------:R-:W-:Y:S05]  /*1600*/  BRA `(.L_x_420) ;  /* 0x0000000400e47947 */ /* 0x000fea0003800000 */
.L_x_429:
        /* <DEDUP_REMOVED lines=17> */
.L_x_432:
[----:B------:R0:W-:Y:S01]  /*1720*/  STG.E.U8 desc[UR36][R2.64], R0 ;  /* 0x0000000002007986 */ /* 0x0001e2000c101124 */
[----:B------:R-:W-:Y:S05]  /*1730*/  BRA `(.L_x_420) ;  /* 0x0000000400987947 */ /* 0x000fea0003800000 */
.L_x_428:
        /* <DEDUP_REMOVED lines=18> */
.L_x_435:
[----:B------:R0:W-:Y:S01]  /*1860*/  STG.E.U8 desc[UR36][R2.64], R0 ;  /* 0x0000000002007986 */ /* 0x0001e2000c101124 */
[----:B------:R-:W-:Y:S05]  /*1870*/  BRA `(.L_x_420) ;  /* 0x0000000400487947 */ /* 0x000fea0003800000 */
.L_x_434:
[----:B------:R-:W0:Y:S01]  /*1880*/  LDCU UR4, c[0x0][0x384] ;  /* 0x00007080ff0477ac */ /* 0x000e220008000800 */
[----:B------:R-:W-:Y:S02]  /*1890*/  IMAD.MOV.U32 R5, RZ, RZ, RZ ;  /* 0x000000ffff057224 */ /* 0x000fe400078e00ff */
[----:B0-----:R-:W-:-:S05]  /*18a0*/  IMAD.U32 R4, RZ, RZ, UR4 ;  /* 0x00000004ff047e24 */ /* 0x001fca000f8e00ff */
[----:B------:R0:W-:Y:S01]  /*18b0*/  STG.E.64 desc[UR36][R2.64], R4 ;  /* 0x0000000402007986 */ /* 0x0001e2000c101b24 */
[----:B------:R-:W-:Y:S05]  /*18c0*/  BRA `(.L_x_420) ;  /* 0x0000000400347947 */ /* 0x000fea0003800000 */
.L_x_433:
[----:B------:R-:W0:Y:S02]  /*18d0*/  LDC R5, c[0x0][0x384] ;  /* 0x0000e100ff057b82 */ /* 0x000e240000000800 */
[----:B0-----:R0:W-:Y:S01]  /*18e0*/  STG.E desc[UR36][R2.64], R5 ;  /* 0x0000000502007986 */ /* 0x0011e2000c101924 */
[----:B------:R-:W-:Y:S05]  /*18f0*/  BRA `(.L_x_420) ;  /* 0x0000000400287947 */ /* 0x000fea0003800000 */
.L_x_427:
        /* <DEDUP_REMOVED lines=11> */
.L_x_437:
[----:B------:R-:W0:Y:S01]  /*19b0*/  LDCU UR4, c[0x0][0x384] ;  /* 0x00007080ff0477ac */ /* 0x000e220008000800 */
[----:B------:R-:W-:Y:S01]  /*19c0*/  CS2R R6, SRZ ;  /* 0x0000000000067805 */ /* 0x000fe2000001ff00 */
[----:B0-----:R-:W0:Y:S04]  /*19d0*/  I2F.F64.U32 R4, UR4 ;  /* 0x0000000400047d12 */ /* 0x001e280008201800 */
[----:B0-----:R0:W-:Y:S01]  /*19e0*/  STG.E.128 desc[UR36][R2.64], R4 ;  /* 0x0000000402007986 */ /* 0x0011e2000c101d24 */
[----:B------:R-:W-:Y:S05]  /*19f0*/  BRA `(.L_x_420) ;  /* 0x0000000000e87947 */ /* 0x000fea0003800000 */
.L_x_436:
[----:B------:R-:W-:-:S09]  /*1a00*/  UISETP.NE.AND UP0, UPT, UR4, 0xf, UPT ;  /* 0x0000000f0400788c */ /* 0x000fd2000bf05270 */
[----:B------:R-:W-:Y:S05]  /*1a10*/  BRA.U !UP0, `(.L_x_438) ;  /* 0x0000000108d07547 */ /* 0x000fea000b800000 */
[----:B------:R-:W-:-:S09]  /*1a20*/  UISETP.NE.AND UP0, UPT, UR4, 0x17, UPT ;  /* 0x000000170400788c */ /* 0x000fd2000bf05270 */
[----:B------:R-:W-:Y:S05]  /*1a30*/  BRA.U !UP0, `(.L_x_439) ;  /* 0x0000000108807547 */ /* 0x000fea000b800000 */
[----:B------:R-:W-:-:S09]  /*1a40*/  UISETP.NE.AND UP0, UPT, UR4, 0x18, UPT ;  /* 0x000000180400788c */ /* 0x000fd2000bf05270 */
[----:B------:R-:W-:Y:S05]  /*1a50*/  BRA.U !UP0, `(.L_x_440) ;  /* 0x0000000108447547 */ /* 0x000fea000b800000 */
.L_x_419:
        /* <DEDUP_REMOVED lines=16> */
.L_x_441:
[----:B------:R-:W-:Y:S05]  /*1b60*/  BRA `(.L_x_420) ;  /* 0x00000000008c7947 */ /* 0x000fea0003800000 */
.L_x_440:
        /* <DEDUP_REMOVED lines=9> */
[----:B------:R-:W-:Y:S01]  /*1c00*/  @P0 SHF.R.U32.HI R5, RZ, 0x14, R5 ;  /* 0x00000014ff050819 */ /* 0x000fe20000011605 */
[----:B------:R-:W-:-:S07]  /*1c10*/  @!P0 FADD.FTZ R5, R0, 16384 ;  /* 0x4680000000058421 */ /* 0x000fce0000010000 */
.L_x_442:
[----:B------:R0:W-:Y:S01]  /*1c20*/  STG.E.U8 desc[UR36][R2.64], R5 ;  /* 0x0000000502007986 */ /* 0x0001e2000c101124 */
[----:B------:R-:W-:Y:S05]  /*1c30*/  BRA `(.L_x_420) ;  /* 0x0000000000587947 */ /* 0x000fea0003800000 */
.L_x_439:
[----:B------:R-:W0:Y:S02]  /*1c40*/  LDCU UR4, c[0x0][0x384] ;  /* 0x00007080ff0477ac */ /* 0x000e240008000800 */
[----:B0-----:R-:W-:-:S04]  /*1c50*/  I2FP.F32.U32 R0, UR4 ;  /* 0x0000000400007c45 */ /* 0x001fc80008201000 */
[----:B------:R-:W-:-:S13]  /*1c60*/  ISETP.GT.U32.AND P0, PT, R0, 0x477fffff, PT ;  /* 0x477fffff0000780c */ /* 0x000fda0003f04070 */
        /* <DEDUP_REMOVED lines=10> */
.L_x_443:
[----:B------:R-:W-:Y:S01]  /*1d10*/  ISETP.GT.U32.AND P0, PT, R0, 0x7f800000, PT ;  /* 0x7f8000000000780c */ /* 0x000fe20003f04070 */
[----:B------:R-:W-:-:S05]  /*1d20*/  IMAD.MOV.U32 R0, RZ, RZ, 0x7f ;  /* 0x0000007fff007424 */ /* 0x000fca00078e00ff */
[----:B------:R-:W-:-:S05]  /*1d30*/  SEL R5, R0, 0x7c, P0 ;  /* 0x0000007c00057807 */ /* 0x000fca0000000000 */
[----:B------:R0:W-:Y:S01]  /*1d40*/  STG.E.U8 desc[UR36][R2.64], R5 ;  /* 0x0000000502007986 */ /* 0x0001e2000c101124 */
[----:B------:R-:W-:Y:S05]  /*1d50*/  BRA `(.L_x_420) ;  /* 0x0000000000107947 */ /* 0x000fea0003800000 */
.L_x_438:
[----:B------:R-:W0:Y:S02]  /*1d60*/  LDCU UR4, c[0x0][0x384] ;  /* 0x00007080ff0477ac */ /* 0x000e240008000800 */
[----:B0-----:R-:W-:-:S04]  /*1d70*/  I2FP.F32.U32 R0, UR4 ;  /* 0x0000000400007c45 */ /* 0x001fc80008201000 */
[----:B------:R-:W-:-:S05]  /*1d80*/  F2FP.BF16.F32.PACK_AB R0, RZ, R0 ;  /* 0x00000000ff00723e */ /* 0x000fca00000010ff */
[----:B------:R0:W-:Y:S02]  /*1d90*/  STG.E.U16 desc[UR36][R2.64], R0 ;  /* 0x0000000002007986 */ /* 0x0001e4000c101524 */
.L_x_420:
        /* <DEDUP_REMOVED lines=23> */
.L_x_447:
[----:B------:R-:W0:Y:S02]  /*1f10*/  LDC.U8 R5, c[0x0][0x384] ;  /* 0x0000e100ff057b82 */ /* 0x000e240000000000 */
[----:B0-----:R5:W-:Y:S01]  /*1f20*/  STG.E.U8 desc[UR36][R2.64], R5 ;  /* 0x0000000502007986 */ /* 0x001be2000c101124 */
[----:B------:R-:W-:Y:S05]  /*1f30*/  BRA `(.L_x_449) ;  /* 0x0000000c00387947 */ /* 0x000fea0003800000 */
.L_x_446:
        /* <DEDUP_REMOVED lines=11> */
.L_x_451:
[----:B------:R-:W0:Y:S02]  /*1ff0*/  LDC R5, c[0x0][0x384] ;  /* 0x0000e100ff057b82 */ /* 0x000e240000000800 */
[----:B0-----:R0:W-:Y:S01]  /*2000*/  STG.E desc[UR36][R2.64], R5 ;  /* 0x0000000502007986 */ /* 0x0011e2000c101924 */
[----:B------:R-:W-:Y:S05]  /*2010*/  BRA `(.L_x_449) ;  /* 0x0000000c00007947 */ /* 0x000fea0003800000 */
.L_x_450:
[----:B------:R-:W0:Y:S02]  /*2020*/  LDC.U16 R5, c[0x0][0x384] ;  /* 0x0000e100ff057b82 */ /* 0x000e240000000400 */
[----:B0-----:R0:W-:Y:S01]  /*2030*/  STG.E.U16 desc[UR36][R2.64], R5 ;  /* 0x0000000502007986 */ /* 0x0011e2000c101524 */
[----:B------:R-:W-:Y:S05]  /*2040*/  BRA `(.L_x_449) ;  /* 0x0000000800f47947 */ /* 0x000fea0003800000 */
.L_x_445:
        /* <DEDUP_REMOVED lines=10> */
.L_x_453:
[----:B------:R-:W0:Y:S02]  /*20f0*/  LDCU UR4, c[0x0][0x384] ;  /* 0x00007080ff0477ac */ /* 0x000e240008000800 */
[----:B0-----:R-:W-:-:S04]  /*2100*/  I2FP.F32.U32 R0, UR4 ;  /* 0x0000000400007c45 */ /* 0x001fc80008201000 */
[----:B------:R-:W-:-:S05]  /*2110*/  F2FP.F16.F32.PACK_AB R0, RZ, R0 ;  /* 0x00000000ff00723e */ /* 0x000fca00000000ff */
[----:B------:R0:W-:Y:S01]  /*2120*/  STG.E.U16 desc[UR36][R2.64], R0 ;  /* 0x0000000002007986 */ /* 0x0001e2000c101524 */
[----:B------:R-:W-:Y:S05]  /*2130*/  BRA `(.L_x_449) ;  /* 0x0000000800b87947 */ /* 0x000fea0003800000 */
.L_x_452:
        /* <DEDUP_REMOVED lines=11> */
.L_x_455:
[----:B------:R-:W0:Y:S02]  /*21f0*/  LDCU UR4, c[0x0][0x384] ;  /* 0x00007080ff0477ac */ /* 0x000e240008000800 */
[----:B0-----:R-:W-:-:S04]  /*2200*/  I2FP.F32.U32 R0, UR4 ;  /* 0x0000000400007c45 */ /* 0x001fc80008201000 */
[----:B------:R-:W-:-:S04]  /*2210*/  F2FP.F16.F32.PACK_AB R0, RZ, R0 ;  /* 0x00000000ff00723e */ /* 0x000fc800000000ff */
[----:B------:R-:W-:-:S05]  /*2220*/  PRMT R0, R0, 0x5410, RZ ;  /* 0x0000541000007816 */ /* 0x000fca00000000ff */
[----:B------:R2:W-:Y:S01]  /*2230*/  STG.E desc[UR36][R2.64], R0 ;  /* 0x0000000002007986 */ /* 0x0005e2000c101924 */
[----:B------:R-:W-:Y:S05]  /*2240*/  BRA `(.L_x_449) ;  /* 0x0000000800747947 */ /* 0x000fea0003800000 */
.L_x_454:
[----:B------:R-:W0:Y:S02]  /*2250*/  LDCU UR4, c[0x0][0x384] ;  /* 0x00007080ff0477ac */ /* 0x000e240008000800 */
[----:B0-----:R-:W0:Y:S02]  /*2260*/  I2F.F64.U32 R4, UR4 ;  /* 0x0000000400047d12 */ /* 0x001e240008201800 */
[----:B0-----:R4:W-:Y:S01]  /*2270*/  STG.E.64 desc[UR36][R2.64], R4 ;  /* 0x0000000402007986 */ /* 0x0019e2000c101b24 */
[----:B------:R-:W-:Y:S05]  /*2280*/  BRA `(.L_x_449) ;  /* 0x0000000800647947 */ /* 0x000fea0003800000 */
.L_x_444:
        /* <DEDUP_REMOVED lines=13> */
.L_x_459:
        /* <DEDUP_REMOVED lines=17> */
.L_x_460:
[----:B------:R0:W-:Y:S01]  /*2470*/  STG.E.U8 desc[UR36][R2.64], R0 ;  /* 0x0000000002007986 */ /* 0x0001e2000c101124 */
[----:B------:R-:W-:Y:S05]  /*2480*/  BRA `(.L_x_449) ;  /* 0x0000000400e47947 */ /* 0x000fea0003800000 */
.L_x_458:
        /* <DEDUP_REMOVED lines=17> */
.L_x_461:
[----:B------:R0:W-:Y:S01]  /*25a0*/  STG.E.U8 desc[UR36][R2.64], R0 ;  /* 0x0000000002007986 */ /* 0x0001e2000c101124 */
[----:B------:R-:W-:Y:S05]  /*25b0*/  BRA `(.L_x_449) ;  /* 0x0000000400987947 */ /* 0x000fea0003800000 */
.L_x_457:
        /* <DEDUP_REMOVED lines=18> */
.L_x_464:
[----:B------:R0:W-:Y:S01]  /*26e0*/  STG.E.U8 desc[UR36][R2.64], R0 ;  /* 0x0000000002007986 */ /* 0x0001e2000c101124 */
[----:B------:R-:W-:Y:S05]  /*26f0*/  BRA `(.L_x_449) ;  /* 0x0000000400487947 */ /* 0x000fea0003800000 */
.L_x_463:
[----:B------:R-:W0:Y:S01]  /*2700*/  LDCU UR4, c[0x0][0x384] ;  /* 0x00007080ff0477ac */ /* 0x000e220008000800 */
[----:B------:R-:W-:Y:S02]  /*2710*/  IMAD.MOV.U32 R5, RZ, RZ, RZ ;  /* 0x000000ffff057224 */ /* 0x000fe400078e00ff */
[----:B0-----:R-:W-:-:S05]  /*2720*/  IMAD.U32 R4, RZ, RZ, UR4 ;  /* 0x00000004ff047e24 */ /* 0x001fca000f8e00ff */
[----:B------:R0:W-:Y:S01]  /*2730*/  STG.E.64 desc[UR36][R2.64], R4 ;  /* 0x0000000402007986 */ /* 0x0001e2000c101b24 */
[----:B------:R-:W-:Y:S05]  /*2740*/  BRA `(.L_x_449) ;  /* 0x0000000400347947 */ /* 0x000fea0003800000 */
.L_x_462:
[----:B------:R-:W0:Y:S02]  /*2750*/  LDC R5, c[0x0][0x384] ;  /* 0x0000e100ff057b82 */ /* 0x000e240000000800 */
[----:B0-----:R0:W-:Y:S01]  /*2760*/  STG.E desc[UR36][R2.64], R5 ;  /* 0x0000000502007986 */ /* 0x0011e2000c101924 */
[----:B------:R-:W-:Y:S05]  /*2770*/  BRA `(.L_x_449) ;  /* 0x0000000400287947 */ /* 0x000fea0003800000 */
.L_x_456:
        /* <DEDUP_REMOVED lines=11> */
.L_x_466:
[----:B------:R-:W0:Y:S01]  /*2830*/  LDCU UR4, c[0x0][0x384] ;  /* 0x00007080ff0477ac */ /* 0x000e220008000800 */
[----:B------:R-:W-:Y:S01]  /*2840*/  CS2R R6, SRZ ;  /* 0x0000000000067805 */ /* 0x000fe2000001ff00 */
[----:B0-----:R-:W0:Y:S04]  /*2850*/  I2F.F64.U32 R4, UR4 ;  /* 0x0000000400047d12 */ /* 0x001e280008201800 */
[----:B0-----:R0:W-:Y:S01]  /*2860*/  STG.E.128 desc[UR36][R2.64], R4 ;  /* 0x0000000402007986 */ /* 0x0011e2000c101d24 */
[----:B------:R-:W-:Y:S05]  /*2870*/  BRA `(.L_x_449) ;  /* 0x0000000000e87947 */ /* 0x000fea0003800000 */
.L_x_465:
[----:B------:R-:W-:-:S09]  /*2880*/  UISETP.NE.AND UP0, UPT, UR4, 0xf, UPT ;  /* 0x0000000f0400788c */ /* 0x000fd2000bf05270 */
[----:B------:R-:W-:Y:S05]  /*2890*/  BRA.U !UP0, `(.L_x_467) ;  /* 0x0000000108d07547 */ /* 0x000fea000b800000 */
[----:B------:R-:W-:-:S09]  /*28a0*/  UISETP.NE.AND UP0, UPT, UR4, 0x17, UPT ;  /* 0x000000170400788c */ /* 0x000fd2000bf05270 */
[----:B------:R-:W-:Y:S05]  /*28b0*/  BRA.U !UP0, `(.L_x_468) ;  /* 0x0000000108807547 */ /* 0x000fea000b800000 */
[----:B------:R-:W-:-:S09]  /*28c0*/  UISETP.NE.AND UP0, UPT, UR4, 0x18, UPT ;  /* 0x000000180400788c */ /* 0x000fd2000bf05270 */
[----:B------:R-:W-:Y:S05]  /*28d0*/  BRA.U !UP0, `(.L_x_469) ;  /* 0x0000000108447547 */ /* 0x000fea000b800000 */
.L_x_448:
        /* <DEDUP_REMOVED lines=16> */
.L_x_470:
[----:B------:R-:W-:Y:S05]  /*29e0*/  BRA `(.L_x_449) ;  /* 0x00000000008c7947 */ /* 0x000fea0003800000 */
.L_x_469:
        /* <DEDUP_REMOVED lines=11> */
.L_x_471:
[----:B------:R0:W-:Y:S01]  /*2aa0*/  STG.E.U8 desc[UR36][R2.64], R5 ;  /* 0x0000000502007986 */ /* 0x0001e2000c101124 */
[----:B------:R-:W-:Y:S05]  /*2ab0*/  BRA `(.L_x_449) ;  /* 0x0000000000587947 */ /* 0x000fea0003800000 */
.L_x_468:
        /* <DEDUP_REMOVED lines=13> */
.L_x_472:
[----:B------:R-:W-:Y:S01]  /*2b90*/  ISETP.GT.U32.AND P0, PT, R0, 0x7f800000, PT ;  /* 0x7f8000000000780c */ /* 0x000fe20003f04070 */
[----:B------:R-:W-:-:S05]  /*2ba0*/  IMAD.MOV.U32 R0, RZ, RZ, 0x7f ;  /* 0x0000007fff007424 */ /* 0x000fca00078e00ff */
[----:B------:R-:W-:-:S05]  /*2bb0*/  SEL R5, R0, 0x7c, P0 ;  /* 0x0000007c00057807 */ /* 0x000fca0000000000 */
[----:B------:R0:W-:Y:S01]  /*2bc0*/  STG.E.U8 desc[UR36][R2.64], R5 ;  /* 0x0000000502007986 */ /* 0x0001e2000c101124 */
[----:B------:R-:W-:Y:S05]  /*2bd0*/  BRA `(.L_x_449) ;  /* 0x0000000000107947 */ /* 0x000fea0003800000 */
.L_x_467:
[----:B------:R-:W0:Y:S02]  /*2be0*/  LDCU UR4, c[0x0][0x384] ;  /* 0x00007080ff0477ac */ /* 0x000e240008000800 */
[----:B0-----:R-:W-:-:S04]  /*2bf0*/  I2FP.F32.U32 R0, UR4 ;  /* 0x0000000400007c45 */ /* 0x001fc80008201000 */
[----:B------:R-:W-:-:S05]  /*2c00*/  F2FP.BF16.F32.PACK_AB R0, RZ, R0 ;  /* 0x00000000ff00723e */ /* 0x000fca00000010ff */
[----:B------:R0:W-:Y:S02]  /*2c10*/  STG.E.U16 desc[UR36][R2.64], R0 ;  /* 0x0000000002007986 */ /* 0x0001e4000c101524 */
.L_x_449:
[----:B------:R-:W-:-:S07]  /*2c20*/  VIADD R18, R18, 0x80 ;  /* 0x0000008012127836 */ /* 0x000fce0000000000 */
.L_x_414:
[----:B------:R-:W-:Y:S05]  /*2c30*/  BSYNC.RECONVERGENT B6 ;  /* 0x0000000000067941 */ /* 0x000fea0003800200 */
.L_x_413:
        /* <DEDUP_REMOVED lines=22> */
.L_x_476:
[----:B------:R-:W0:Y:S02]  /*2da0*/  LDC.U8 R5, c[0x0][0x384] ;  /* 0x0000e100ff057b82 */ /* 0x000e240000000000 */
[----:B0-----:R-:W-:Y:S01]  /*2db0*/  STG.E.U8 desc[UR36][R2.64], R5 ;  /* 0x0000000502007986 */ /* 0x001fe2000c101124 */
[----:B------:R-:W-:Y:S05]  /*2dc0*/  EXIT ;  /* 0x000000000000794d */ /* 0x000fea0003800000 */
.L_x_475:
        /* <DEDUP_REMOVED lines=9> */
[----:B------:R-:W-:Y:S01]  /*2e60*/  STG.E.64 desc[UR36][R2.64], R4 ;  /* 0x0000000402007986 */ /* 0x000fe2000c101b24 */
[----:B------:R-:W-:Y:S05]  /*2e70*/  EXIT ;  /* 0x000000000000794d */ /* 0x000fea0003800000 */
.L_x_479:
[----:B------:R-:W0:Y:S02]  /*2e80*/  LDC R5, c[0x0][0x384] ;  /* 0x0000e100ff057b82 */ /* 0x000e240000000800 */
[----:B0-----:R-:W-:Y:S01]  /*2e90*/  STG.E desc[UR36][R2.64], R5 ;  /* 0x0000000502007986 */ /* 0x001fe2000c101924 */
[----:B------:R-:W-:Y:S05]  /*2ea0*/  EXIT ;  /* 0x000000000000794d */ /* 0x000fea0003800000 */
.L_x_478:
[----:B------:R-:W0:Y:S02]  /*2eb0*/  LDC.U16 R5, c[0x0][0x384] ;  /* 0x0000e100ff057b82 */ /* 0x000e240000000400 */
[----:B0-----:R-:W-:Y:S01]  /*2ec0*/  STG.E.U16 desc[UR36][R2.64], R5 ;  /* 0x0000000502007986 */ /* 0x001fe2000c101524 */
[----:B------:R-:W-:Y:S05]  /*2ed0*/  EXIT ;  /* 0x000000000000794d */ /* 0x000fea0003800000 */
.L_x_474:
        /* <DEDUP_REMOVED lines=8> */
[----:B------:R-:W-:Y:S01]  /*2f60*/  STG.E desc[UR36][R2.64], R5 ;  /* 0x0000000502007986 */ /* 0x000fe2000c101924 */
[----:B------:R-:W-:Y:S05]  /*2f70*/  EXIT ;  /* 0x000000000000794d */ /* 0x000fea0003800000 */
.L_x_481:
[----:B------:R-:W0:Y:S02]  /*2f80*/  LDCU UR4, c[0x0][0x384] ;  /* 0x00007080ff0477ac */ /* 0x000e240008000800 */
[----:B0-----:R-:W-:-:S04]  /*2f90*/  I2FP.F32.U32 R0, UR4 ;  /* 0x0000000400007c45 */ /* 0x001fc80008201000 */
[----:B------:R-:W-:-:S05]  /*2fa0*/  F2FP.F16.F32.PACK_AB R0, RZ, R0 ;  /* 0x00000000ff00723e */ /* 0x000fca00000000ff */
[----:B------:R-:W-:Y:S01]  /*2fb0*/  STG.E.U16 desc[UR36][R2.64], R0 ;  /* 0x0000000002007986 */ /* 0x000fe2000c101524 */
[----:B------:R-:W-:Y:S05]  /*2fc0*/  EXIT ;  /* 0x000000000000794d */ /* 0x000fea0003800000 */
.L_x_480:
        /* <DEDUP_REMOVED lines=9> */
[----:B------:R-:W-:Y:S01]  /*3060*/  STG.E.64 desc[UR36][R2.64], R4 ;  /* 0x0000000402007986 */ /* 0x000fe2000c101b24 */
[----:B------:R-:W-:Y:S05]  /*3070*/  EXIT ;  /* 0x000000000000794d */ /* 0x000fea0003800000 */
.L_x_483:
[----:B------:R-:W0:Y:S02]  /*3080*/  LDCU UR4, c[0x0][0x384] ;  /* 0x00007080ff0477ac */ /* 0x000e240008000800 */
[----:B0-----:R-:W-:-:S04]  /*3090*/  I2FP.F32.U32 R0, UR4 ;  /* 0x0000000400007c45 */ /* 0x001fc80008201000 */
[----:B------:R-:W-:-:S04]  /*30a0*/  F2FP.F16.F32.PACK_AB R0, RZ, R0 ;  /* 0x00000000ff00723e */ /* 0x000fc800000000ff */
[----:B------:R-:W-:-:S05]  /*30b0*/  PRMT R0, R0, 0x5410, RZ ;  /* 0x0000541000007816 */ /* 0x000fca00000000ff */
[----:B------:R-:W-:Y:S01]  /*30c0*/  STG.E desc[UR36][R2.64], R0 ;  /* 0x0000000002007986 */ /* 0x000fe2000c101924 */
[----:B------:R-:W-:Y:S05]  /*30d0*/  EXIT ;  /* 0x000000000000794d */ /* 0x000fea0003800000 */
.L_x_482:
[----:B------:R-:W0:Y:S02]  /*30e0*/  LDCU UR4, c[0x0][0x384] ;  /* 0x00007080ff0477ac */ /* 0x000e240008000800 */
[----:B0-----:R-:W0:Y:S02]  /*30f0*/  I2F.F64.U32 R4, UR4 ;  /* 0x0000000400047d12 */ /* 0x001e240008201800 */
[----:B0-----:R-:W-:Y:S01]  /*3100*/  STG.E.64 desc[UR36][R2.64], R4 ;  /* 0x0000000402007986 */ /* 0x001fe2000c101b24 */
[----:B------:R-:W-:Y:S05]  /*3110*/  EXIT ;  /* 0x000000000000794d */ /* 0x000fea0003800000 */
.L_x_473:
        /* <DEDUP_REMOVED lines=13> */
.L_x_487:
        /* <DEDUP_REMOVED lines=17> */
.L_x_488:
[----:B------:R-:W-:Y:S01]  /*3300*/  STG.E.U8 desc[UR36][R2.64], R0 ;  /* 0x0000000002007986 */ /* 0x000fe2000c101124 */
[----:B------:R-:W-:Y:S05]  /*3310*/  EXIT ;  /* 0x000000000000794d */ /* 0x000fea0003800000 */
.L_x_486:
        /* <DEDUP_REMOVED lines=17> */
.L_x_489:
[----:B------:R-:W-:Y:S01]  /*3430*/  STG.E.U8 desc[UR36][R2.64], R0 ;  /* 0x0000000002007986 */ /* 0x000fe2000c101124 */
[----:B------:R-:W-:Y:S05]  /*3440*/  EXIT ;  /* 0x000000000000794d */ /* 0x000fea0003800000 */
.L_x_485:
        /* <DEDUP_REMOVED lines=18> */
.L_x_492:
[----:B------:R-:W-:Y:S01]  /*3570*/  STG.E.U8 desc[UR36][R2.64], R0 ;  /* 0x0000000002007986 */ /* 0x000fe2000c101124 */
[----:B------:R-:W-:Y:S05]  /*3580*/  EXIT ;  /* 0x000000000000794d */ /* 0x000fea0003800000 */
.L_x_491:
[----:B------:R-:W0:Y:S01]  /*3590*/  LDCU UR4, c[0x0][0x384] ;  /* 0x00007080ff0477ac */ /* 0x000e220008000800 */
[----:B------:R-:W-:Y:S02]  /*35a0*/  IMAD.MOV.U32 R5, RZ, RZ, RZ ;  /* 0x000000ffff057224 */ /* 0x000fe400078e00ff */
[----:B0-----:R-:W-:-:S05]  /*35b0*/  IMAD.U32 R4, RZ, RZ, UR4 ;  /* 0x00000004ff047e24 */ /* 0x001fca000f8e00ff */
[----:B------:R-:W-:Y:S01]  /*35c0*/  STG.E.64 desc[UR36][R2.64], R4 ;  /* 0x0000000402007986 */ /* 0x000fe2000c101b24 */
[----:B------:R-:W-:Y:S05]  /*35d0*/  EXIT ;  /* 0x000000000000794d */ /* 0x000fea0003800000 */
.L_x_490:
[----:B------:R-:W0:Y:S02]  /*35e0*/  LDC R5, c[0x0][0x384] ;  /* 0x0000e100ff057b82 */ /* 0x000e240000000800 */
[----:B0-----:R-:W-:Y:S01]  /*35f0*/  STG.E desc[UR36][R2.64], R5 ;  /* 0x0000000502007986 */ /* 0x001fe2000c101924 */
[----:B------:R-:W-:Y:S05]  /*3600*/  EXIT ;  /* 0x000000000000794d */ /* 0x000fea0003800000 */
.L_x_484:
        /* <DEDUP_REMOVED lines=9> */
[----:B------:R-:W-:Y:S01]  /*36a0*/  STG.E.U8 desc[UR36][R2.64], R5 ;  /* 0x0000000502007986 */ /* 0x000fe2000c101124 */
[----:B------:R-:W-:Y:S05]  /*36b0*/  EXIT ;  /* 0x000000000000794d */ /* 0x000fea0003800000 */
.L_x_494:
[----:B------:R-:W0:Y:S01]  /*36c0*/  LDCU UR4, c[0x0][0x384] ;  /* 0x00007080ff0477ac */ /* 0x000e220008000800 */
[----:B------:R-:W-:Y:S01]  /*36d0*/  CS2R R6, SRZ ;  /* 0x0000000000067805 */ /* 0x000fe2000001ff00 */
[----:B0-----:R-:W0:Y:S04]  /*36e0*/  I2F.F64.U32 R4, UR4 ;  /* 0x0000000400047d12 */ /* 0x001e280008201800 */
[----:B0-----:R-:W-:Y:S01]  /*36f0*/  STG.E.128 desc[UR36][R2.64], R4 ;  /* 0x0000000402007986 */ /* 0x001fe2000c101d24 */
[----:B------:R-:W-:Y:S05]  /*3700*/  EXIT ;  /* 0x000000000000794d */ /* 0x000fea0003800000 */
.L_x_493:
[----:B------:R-:W-:-:S09]  /*3710*/  UISETP.NE.AND UP0, UPT, UR4, 0xf, UPT ;  /* 0x0000000f0400788c */ /* 0x000fd2000bf05270 */
[----:B------:R-:W-:Y:S05]  /*3720*/  BRA.U !UP0, `(.L_x_495) ;  /* 0x0000000108d47547 */ /* 0x000fea000b800000 */
[----:B------:R-:W-:-:S09]  /*3730*/  UISETP.NE.AND UP0, UPT, UR4, 0x17, UPT ;  /* 0x000000170400788c */ /* 0x000fd2000bf05270 */
[----:B------:R-:W-:Y:S05]  /*3740*/  BRA.U !UP0, `(.L_x_496) ;  /* 0x0000000108807547 */ /* 0x000fea000b800000 */
[----:B------:R-:W-:-:S09]  /*3750*/  UISETP.NE.AND UP0, UPT, UR4, 0x18, UPT ;  /* 0x000000180400788c */ /* 0x000fd2000bf05270 */
[----:B------:R-:W-:Y:S05]  /*3760*/  BRA.U !UP0, `(.L_x_497) ;  /* 0x0000000108447547 */ /* 0x000fea000b800000 */
.L_x_477:
        /* <DEDUP_REMOVED lines=16> */
.L_x_498:
[----:B------:R-:W-:Y:S05]  /*3870*/  EXIT ;  /* 0x000000000000794d */ /* 0x000fea0003800000 */
.L_x_497:
        /* <DEDUP_REMOVED lines=11> */
.L_x_499:
[----:B------:R-:W-:Y:S01]  /*3930*/  STG.E.U8 desc[UR36][R2.64], R5 ;  /* 0x0000000502007986 */ /* 0x000fe2000c101124 */
[----:B------:R-:W-:Y:S05]  /*3940*/  EXIT ;  /* 0x000000000000794d */ /* 0x000fea0003800000 */
.L_x_496:
[----:B------:R-:W0:Y:S02]  /*3950*/  LDCU UR4, c[0x0][0x384] ;  /* 0x00007080ff0477ac */ /* 0x000e240008000800 */
[----:B0-----:R-:W-:-:S04]  /*3960*/  I2FP.F32.U32 R0, UR4 ;  /* 0x0000000400007c45 */ /* 0x001fc80008201000 */
[----:B------:R-:W-:-:S13]  /*3970*/  ISETP.GT.U32.AND P0, PT, R0, 0x477fffff, PT ;  /* 0x477fffff0000780c */ /* 0x000fda0003f04070 */
        /* <DEDUP_REMOVED lines=11> */
.L_x_500:
[----:B------:R-:W-:Y:S01]  /*3a30*/  ISETP.GT.U32.AND P0, PT, R0, 0x7f800000, PT ;  /* 0x7f8000000000780c */ /* 0x000fe20003f04070 */
[----:B------:R-:W-:-:S05]  /*3a40*/  IMAD.MOV.U32 R0, RZ, RZ, 0x7f ;  /* 0x0000007fff007424 */ /* 0x000fca00078e00ff */
[----:B------:R-:W-:-:S05]  /*3a50*/  SEL R5, R0, 0x7c, P0 ;  /* 0x0000007c00057807 */ /* 0x000fca0000000000 */
[----:B------:R-:W-:Y:S01]  /*3a60*/  STG.E.U8 desc[UR36][R2.64], R5 ;  /* 0x0000000502007986 */ /* 0x000fe2000c101124 */
[----:B------:R-:W-:Y:S05]  /*3a70*/  EXIT ;  /* 0x000000000000794d */ /* 0x000fea0003800000 */
.L_x_495:
[----:B------:R-:W0:Y:S02]  /*3a80*/  LDCU UR4, c[0x0][0x384] ;  /* 0x00007080ff0477ac */ /* 0x000e240008000800 */
[----:B0-----:R-:W-:-:S04]  /*3a90*/  I2FP.F32.U32 R0, UR4 ;  /* 0x0000000400007c45 */ /* 0x001fc80008201000 */
[----:B------:R-:W-:-:S05]  /*3aa0*/  F2FP.BF16.F32.PACK_AB R0, RZ, R0 ;  /* 0x00000000ff00723e */ /* 0x000fca00000010ff */
[----:B------:R-:W-:Y:S01]  /*3ab0*/  STG.E.U16 desc[UR36][R2.64], R0 ;  /* 0x0000000002007986 */ /* 0x000fe2000c101524 */
[----:B------:R-:W-:Y:S05]  /*3ac0*/  EXIT ;  /* 0x000000000000794d */ /* 0x000fea0003800000 */
.L_x_501:
        /* <DEDUP_REMOVED lines=11> */
.L_x_7043:


//--------------------- .text._ZN2at6native18elementwise_kernelILi128ELi2EZNS0_22gpu_kernel_impl_nocastINS0_11FillFunctorIjEEEEvRNS_18TensorIteratorBaseERKT_EUliE_EEviT1_ --------------------------
	.section	.text._ZN2at6native18elementwise_kernelILi128ELi2EZNS0_22gpu_kernel_impl_nocastINS0_11FillFunctorIjEEEEvRNS_18TensorIteratorBaseERKT_EUliE_EEviT1_,"ax",@progbits
	.align	128
        .global         _ZN2at6native18elementwise_kernelILi128ELi2EZNS0_22gpu_kernel_impl_nocastINS0_11FillFunctorIjEEEEvRNS_18TensorIteratorBaseERKT_EUliE_EEviT1_
        .type           _ZN2at6native18elementwise_kernelILi128ELi2EZNS0_22gpu_kernel_impl_nocastINS0_11FillFunctorIjEEEEvRNS_18TensorIteratorBaseERKT_EUliE_EEviT1_,@function
        .size           _ZN2at6native18elementwise_kernelILi128ELi2EZNS0_22gpu_kernel_impl_nocastINS0_11FillFunctorIjEEEEvRNS_18TensorIteratorBaseERKT_EUliE_EEviT1_,(.L_x_7044 - _ZN2at6native18elementwise_kernelILi128ELi2EZNS0_22gpu_kernel_impl_nocastINS0_11FillFunctorIjEEEEvRNS_18TensorIteratorBaseERKT_EUliE_EEviT1_)
        .other          _ZN2at6native18elementwise_kernelILi128ELi2EZNS0_22gpu_kernel_impl_nocastINS0_11FillFunctorIjEEEEvRNS_18TensorIteratorBaseERKT_EUliE_EEviT1_,@"STO_CUDA_ENTRY STV_DEFAULT"
_ZN2at6native18elementwise_kernelILi128ELi2EZNS0_22gpu_kernel_impl_nocastINS0_11FillFunctorIjEEEEvRNS_18TensorIteratorBaseERKT_EUliE_EEviT1_:
.text._ZN2at6native18elementwise_kernelILi128ELi2EZNS0_22gpu_kernel_impl_nocastINS0_11FillFunctorIjEEEEvRNS_18TensorIteratorBaseERKT_EUliE_EEviT1_:
        /* <DEDUP_REMOVED lines=12> */
[----:B------:R-:W0:Y:S08]  /*00c0*/  LDC R5, c[0x0][0x528] ;  /* 0x00014a00ff057b82 */ /* 0x000e300000000800 */
[----:B------:R-:W0:Y:S02]  /*00d0*/  LDC.64 R2, c[0x0][0x520] ;  /* 0x00014800ff027b82 */ /* 0x000e240000000a00 */
[----:B0-----:R-:W-:Y:S01]  /*00e0*/  STG.E desc[UR6][R2.64], R5 ;  /* 0x0000000502007986 */ /* 0x001fe2000c101906 */
[----:B------:R-:W-:Y:S05]  /*00f0*/  EXIT ;  /* 0x000000000000794d */ /* 0x000fea0003800000 */
.L_x_502:
        /* <DEDUP_REMOVED lines=281> */
.L_x_505:
[----:B------:R-:W0:Y:S01]  /*1290*/  LDCU.64 UR10, c[0x0][0x520] ;  /* 0x0000a400ff0a77ac */ /* 0x000e220008000a00 */
[----:B------:R-:W1:Y:S01]  /*12a0*/  LDC R7, c[0x0][0x528] ;  /* 0x00014a00ff077b82 */ /* 0x000e620000000800 */
[----:B------:R-:W-:Y:S02]  /*12b0*/  IADD3 R3, PT, PT, R3, 0x80, RZ ;  /* 0x0000008003037810 */ /* 0x000fe40007ffe0ff */
[----:B0-----:R-:W-:-:S04]  /*12c0*/  IADD3 R4, P0, PT, R0, UR10, RZ ;  /* 0x0000000a00047c10 */ /* 0x001fc8000ff1e0ff */
[----:B------:R-:W-:-:S05]  /*12d0*/  IADD3.X R5, PT, PT, RZ, UR11, RZ, P0, !PT ;  /* 0x0000000bff057c10 */ /* 0x000fca00087fe4ff */
[----:B-1----:R0:W-:Y:S04]  /*12e0*/  STG.E desc[UR6][R4.64], R7 ;  /* 0x0000000704007986 */ /* 0x0021e8000c101906 */
.L_x_504:
[----:B------:R-:W-:Y:S05]  /*12f0*/  BSYNC.RECONVERGENT B0 ;  /* 0x0000000000007941 */ /* 0x000fea0003800200 */
.L_x_503:
        /* <DEDUP_REMOVED lines=275> */
.L_x_506:
[----:B------:R-:W0:Y:S01]  /*2430*/  LDCU.64 UR8, c[0x0][0x520] ;  /* 0x0000a400ff0877ac */ /* 0x000e220008000a00 */
[----:B------:R-:W1:Y:S01]  /*2440*/  LDC R5, c[0x0][0x528] ;  /* 0x00014a00ff057b82 */ /* 0x000e620000000800 */
[----:B0-----:R-:W-:-:S04]  /*2450*/  IADD3 R2, P0, PT, R0, UR8, RZ ;  /* 0x0000000800027c10 */ /* 0x001fc8000ff1e0ff */
[----:B------:R-:W-:-:S05]  /*2460*/  IADD3.X R3, PT, PT, RZ, UR9, RZ, P0, !PT ;  /* 0x00000009ff037c10 */ /* 0x000fca00087fe4ff */
[----:B-1----:R-:W-:Y:S01]  /*2470*/  STG.E desc[UR6][R2.64], R5 ;  /* 0x0000000502007986 */ /* 0x002fe2000c101906 */
[----:B------:R-:W-:Y:S05]  /*2480*/  EXIT ;  /* 0x000000000000794d */ /* 0x000fea0003800000 */
.L_x_507:
        /* <DEDUP_REMOVED lines=15> */
.L_x_7044:


//--------------------- .text._ZN2at6native27unrolled_elementwise_kernelINS0_11FillFunctorIjEESt5arrayIPcLm1EELi4E23TrivialOffsetCalculatorILi0EjES7_ILi1EjENS0_6memory15LoadWithoutCastENSA_16StoreWithoutCastEEEviT_T0_T2_T3_T4_T5_ --------------------------
	.section	.text._ZN2at6native27unrolled_elementwise_kernelINS0_11FillFunctorIjEESt5arrayIPcLm1EELi4E23TrivialOffsetCalculatorILi0EjES7_ILi1EjENS0_6memory15LoadWithoutCastENSA_16StoreWithoutCastEEEviT_T0_T2_T3_T4_T5_,"ax",@progbits
	.align	128
        .global         _ZN2at6native27unrolled_elementwise_kernelINS0_11FillFunctorIjEESt5arrayIPcLm1EELi4E23TrivialOffsetCalculatorILi0EjES7_ILi1EjENS0_6memory15LoadWithoutCastENSA_16StoreWithoutCastEEEviT_T0_T2_T3_T4_T5_
        .type           _ZN2at6native27unrolled_elementwise_kernelINS0_11FillFunctorIjEESt5arrayIPcLm1EELi4E23TrivialOffsetCalculatorILi0EjES7_ILi1EjENS0_6memory15LoadWithoutCastENSA_16StoreWithoutCastEEEviT_T0_T2_T3_T4_T5_,@function
        .size           _ZN2at6native27unrolled_elementwise_kernelINS0_11FillFunctorIjEESt5arrayIPcLm1EELi4E23TrivialOffsetCalculatorILi0EjES7_ILi1EjENS0_6memory15LoadWithoutCastENSA_16StoreWithoutCastEEEviT_T0_T2_T3_T4_T5_,(.L_x_7045 - _ZN2at6native27unrolled_elementwise_kernelINS0_11FillFunctorIjEESt5arrayIPcLm1EELi4E23TrivialOffsetCalculatorILi0EjES7_ILi1EjENS0_6memory15LoadWithoutCastENSA_16StoreWithoutCastEEEviT_T0_T2_T3_T4_T5_)
        .other          _ZN2at6native27unrolled_elementwise_kernelINS0_11FillFunctorIjEESt5arrayIPcLm1EELi4E23TrivialOffsetCalculatorILi0EjES7_ILi1EjENS0_6memory15LoadWithoutCastENSA_16StoreWithoutCastEEEviT_T0_T2_T3_T4_T5_,@"STO_CUDA_ENTRY STV_DEFAULT"
_ZN2at6native27unrolled_elementwise_kernelINS0_11FillFunctorIjEESt5arrayIPcLm1EELi4E23TrivialOffsetCalculatorILi0EjES7_ILi1EjENS0_6memory15LoadWithoutCastENSA_16StoreWithoutCastEEEviT_T0_T2_T3_T4_T5_:
.text._ZN2at6native27unrolled_elementwise_kernelINS0_11FillFunctorIjEESt5arrayIPcLm1EELi4E23TrivialOffsetCalculatorILi0EjES7_ILi1EjENS0_6memory15LoadWithoutCastENSA_16StoreWithoutCastEEEviT_T0_T2_T3_T4_T5_:
        /* <DEDUP_REMOVED lines=12> */
[----:B------:R-:W1:Y:S02]  /*00c0*/  @!P0 LDC R9, c[0x0][0x384] ;  /* 0x0000e100ff098b82 */ /* 0x000e640000000800 */
[----:B------:R-:W-:Y:S01]  /*00d0*/  ISETP.GE.AND P1, PT, R7, R0, PT ;  /* 0x000000000700720c */ /* 0x000fe20003f26270 */
[----:B0-----:R-:W-:-:S05]  /*00e0*/  @!P0 IMAD.WIDE.U32 R2, R5, 0x4, R2 ;  /* 0x0000000405028825 */ /* 0x001fca00078e0002 */
[----:B-1----:R0:W-:Y:S07]  /*00f0*/  @!P0 STG.E desc[UR4][R2.64], R9 ;  /* 0x0000000902008986 */ /* 0x0021ee000c101904 */
[----:B------:R-:W-:Y:S05]  /*0100*/  @P1 BRA `(.L_x_509) ;  /* 0x00000000002c1947 */ /* 0x000fea0003800000 */
[----:B0-----:R-:W0:Y:S01]  /*0110*/  LDC.64 R2, c[0x0][0x388] ;  /* 0x0000e200ff027b82 */ /* 0x001e220000000a00 */
[----:B------:R-:W-:Y:S01]  /*0120*/  IMAD R5, R6, 0x200, R7 ;  /* 0x0000020006057824 */ /* 0x000fe200078e0207 */
[----:B------:R-:W-:-:S04]  /*0130*/  IADD3 R7, PT, PT, R7, 0x80, RZ ;  /* 0x0000008007077810 */ /* 0x000fc80007ffe0ff */
[C---:B------:R-:W-:Y:S02]  /*0140*/  ISETP.GE.AND P0, PT, R7.reuse, R0, PT ;  /* 0x000000000700720c */ /* 0x040fe40003f06270 */
[----:B------:R-:W1:Y:S11]  /*0150*/  LDC R9, c[0x0][0x384] ;  /* 0x0000e100ff097b82 */ /* 0x000e760000000800 */
[----:B------:R-:W-:Y:S01]  /*0160*/  @!P0 IMAD R11, R6, 0x200, R7 ;  /* 0x00000200060b8824 */ /* 0x000fe200078e0207 */
[----:B------:R-:W-:Y:S01]  /*0170*/  @!P0 IADD3 R7, PT, PT, R7, 0x80, RZ ;  /* 0x0000008007078810 */ /* 0x000fe20007ffe0ff */
[----:B0-----:R-:W-:-:S04]  /*0180*/  IMAD.WIDE.U32 R4, R5, 0x4, R2 ;  /* 0x0000000405047825 */ /* 0x001fc800078e0002 */
[----:B------:R-:W-:Y:S01]  /*0190*/  @!P0 IMAD.WIDE.U32 R2, R11, 0x4, R2 ;  /* 0x000000040b028825 */ /* 0x000fe200078e0002 */
[----:B-1----:R1:W-:Y:S04]  /*01a0*/  STG.E desc[UR4][R4.64], R9 ;  /* 0x0000000904007986 */ /* 0x0023e8000c101904 */
[----:B------:R1:W-:Y:S02]  /*01b0*/  @!P0 STG.E desc[UR4][R2.64], R9 ;  /* 0x0000000902008986 */ /* 0x0003e4000c101904 */
.L_x_509:
[----:B------:R-:W-:Y:S05]  /*01c0*/  BSYNC.RECONVERGENT B0 ;  /* 0x0000000000007941 */ /* 0x000fea0003800200 */
.L_x_508:
[----:B------:R-:W-:-:S13]  /*01d0*/  ISETP.GE.AND P0, PT, R7, R0, PT ;  /* 0x000000000700720c */ /* 0x000fda0003f06270 */
[----:B------:R-:W-:Y:S05]  /*01e0*/  @P0 EXIT ;  /* 0x000000000000094d */ /* 0x000fea0003800000 */
[----:B01----:R-:W0:Y:S01]  /*01f0*/  LDC.64 R2, c[0x0][0x388] ;  /* 0x0000e200ff027b82 */ /* 0x003e220000000a00 */
[----:B------:R-:W-:-:S07]  /*0200*/  LEA R7, R6, R7, 0x9 ;  /* 0x0000000706077211 */ /* 0x000fce00078e48ff */
[----:B------:R-:W1:Y:S01]  /*0210*/  LDC R5, c[0x0][0x384] ;  /* 0x0000e100ff057b82 */ /* 0x000e620000000800 */
[----:B0-----:R-:W-:-:S05]  /*0220*/  IMAD.WIDE.U32 R2, R7, 0x4, R2 ;  /* 0x0000000407027825 */ /* 0x001fca00078e0002 */
[----:B-1----:R-:W-:Y:S01]  /*0230*/  STG.E desc[UR4][R2.64], R5 ;  /* 0x0000000502007986 */ /* 0x002fe2000c101904 */
[----:B------:R-:W-:Y:S05]  /*0240*/  EXIT ;  /* 0x000000000000794d */ /* 0x000fea0003800000 */
.L_x_510:
        /* <DEDUP_REMOVED lines=11> */
.L_x_7045:


//--------------------- .text._ZN2at6native29vectorized_elementwise_kernelILi2ENS0_11FillFunctorIjEESt5arrayIPcLm1EEEEviT0_T1_ --------------------------
	.section	.text._ZN2at6native29vectorized_elementwise_kernelILi2ENS0_11FillFunctorIjEESt5arrayIPcLm1EEEEviT0_T1_,"ax",@progbits
	.align	128
        .global         _ZN2at6native29vectorized_elementwise_kernelILi2ENS0_11FillFunctorIjEESt5arrayIPcLm1EEEEviT0_T1_
        .type           _ZN2at6native29vectorized_elementwise_kernelILi2ENS0_11FillFunctorIjEESt5arrayIPcLm1EEEEviT0_T1_,@function
        .size           _ZN2at6native29vectorized_elementwise_kernelILi2ENS0_11FillFunctorIjEESt5arrayIPcLm1EEEEviT0_T1_,(.L_x_7046 - _ZN2at6native29vectorized_elementwise_kernelILi2ENS0_11FillFunctorIjEESt5arrayIPcLm1EEEEviT0_T1_)
        .other          _ZN2at6native29vectorized_elementwise_kernelILi2ENS0_11FillFunctorIjEESt5arrayIPcLm1EEEEviT0_T1_,@"STO_CUDA_ENTRY STV_DEFAULT"
_ZN2at6native29vectorized_elementwise_kernelILi2ENS0_11FillFunctorIjEESt5arrayIPcLm1EEEEviT0_T1_:
.text._ZN2at6native29vectorized_elementwise_kernelILi2ENS0_11FillFunctorIjEESt5arrayIPcLm1EEEEviT0_T1_:
[----:B------:R-:W-:Y:S01]  /*0000*/  LDC R1, c[0x0][0x37c] ;  /* 0x0000df00ff017b82 */ /* 0x000fe20000000800 */
[----:B------:R-:W0:Y:S01]  /*0010*/  S2R R0, SR_CTAID.X ;  /* 0x0000000000007919 */ /* 0x000e220000002500 */
[----:B------:R-:W1:Y:S01]  /*0020*/  LDCU UR6, c[0x0][0x380] ;  /* 0x00007000ff0677ac */ /* 0x000e620008000800 */
[----:B------:R-:W2:Y:S01]  /*0030*/  LDCU.64 UR4, c[0x0][0x358] ;  /* 0x00006b00ff0477ac */ /* 0x000ea20008000a00 */
[----:B0-----:R-:W-:-:S05]  /*0040*/  IMAD.SHL.U32 R0, R0, 0x400, RZ ;  /* 0x0000040000007824 */ /* 0x001fca00078e00ff */
        /* <DEDUP_REMOVED lines=8> */
[----:B------:R-:W-:Y:S01]  /*00d0*/  @!P0 IMAD.IADD R7, R0, 0x1, R3 ;  /* 0x0000000100078824 */ /* 0x000fe200078e0203 */
[----:B------:R-:W-:-:S05]  /*00e0*/  @!P0 IADD3 R6, PT, PT, R3, 0x80, RZ ;  /* 0x0000008003068810 */ /* 0x000fca0007ffe0ff */
[----:B------:R-:W-:Y:S01]  /*00f0*/  @!P0 IMAD.MOV.U32 R3, RZ, RZ, R6 ;  /* 0x000000ffff038224 */ /* 0x000fe200078e0006 */
[----:B------:R-:W1:Y:S01]  /*0100*/  @!P0 LDC R9, c[0x0][0x384] ;  /* 0x0000e100ff098b82 */ /* 0x000e620000000800 */
[----:B0-----:R-:W-:-:S05]  /*0110*/  @!P0 IMAD.WIDE.U32 R4, R7, 0x4, R4 ;  /* 0x0000000407048825 */ /* 0x001fca00078e0004 */
[----:B-1----:R0:W-:Y:S01]  /*0120*/  @!P0 STG.E desc[UR4][R4.64], R9 ;  /* 0x0000000904008986 */ /* 0x0021e2000c101904 */
[----:B------:R-:W-:-:S13]  /*0130*/  ISETP.GE.U32.AND P0, PT, R3, R2, PT ;  /* 0x000000020300720c */ /* 0x000fda0003f06070 */
[----:B0-----:R-:W-:Y:S05]  /*0140*/  @P0 BRA `(.L_x_514) ;  /* 0x0000000000380947 */ /* 0x001fea0003800000 */
[----:B------:R-:W0:Y:S01]  /*0150*/  LDC.64 R4, c[0x0][0x388] ;  /* 0x0000e200ff047b82 */ /* 0x000e220000000a00 */
[----:B------:R-:W-:Y:S01]  /*0160*/  IADD3 R7, PT, PT, R0, R3, RZ ;  /* 0x0000000300077210 */ /* 0x000fe20007ffe0ff */
[----:B------:R-:W-:-:S05]  /*0170*/  VIADD R3, R3, 0x80 ;  /* 0x0000008003037836 */ /* 0x000fca0000000000 */
[----:B------:R-:W-:Y:S01]  /*0180*/  ISETP.GE.U32.AND P0, PT, R3, R2, PT ;  /* 0x000000020300720c */ /* 0x000fe20003f06070 */
[----:B------:R-:W1:Y:S01]  /*0190*/  LDC R9, c[0x0][0x384] ;  /* 0x0000e100ff097b82 */ /* 0x000e620000000800 */
[----:B0-----:R-:W-:-:S05]  /*01a0*/  IMAD.WIDE.U32 R4, R7, 0x4, R4 ;  /* 0x0000000407047825 */ /* 0x001fca00078e0004 */
[----:B-1----:R0:W-:Y:S06]  /*01b0*/  STG.E desc[UR4][R4.64], R9 ;  /* 0x0000000904007986 */ /* 0x0021ec000c101904 */
[----:B------:R-:W-:Y:S05]  /*01c0*/  @P0 BRA `(.L_x_515) ;  /* 0x0000000000380947 */ /* 0x000fea0003800000 */
[----:B0-----:R-:W0:Y:S01]  /*01d0*/  LDC.64 R4, c[0x0][0x388] ;  /* 0x0000e200ff047b82 */ /* 0x001e220000000a00 */
[----:B------:R-:W-:Y:S01]  /*01e0*/  IADD3 R7, PT, PT, R0, R3, RZ ;  /* 0x0000000300077210 */ /* 0x000fe20007ffe0ff */
[----:B------:R-:W-:-:S06]  /*01f0*/  VIADD R3, R3, 0x80 ;  /* 0x0000008003037836 */ /* 0x000fcc0000000000 */
[----:B------:R-:W1:Y:S01]  /*0200*/  LDC R9, c[0x0][0x384] ;  /* 0x0000e100ff097b82 */ /* 0x000e620000000800 */
[----:B0-----:R-:W-:-:S05]  /*0210*/  IMAD.WIDE.U32 R4, R7, 0x4, R4 ;  /* 0x0000000407047825 */ /* 0x001fca00078e0004 */
[----:B-1----:R0:W-:Y:S02]  /*0220*/  STG.E desc[UR4][R4.64], R9 ;  /* 0x0000000904007986 */ /* 0x0021e4000c101904 */
.L_x_514:
[----:B------:R-:W-:-:S13]  /*0230*/  ISETP.GE.U32.AND P0, PT, R3, R2, PT ;  /* 0x000000020300720c */ /* 0x000fda0003f06070 */
[----:B------:R-:W-:Y:S05]  /*0240*/  @P0 BRA `(.L_x_516) ;  /* 0x0000000000380947 */ /* 0x000fea0003800000 */
[----:B0-----:R-:W0:Y:S01]  /*0250*/  LDC.64 R4, c[0x0][0x388] ;  /* 0x0000e200ff047b82 */ /* 0x001e220000000a00 */
[----:B------:R-:W-:Y:S01]  /*0260*/  IADD3 R7, PT, PT, R0, R3, RZ ;  /* 0x0000000300077210 */ /* 0x000fe20007ffe0ff */
[----:B------:R-:W-:-:S06]  /*0270*/  VIADD R3, R3, 0x80 ;  /* 0x0000008003037836 */ /* 0x000fcc0000000000 */
[----:B------:R-:W1:Y:S01]  /*0280*/  LDC R9, c[0x0][0x384] ;  /* 0x0000e100ff097b82 */ /* 0x000e620000000800 */
[----:B0-----:R-:W-:-:S05]  /*0290*/  IMAD.WIDE.U32 R4, R7, 0x4, R4 ;  /* 0x0000000407047825 */ /* 0x001fca00078e0004 */
[----:B-1----:R1:W-:Y:S02]  /*02a0*/  STG.E desc[UR4][R4.64], R9 ;  /* 0x0000000904007986 */ /* 0x0023e4000c101904 */
.L_x_515:
[----:B------:R-:W-:-:S13]  /*02b0*/  ISETP.GE.U32.AND P0, PT, R3, R2, PT ;  /* 0x000000020300720c */ /* 0x000fda0003f06070 */
[----:B------:R-:W-:Y:S05]  /*02c0*/  @P0 BRA `(.L_x_517) ;  /* 0x00000000003c0947 */ /* 0x000fea0003800000 */
[----:B01----:R-:W0:Y:S01]  /*02d0*/  LDC.64 R4, c[0x0][0x388] ;  /* 0x0000e200ff047b82 */ /* 0x003e220000000a00 */
[----:B------:R-:W-:Y:S01]  /*02e0*/  IADD3 R7, PT, PT, R0, R3, RZ ;  /* 0x0000000300077210 */ /* 0x000fe20007ffe0ff */
[----:B------:R-:W-:-:S06]  /*02f0*/  VIADD R3, R3, 0x80 ;  /* 0x0000008003037836 */ /* 0x000fcc0000000000 */
[----:B------:R-:W1:Y:S01]  /*0300*/  LDC R9, c[0x0][0x384] ;  /* 0x0000e100ff097b82 */ /* 0x000e620000000800 */
[----:B0-----:R-:W-:-:S05]  /*0310*/  IMAD.WIDE.U32 R4, R7, 0x4, R4 ;  /* 0x0000000407047825 */ /* 0x001fca00078e0004 */
[----:B-1----:R1:W-:Y:S02]  /*0320*/  STG.E desc[UR4][R4.64], R9 ;  /* 0x0000000904007986 */ /* 0x0023e4000c101904 */
.L_x_516:
[----:B------:R-:W-:-:S13]  /*0330*/  ISETP.GE.U32.AND P0, PT, R3, R2, PT ;  /* 0x000000020300720c */ /* 0x000fda0003f06070 */
[----:B------:R-:W-:Y:S05]  /*0340*/  @P0 BREAK.RELIABLE B1 ;  /* 0x0000000000010942 */ /* 0x000fea0003800100 */
[----:B------:R-:W-:Y:S05]  /*0350*/  @P0 BRA `(.L_x_518) ;  /* 0x0000000000380947 */ /* 0x000fea0003800000 */
[----:B01----:R-:W0:Y:S01]  /*0360*/  LDC.64 R4, c[0x0][0x388] ;  /* 0x0000e200ff047b82 */ /* 0x003e220000000a00 */
[----:B------:R-:W-:Y:S01]  /*0370*/  IADD3 R7, PT, PT, R0, R3, RZ ;  /* 0x0000000300077210 */ /* 0x000fe20007ffe0ff */
[----:B------:R-:W-:-:S06]  /*0380*/  VIADD R3, R3, 0x80 ;  /* 0x0000008003037836 */ /* 0x000fcc0000000000 */
[----:B------:R-:W1:Y:S01]  /*0390*/  LDC R9, c[0x0][0x384] ;  /* 0x0000e100ff097b82 */ /* 0x000e620000000800 */
[----:B0-----:R-:W-:-:S05]  /*03a0*/  IMAD.WIDE.U32 R4, R7, 0x4, R4 ;  /* 0x0000000407047825 */ /* 0x001fca00078e0004 */
[----:B-1----:R2:W-:Y:S02]  /*03b0*/  STG.E desc[UR4][R4.64], R9 ;  /* 0x0000000904007986 */ /* 0x0025e4000c101904 */
.L_x_517:
[----:B------:R-:W-:Y:S05]  /*03c0*/  BSYNC.RELIABLE B1 ;  /* 0x0000000000017941 */ /* 0x000fea0003800100 */
.L_x_513:
[----:B------:R-:W-:-:S13]  /*03d0*/  ISETP.GE.U32.AND P0, PT, R3, R2, PT ;  /* 0x000000020300720c */ /* 0x000fda0003f06070 */
[----:B012---:R-:W0:Y:S01]  /*03e0*/  @!P0 LDC.64 R4, c[0x0][0x388] ;  /* 0x0000e200ff048b82 */ /* 0x007e220000000a00 */
[----:B------:R-:W-:Y:S01]  /*03f0*/  @!P0 IADD3 R7, PT, PT, R0, R3, RZ ;  /* 0x0000000300078210 */ /* 0x000fe20007ffe0ff */
[----:B------:R-:W-:-:S06]  /*0400*/  @!P0 VIADD R3, R3, 0x80 ;  /* 0x0000008003038836 */ /* 0x000fcc0000000000 */
[----:B------:R-:W1:Y:S01]  /*0410*/  @!P0 LDC R9, c[0x0][0x384] ;  /* 0x0000e100ff098b82 */ /* 0x000e620000000800 */
[----:B0-----:R-:W-:-:S05]  /*0420*/  @!P0 IMAD.WIDE.U32 R4, R7, 0x4, R4 ;  /* 0x0000000407048825 */ /* 0x001fca00078e0004 */
[----:B-1----:R2:W-:Y:S02]  /*0430*/  @!P0 STG.E desc[UR4][R4.64], R9 ;  /* 0x0000000904008986 */ /* 0x0025e4000c101904 */
.L_x_518:
[----:B------:R-:W-:Y:S05]  /*0440*/  BSYNC.RECONVERGENT B0 ;  /* 0x0000000000007941 */ /* 0x000fea0003800200 */
.L_x_512:
[----:B------:R-:W-:Y:S05]  /*0450*/  WARPSYNC.ALL ;  /* 0x0000000000007948 */ /* 0x000fea0003800000 */
[----:B------:R-:W-:-:S13]  /*0460*/  ISETP.GE.U32.AND P0, PT, R3, R2, PT ;  /* 0x000000020300720c */ /* 0x000fda0003f06070 */
[----:B------:R-:W-:Y:S05]  /*0470*/  @P0 EXIT ;  /* 0x000000000000094d */ /* 0x000fea0003800000 */
[----:B012---:R-:W0:Y:S01]  /*0480*/  LDC.64 R4, c[0x0][0x388] ;  /* 0x0000e200ff047b82 */ /* 0x007e220000000a00 */
[----:B------:R-:W-:-:S07]  /*0490*/  IADD3 R3, PT, PT, R0, R3, RZ ;  /* 0x0000000300037210 */ /* 0x000fce0007ffe0ff */
[----:B------:R-:W1:Y:S01]  /*04a0*/  LDC R7, c[0x0][0x384] ;  /* 0x0000e100ff077b82 */ /* 0x000e620000000800 */
[----:B0-----:R-:W-:-:S05]  /*04b0*/  IMAD.WIDE.U32 R2, R3, 0x4, R4 ;  /* 0x0000000403027825 */ /* 0x001fca00078e0004 */
[----:B-1----:R-:W-:Y:S01]  /*04c0*/  STG.E desc[UR4][R2.64], R7 ;  /* 0x0000000702007986 */ /* 0x002fe2000c101904 */
[----:B------:R-:W-:Y:S05]  /*04d0*/  EXIT ;  /* 0x000000000000794d */ /* 0x000fea0003800000 */
.L_x_511:
[----:B------:R-:W0:Y:S01]  /*04e0*/  S2R R5, SR_TID.X ;  /* 0x0000000000057919 */ /* 0x000e220000002100 */
[----:B------:R-:W1:Y:S08]  /*04f0*/  LDC.64 R2, c[0x0][0x388] ;  /* 0x0000e200ff027b82 */ /* 0x000e700000000a00 */
[----:B------:R-:W2:Y:S01]  /*0500*/  LDC R4, c[0x0][0x384] ;  /* 0x0000e100ff047b82 */ /* 0x000ea20000000800 */
[----:B-1----:R-:W-:-:S04]  /*0510*/  IMAD.WIDE.U32 R2, R0, 0x4, R2 ;  /* 0x0000000400027825 */ /* 0x002fc800078e0002 */
[----:B0-----:R-:W-:Y:S01]  /*0520*/  IMAD.WIDE.U32 R2, R5, 0x8, R2 ;  /* 0x0000000805027825 */ /* 0x001fe200078e0002 */
[-C--:B--2---:R-:W-:Y:S02]  /*0530*/  MOV R7, R4.reuse ;  /* 0x0000000400077202 */ /* 0x084fe40000000f00 */
[-C--:B------:R-:W-:Y:S01]  /*0540*/  MOV R9, R4.reuse ;  /* 0x0000000400097202 */ /* 0x080fe20000000f00 */
[--C-:B------:R-:W-:Y:S01]  /*0550*/  IMAD.MOV.U32 R6, RZ, RZ, R4.reuse ;  /* 0x000000ffff067224 */ /* 0x100fe200078e0004 */
[-C--:B------:R-:W-:Y:S01]  /*0560*/  MOV R10, R4.reuse ;  /* 0x00000004000a7202 */ /* 0x080fe20000000f00 */
[--C-:B------:R-:W-:Y:S01]  /*0570*/  IMAD.MOV.U32 R8, RZ, RZ, R4.reuse ;  /* 0x000000ffff087224 */ /* 0x100fe200078e0004 */
[----:B------:R-:W-:Y:S01]  /*0580*/  MOV R11, R4 ;  /* 0x00000004000b7202 */ /* 0x000fe20000000f00 */
[----:B------:R-:W-:Y:S01]  /*0590*/  IMAD.MOV.U32 R5, RZ, RZ, R4 ;  /* 0x000000ffff057224 */ /* 0x000fe200078e0004 */
[----:B------:R-:W-:Y:S04]  /*05a0*/  STG.E.64 desc[UR4][R2.64+0x400], R6 ;  /* 0x0004000602007986 */ /* 0x000fe8000c101b04 */
[----:B------:R-:W-:Y:S04]  /*05b0*/  STG.E.64 desc[UR4][R2.64+0x800], R8 ;  /* 0x0008000802007986 */ /* 0x000fe8000c101b04 */
[----:B------:R-:W-:Y:S04]  /*05c0*/  STG.E.64 desc[UR4][R2.64], R4 ;  /* 0x0000000402007986 */ /* 0x000fe8000c101b04 */
[----:B------:R-:W-:Y:S01]  /*05d0*/  STG.E.64 desc[UR4][R2.64+0xc00], R10 ;  /* 0x000c000a02007986 */ /* 0x000fe2000c101b04 */
[----:B------:R-:W-:Y:S05]  /*05e0*/  EXIT ;  /* 0x000000000000794d */ /* 0x000fea0003800000 */
.L_x_519:
        /* <DEDUP_REMOVED lines=9> */
.L_x_7046:


//--------------------- .text._ZN2at6native29vectorized_elementwise_kernelILi4ENS0_11FillFunctorIjEESt5arrayIPcLm1EEEEviT0_T1_ --------------------------
	.section	.text._ZN2at6native29vectorized_elementwise_kernelILi4ENS0_11FillFunctorIjEESt5arrayIPcLm1EEEEviT0_T1_,"ax",@progbits
	.align	128
        .global         _ZN2at6native29vectorized_elementwise_kernelILi4ENS0_11FillFunctorIjEESt5arrayIPcLm1EEEEviT0_T1_
        .type           _ZN2at6native29vectorized_elementwise_kernelILi4ENS0_11FillFunctorIjEESt5arrayIPcLm1EEEEviT0_T1_,@function
        .size           _ZN2at6native29vectorized_elementwise_kernelILi4ENS0_11FillFunctorIjEESt5arrayIPcLm1EEEEviT0_T1_,(.L_x_7047 - _ZN2at6native29vectorized_elementwise_kernelILi4ENS0_11FillFunctorIjEESt5arrayIPcLm1EEEEviT0_T1_)
        .other          _ZN2at6native29vectorized_elementwise_kernelILi4ENS0_11FillFunctorIjEESt5arrayIPcLm1EEEEviT0_T1_,@"STO_CUDA_ENTRY STV_DEFAULT"
_ZN2at6native29vectorized_elementwise_kernelILi4ENS0_11FillFunctorIjEESt5arrayIPcLm1EEEEviT0_T1_:
.text._ZN2at6native29vectorized_elementwise_kernelILi4ENS0_11FillFunctorIjEESt5arrayIPcLm1EEEEviT0_T1_:
        /* <DEDUP_REMOVED lines=35> */
.L_x_523:
        /* <DEDUP_REMOVED lines=8> */
.L_x_524:
        /* <DEDUP_REMOVED lines=8> */
.L_x_525:
        /* <DEDUP_REMOVED lines=9> */
.L_x_526:
[----:B------:R-:W-:Y:S05]  /*03c0*/  BSYNC.RELIABLE B1 ;  /* 0x0000000000017941 */ /* 0x000fea0003800100 */
.L_x_522:
[----:B------:R-:W-:-:S13]  /*03d0*/  ISETP.GE.U32.AND P0, PT, R3, R2, PT ;  /* 0x000000020300720c */ /* 0x000fda0003f06070 */
[----:B012---:R-:W0:Y:S01]  /*03e0*/  @!P0 LDC.64 R4, c[0x0][0x388] ;  /* 0x0000e200ff048b82 */ /* 0x007e220000000a00 */
[----:B------:R-:W-:Y:S01]  /*03f0*/  @!P0 IADD3 R7, PT, PT, R0, R3, RZ ;  /* 0x0000000300078210 */ /* 0x000fe20007ffe0ff */
[----:B------:R-:W-:-:S06]  /*0400*/  @!P0 VIADD R3, R3, 0x80 ;  /* 0x0000008003038836 */ /* 0x000fcc0000000000 */
[----:B------:R-:W1:Y:S01]  /*0410*/  @!P0 LDC R9, c[0x0][0x384] ;  /* 0x0000e100ff098b82 */ /* 0x000e620000000800 */
[----:B0-----:R-:W-:-:S05]  /*0420*/  @!P0 IMAD.WIDE.U32 R4, R7, 0x4, R4 ;  /* 0x0000000407048825 */ /* 0x001fca00078e0004 */
[----:B-1----:R2:W-:Y:S02]  /*0430*/  @!P0 STG.E desc[UR4][R4.64], R9 ;  /* 0x0000000904008986 */ /* 0x0025e4000c101904 */
.L_x_527:
[----:B------:R-:W-:Y:S05]  /*0440*/  BSYNC.RECONVERGENT B0 ;  /* 0x0000000000007941 */ /* 0x000fea0003800200 */
.L_x_521:
        /* <DEDUP_REMOVED lines=9> */
.L_x_520:
        /* <DEDUP_REMOVED lines=11> */
[----:B------:R-:W-:-:S03]  /*0590*/  IMAD.MOV.U32 R9, RZ, RZ, R4 ;  /* 0x000000ffff097224 */ /* 0x000fc600078e0004 */
[----:B------:R-:W-:Y:S04]  /*05a0*/  STG.E.128 desc[UR4][R2.64], R4 ;  /* 0x0000000402007986 */ /* 0x000fe8000c101d04 */
[----:B------:R-:W-:Y:S01]  /*05b0*/  STG.E.128 desc[UR4][R2.64+0x800], R8 ;  /* 0x0008000802007986 */ /* 0x000fe2000c101d04 */
[----:B------:R-:W-:Y:S05]  /*05c0*/  EXIT ;  /* 0x000000000000794d */ /* 0x000fea0003800000 */
.L_x_528:
        /* <DEDUP_REMOVED lines=11> */
.L_x_7047:


//--------------------- .text._ZN2at6native29vectorized_elementwise_kernelILi8ENS0_11FillFunctorIjEESt5arrayIPcLm1EEEEviT0_T1_ --------------------------
	.section	.text._ZN2at6native29vectorized_elementwise_kernelILi8ENS0_11FillFunctorIjEESt5arrayIPcLm1EEEEviT0_T1_,"ax",@progbits
	.align	128
        .global         _ZN2at6native29vectorized_elementwise_kernelILi8ENS0_11FillFunctorIjEESt5arrayIPcLm1EEEEviT0_T1_
        .type           _ZN2at6native29vectorized_elementwise_kernelILi8ENS0_11FillFunctorIjEESt5arrayIPcLm1EEEEviT0_T1_,@function
        .size           _ZN2at6native29vectorized_elementwise_kernelILi8ENS0_11FillFunctorIjEESt5arrayIPcLm1EEEEviT0_T1_,(.L_x_7048 - _ZN2at6native29vectorized_elementwise_kernelILi8ENS0_11FillFunctorIjEESt5arrayIPcLm1EEEEviT0_T1_)
        .other          _ZN2at6native29vectorized_elementwise_kernelILi8ENS0_11FillFunctorIjEESt5arrayIPcLm1EEEEviT0_T1_,@"STO_CUDA_ENTRY STV_DEFAULT"
_ZN2at6native29vectorized_elementwise_kernelILi8ENS0_11FillFunctorIjEESt5arrayIPcLm1EEEEviT0_T1_:
.text._ZN2at6native29vectorized_elementwise_kernelILi8ENS0_11FillFunctorIjEESt5arrayIPcLm1EEEEviT0_T1_:
[----:B------:R-:W-:Y:S01]  /*0000*/  LDC R1, c[0x0][0x37c] ;  /* 0x0000df00ff017b82 */ /* 0x000fe20000000800 */
[----:B------:R-:W-:Y:S05]  /*0010*/  EXIT ;  /* 0x000000000000794d */ /* 0x000fea0003800000 */
.L_x_529:
        /* <DEDUP_REMOVED lines=14> */
.L_x_7048:


//--------------------- .text._ZN2at6native18elementwise_kernelILi128ELi4EZNS0_15gpu_kernel_implINS0_11FillFunctorItEEEEvRNS_18TensorIteratorBaseERKT_EUliE_EEviT1_ --------------------------
	.section	.text._ZN2at6native18elementwise_kernelILi128ELi4EZNS0_15gpu_kernel_implINS0_11FillFunctorItEEEEvRNS_18TensorIteratorBaseERKT_EUliE_EEviT1_,"ax",@progbits
	.align	128
        .global         _ZN2at6native18elementwise_kernelILi128ELi4EZNS0_15gpu_kernel_implINS0_11FillFunctorItEEEEvRNS_18TensorIteratorBaseERKT_EUliE_EEviT1_
        .type           _ZN2at6native18elementwise_kernelILi128ELi4EZNS0_15gpu_kernel_implINS0_11FillFunctorItEEEEvRNS_18TensorIteratorBaseERKT_EUliE_EEviT1_,@function
        .size           _ZN2at6native18elementwise_kernelILi128ELi4EZNS0_15gpu_kernel_implINS0_11FillFunctorItEEEEvRNS_18TensorIteratorBaseERKT_EUliE_EEviT1_,(.L_x_7049 - _ZN2at6native18elementwise_kernelILi128ELi4EZNS0_15gpu_kernel_implINS0_11FillFunctorItEEEEvRNS_18TensorIteratorBaseERKT_EUliE_EEviT1_)
        .other          _ZN2at6native18elementwise_kernelILi128ELi4EZNS0_15gpu_kernel_implINS0_11FillFunctorItEEEEvRNS_18TensorIteratorBaseERKT_EUliE_EEviT1_,@"STO_CUDA_ENTRY STV_DEFAULT"
_ZN2at6native18elementwise_kernelILi128ELi4EZNS0_15gpu_kernel_implINS0_11FillFunctorItEEEEvRNS_18TensorIteratorBaseERKT_EUliE_EEviT1_:
.text._ZN2at6native18elementwise_kernelILi128ELi4EZNS0_15gpu_kernel_implINS0_11FillFunctorItEEEEvRNS_18TensorIteratorBaseERKT_EUliE_EEviT1_:
[----:B------:R-:W0:Y:S01]  /*0000*/  LDC R1, c[0x0][0x37c] ;  /* 0x0000df00ff017b82 */ /* 0x000e220000000800 */
[----:B------:R-:W1:Y:S01]  /*0010*/  S2R R23, SR_TID.X ;  /* 0x0000000000177919 */ /* 0x000e620000002100 */
[----:B------:R-:W2:Y:S06]  /*0020*/  LDCU.U16 UR6, c[0x0][0x528] ;  /* 0x0000a500ff0677ac */ /* 0x000eac0008000400 */
[----:B------:R-:W3:Y:S01]  /*0030*/  S2UR UR4, SR_CTAID.X ;  /* 0x00000000000479c3 */ /* 0x000ee20000002500 */
[----:B------:R-:W-:Y:S01]  /*0040*/  IMAD.MOV.U32 R24, RZ, RZ, 0x7f ;  /* 0x0000007fff187424 */ /* 0x000fe200078e00ff */
[----:B------:R-:W-:Y:S01]  /*0050*/  BSSY.RECONVERGENT B6, `(.L_x_530) ;  /* 0x00001e7000067945 */ /* 0x000fe20003800200 */
[----:B------:R-:W4:Y:S01]  /*0060*/  LDCU UR39, c[0x0][0x388] ;  /* 0x00007100ff2777ac */ /* 0x000f220008000800 */
[----:B------:R-:W-:Y:S01]  /*0070*/  IMAD.MOV.U32 R41, RZ, RZ, RZ ;  /* 0x000000ffff297224 */ /* 0x000fe200078e00ff */
[----:B------:R-:W5:Y:S03]  /*0080*/  LDCU UR7, c[0x0][0x380] ;  /* 0x00007000ff0777ac */ /* 0x000f660008000800 */
[----:B------:R-:W0:Y:S01]  /*0090*/  LDC R37, c[0x0][0x528] ;  /* 0x00014a00ff257b82 */ /* 0x000e220000000800 */
[----:B------:R-:W0:Y:S07]  /*00a0*/  LDCU.64 UR36, c[0x0][0x358] ;  /* 0x00006b00ff2477ac */ /* 0x000e2e0008000a00 */
[----:B------:R-:W0:Y:S01]  /*00b0*/  LDC.U8 R2, c[0x0][0x52a] ;  /* 0x00014a80ff027b82 */ /* 0x000e220000000000 */
[----:B--2---:R-:W-:Y:S01]  /*00c0*/  I2FP.F32.U32 R28, UR6 ;  /* 0x00000006001c7c45 */ /* 0x004fe20008201000 */
[----:B------:R-:W-:-:S02]  /*00d0*/  UPRMT UR5, UR6, 0x9910, URZ ;  /* 0x0000991006057896 */ /* 0x000fc400080000ff */
[----:B------:R-:W-:Y:S01]  /*00e0*/  IMAD.U32 R40, RZ, RZ, UR6 ;  /* 0x00000006ff287e24 */ /* 0x000fe2000f8e00ff */
[----:B------:R-:W2:Y:S01]  /*00f0*/  I2F.F64.U16 R16, UR6 ;  /* 0x0000000600107d12 */ /* 0x000ea20008101800 */
[--C-:B------:R-:W-:Y:S01]  /*0100*/  SHF.R.U32.HI R39, RZ, 0x17, R28.reuse ;  /* 0x00000017ff277819 */ /* 0x100fe2000001161c */
[----:B----4-:R-:W-:Y:S01]  /*0110*/  UIADD3 UR40, UPT, UPT, UR39, -0x1, URZ ;  /* 0xffffffff27287890 */ /* 0x010fe2000fffe0ff */
[--C-:B------:R-:W-:Y:S01]  /*0120*/  SHF.R.U32.HI R0, RZ, 0x16, R28.reuse ;  /* 0x00000016ff007819 */ /* 0x100fe2000001161c */
[----:B---3--:R-:W-:Y:S01]  /*0130*/  USHF.L.U32 UR4, UR4, 0x9, URZ ;  /* 0x0000000904047899 */ /* 0x008fe200080006ff */
[--C-:B------:R-:W-:Y:S01]  /*0140*/  LOP3.LUT P0, RZ, R39, 0x3fffff, R28.reuse, 0xf8, !PT ;  /* 0x003fffff27ff7812 */ /* 0x100fe2000780f81c */
[----:B------:R-:W-:Y:S01]  /*0150*/  UISETP.LT.U32.AND UP0, UPT, UR40, 0x18, UPT ;  /* 0x000000182800788c */ /* 0x000fe2000bf01070 */
[----:B------:R-:W-:Y:S01]  /*0160*/  LOP3.LUT R0, R0, 0x1, RZ, 0xc0, !PT ;  /* 0x0000000100007812 */ /* 0x000fe200078ec0ff */
[----:B------:R-:W-:Y:S01]  /*0170*/  FADD.FTZ R35, R28, 8192 ;  /* 0x460000001c237421 */ /* 0x000fe20000010000 */
[--C-:B------:R-:W-:Y:S01]  /*0180*/  SHF.R.U32.HI R4, RZ, 0x15, R28.reuse ;  /* 0x00000015ff047819 */ /* 0x100fe2000001161c */
[----:B------:R-:W-:Y:S01]  /*0190*/  USEL UR38, UR40, 0x18, UP0 ;  /* 0x0000001828267887 */ /* 0x000fe20008000000 */
[----:B------:R-:W-:Y:S01]  /*01a0*/  ISETP.EQ.U32.AND P0, PT, R0, 0x1, P0 ;  /* 0x000000010000780c */ /* 0x000fe20000702070 */
[C---:B------:R-:W-:Y:S01]  /*01b0*/  FADD.FTZ R32, R28.reuse, 64 ;  /* 0x428000001c207421 */ /* 0x040fe20000010000 */
[----:B-1----:R-:W-:Y:S01]  /*01c0*/  LOP3.LUT R23, R23, UR4, RZ, 0xfc, !PT ;  /* 0x0000000417177c12 */ /* 0x002fe2000f8efcff */
[----:B------:R-:W-:Y:S01]  /*01d0*/  UIADD3 UR38, UPT, UPT, UR38, 0x1, URZ ;  /* 0x0000000126267890 */ /* 0x000fe2000fffe0ff */
[----:B------:R-:W-:Y:S01]  /*01e0*/  SHF.R.U32.HI R0, RZ, 0x14, R28 ;  /* 0x00000014ff007819 */ /* 0x000fe2000001161c */
[C---:B------:R-:W-:Y:S01]  /*01f0*/  FADD.FTZ R26, R28.reuse, 16384 ;  /* 0x468000001c1a7421 */ /* 0x040fe20000010000 */
[----:B-----5:R-:W-:Y:S01]  /*0200*/  ISETP.GE.AND P3, PT, R23, UR7, PT ;  /* 0x0000000717007c0c */ /* 0x020fe2000bf66270 */
[----:B------:R-:W-:Y:S01]  /*0210*/  FADD.FTZ R22, R28, 128 ;  /* 0x430000001c167421 */ /* 0x000fe20000010000 */
[----:B------:R-:W-:-:S02]  /*0220*/  LOP3.LUT R3, R0, 0x1, RZ, 0xc0, !PT ;  /* 0x0000000100037812 */ /* 0x000fc400078ec0ff */
[----:B------:R-:W-:Y:S02]  /*0230*/  LOP3.LUT R5, R4, 0x1, RZ, 0xc0, !PT ;  /* 0x0000000104057812 */ /* 0x000fe400078ec0ff */
[C---:B------:R-:W-:Y:S01]  /*0240*/  ISETP.GT.U32.AND P1, PT, R28.reuse, 0x7f800000, PT ;  /* 0x7f8000001c00780c */ /* 0x040fe20003f24070 */
[C---:B------:R-:W-:Y:S01]  /*0250*/  IMAD.IADD R3, R28.reuse, 0x1, R3 ;  /* 0x000000011c037824 */ /* 0x040fe200078e0203 */
[----:B------:R-:W-:Y:S01]  /*0260*/  ISETP.NE.AND P2, PT, RZ, UR5, PT ;  /* 0x00000005ff007c0c */ /* 0x000fe2000bf45270 */
[----:B------:R-:W-:Y:S01]  /*0270*/  IMAD.IADD R5, R28, 0x1, R5 ;  /* 0x000000011c057824 */ /* 0x000fe200078e0205 */
[----:B------:R-:W-:Y:S01]  /*0280*/  IADD3 R38, PT, PT, R39, 0x1, RZ ;  /* 0x0000000127267810 */ /* 0x000fe20007ffe0ff */
[----:B------:R-:W-:Y:S01]  /*0290*/  VIADD R36, R3, 0x487ffff ;  /* 0x0487ffff03247836 */ /* 0x000fe20000000000 */
[----:B0-----:R-:W-:Y:S01]  /*02a0*/  LOP3.LUT R37, R37, 0xffff, RZ, 0xc0, !PT ;  /* 0x0000ffff25257812 */ /* 0x001fe200078ec0ff */
[----:B------:R-:W-:Y:S01]  /*02b0*/  VIADD R31, R3, 0x407ffff ;  /* 0x0407ffff031f7836 */ /* 0x000fe20000000000 */
[C---:B------:R-:W-:Y:S01]  /*02c0*/  IADD3 R33, PT, PT, R5.reuse, 0x88fffff, RZ ;  /* 0x088fffff05217810 */ /* 0x040fe20007ffe0ff */
[----:B------:R-:W-:Y:S01]  /*02d0*/  VIADD R27, R5, 0x80fffff ;  /* 0x080fffff051b7836 */ /* 0x000fe20000000000 */
[----:B------:R-:W-:-:S02]  /*02e0*/  SEL R24, R24, 0x7c, P1 ;  /* 0x0000007c18187807 */ /* 0x000fc40000800000 */
[----:B------:R-:W-:Y:S02]  /*02f0*/  LOP3.LUT R34, R35, 0xff, RZ, 0xc0, !PT ;  /* 0x000000ff23227812 */ /* 0x000fe400078ec0ff */
[----:B------:R-:W-:Y:S02]  /*0300*/  LOP3.LUT R30, R32, 0xff, RZ, 0xc0, !PT ;  /* 0x000000ff201e7812 */ /* 0x000fe400078ec0ff */
[----:B------:R-:W-:Y:S02]  /*0310*/  SEL R25, RZ, 0x1, !P2 ;  /* 0x00000001ff197807 */ /* 0x000fe40005000000 */
[----:B------:R-:W-:Y:S02]  /*0320*/  @!P0 IADD3 R38, PT, PT, R39, RZ, RZ ;  /* 0x000000ff27268210 */ /* 0x000fe40007ffe0ff */
[----:B------:R-:W-:Y:S02]  /*0330*/  SHF.R.U32.HI R36, RZ, 0x14, R36 ;  /* 0x00000014ff247819 */ /* 0x000fe40000011624 */
[----:B------:R-:W-:-:S02]  /*0340*/  SHF.R.U32.HI R31, RZ, 0x14, R31 ;  /* 0x00000014ff1f7819 */ /* 0x000fc4000001161f */
[----:B------:R-:W-:Y:S02]  /*0350*/  SHF.R.U32.HI R33, RZ, 0x15, R33 ;  /* 0x00000015ff217819 */ /* 0x000fe40000011621 */
[----:B------:R-:W-:Y:S01]  /*0360*/  SHF.R.U32.HI R27, RZ, 0x15, R27 ;  /* 0x00000015ff1b7819 */ /* 0x000fe2000001161b */
[----:B--2---:R-:W-:Y:S06]  /*0370*/  @P3 BRA `(.L_x_531) ;  /* 0x0000001800d03947 */ /* 0x004fec0003800000 */
[----:B------:R-:W-:Y:S01]  /*0380*/  UISETP.NE.AND UP0, UPT, UR39, URZ, UPT ;  /* 0x000000ff2700728c */ /* 0x000fe2000bf05270 */
[----:B------:R-:W-:-:S08]  /*0390*/  CS2R R4, SRZ ;  /* 0x0000000000047805 */ /* 0x000fd0000001ff00 */
[----:B------:R-:W-:Y:S05]  /*03a0*/  BRA.U !UP0, `(.L_x_532) ;  /* 0x0000001108507547 */ /* 0x000fea000b800000 */
[----:B------:R-:W0:Y:S01]  /*03b0*/  LDCU.64 UR4, c[0x0][0x390] ;  /* 0x00007200ff0477ac */ /* 0x000e220008000a00 */
[----:B------:R-:W-:Y:S02]  /*03c0*/  HFMA2 R4, -RZ, RZ, 0, 0 ;  /* 0x00000000ff047431 */ /* 0x000fe400000001ff */
[----:B------:R-:W-:Y:S01]  /*03d0*/  IMAD.MOV.U32 R5, RZ, RZ, R23 ;  /* 0x000000ffff057224 */ /* 0x000fe200078e0017 */
        /* <DEDUP_REMOVED lines=267> */
[----:B------:R-:W-:-:S05]  /*1490*/  SHF.R.U32.HI R3, RZ, UR5, R3 ;  /* 0x00000005ff037c19 */ /* 0x000fca0008011603 */
[----:B------:R-:W-:-:S04]  /*14a0*/  IMAD.MOV R3, RZ, RZ, -R3 ;  /* 0x000000ffff037224 */ /* 0x000fc800078e0a03 */
[----:B-1----:R-:W-:-:S04]  /*14b0*/  IMAD R5, R3, UR6, R5 ;  /* 0x0000000603057c24 */ /* 0x002fc8000f8e0205 */
[----:B--2---:R-:W-:-:S07]  /*14c0*/  IMAD R0, R5, UR7, R0 ;  /* 0x0000000705007c24 */ /* 0x004fce000f8e0200 */
.L_x_533:
[----:B------:R-:W-:Y:S01]  /*14d0*/  MOV R4, R0 ;  /* 0x0000000000047202 */ /* 0x000fe20000000f00 */
[----:B------:R-:W-:-:S07]  /*14e0*/  IMAD.MOV.U32 R5, RZ, RZ, RZ ;  /* 0x000000ffff057224 */ /* 0x000fce00078e00ff */
.L_x_532:
        /* <DEDUP_REMOVED lines=17> */
.L_x_537:
[----:B------:R-:W0:Y:S02]  /*1600*/  LDC.U8 R3, c[0x0][0x528] ;  /* 0x00014a00ff037b82 */ /* 0x000e240000000000 */
[----:B0-----:R0:W-:Y:S01]  /*1610*/  STG.E.U8 desc[UR36][R4.64], R3 ;  /* 0x0000000304007986 */ /* 0x0011e2000c101124 */
[----:B------:R-:W-:Y:S05]  /*1620*/  BRA `(.L_x_539) ;  /* 0x0000000800207947 */ /* 0x000fea0003800000 */
.L_x_536:
        /* <DEDUP_REMOVED lines=8> */
.L_x_541:
[----:B------:R0:W-:Y:S01]  /*16b0*/  STG.E desc[UR36][R4.64], R37 ;  /* 0x0000002504007986 */ /* 0x0001e2000c101924 */
[----:B------:R-:W-:Y:S05]  /*16c0*/  BRA `(.L_x_539) ;  /* 0x0000000400f87947 */ /* 0x000fea0003800000 */
.L_x_540:
[----:B------:R-:W0:Y:S02]  /*16d0*/  LDC.U16 R3, c[0x0][0x528] ;  /* 0x00014a00ff037b82 */ /* 0x000e240000000400 */
[----:B0-----:R0:W-:Y:S01]  /*16e0*/  STG.E.U16 desc[UR36][R4.64], R3 ;  /* 0x0000000304007986 */ /* 0x0011e2000c101524 */
[----:B------:R-:W-:Y:S05]  /*16f0*/  BRA `(.L_x_539) ;  /* 0x0000000400ec7947 */ /* 0x000fea0003800000 */
.L_x_535:
        /* <DEDUP_REMOVED lines=8> */
.L_x_543:
[----:B------:R-:W-:-:S05]  /*1780*/  F2FP.F16.F32.PACK_AB R0, RZ, R28 ;  /* 0x0000001cff00723e */ /* 0x000fca00000000ff */
[----:B------:R0:W-:Y:S01]  /*1790*/  STG.E.U16 desc[UR36][R4.64], R0 ;  /* 0x0000000004007986 */ /* 0x0001e2000c101524 */
[----:B------:R-:W-:Y:S05]  /*17a0*/  BRA `(.L_x_539) ;  /* 0x0000000400c07947 */ /* 0x000fea0003800000 */
.L_x_542:
        /* <DEDUP_REMOVED lines=9> */
.L_x_545:
[----:B------:R-:W-:-:S04]  /*1840*/  F2FP.F16.F32.PACK_AB R3, RZ, R28 ;  /* 0x0000001cff03723e */ /* 0x000fc800000000ff */
[----:B------:R-:W-:-:S05]  /*1850*/  PRMT R3, R3, 0x5410, RZ ;  /* 0x0000541003037816 */ /* 0x000fca00000000ff */
[----:B------:R0:W-:Y:S01]  /*1860*/  STG.E desc[UR36][R4.64], R3 ;  /* 0x0000000304007986 */ /* 0x0001e2000c101924 */
[----:B------:R-:W-:Y:S05]  /*1870*/  BRA `(.L_x_539) ;  /* 0x00000004008c7947 */ /* 0x000fea0003800000 */
.L_x_544:
[----:B------:R0:W-:Y:S01]  /*1880*/  STG.E.64 desc[UR36][R4.64], R16 ;  /* 0x0000001004007986 */ /* 0x0001e2000c101b24 */
[----:B------:R-:W-:Y:S05]  /*1890*/  BRA `(.L_x_539) ;  /* 0x0000000400847947 */ /* 0x000fea0003800000 */
.L_x_534:
        /* <DEDUP_REMOVED lines=10> */
.L_x_548:
[----:B------:R-:W-:-:S05]  /*1940*/  CS2R R18, SRZ ;  /* 0x0000000000127805 */ /* 0x000fca000001ff00 */
[----:B------:R0:W-:Y:S01]  /*1950*/  STG.E.128 desc[UR36][R4.64], R16 ;  /* 0x0000001004007986 */ /* 0x0001e2000c101d24 */
[----:B------:R-:W-:Y:S05]  /*1960*/  BRA `(.L_x_539) ;  /* 0x0000000400507947 */ /* 0x000fea0003800000 */
.L_x_547:
        /* <DEDUP_REMOVED lines=12> */
.L_x_550:
[C---:B------:R-:W-:Y:S02]  /*1a30*/  ISETP.GE.U32.AND P1, PT, R28.reuse, 0x38800000, PT ;  /* 0x388000001c00780c */ /* 0x040fe40003f26070 */
[----:B------:R-:W-:Y:S02]  /*1a40*/  ISETP.GT.U32.AND P0, PT, R28, 0x477fffff, PT ;  /* 0x477fffff1c00780c */ /* 0x000fe40003f04070 */
[----:B------:R-:W-:-:S04]  /*1a50*/  SEL R3, R22, R27, !P1 ;  /* 0x0000001b16037207 */ /* 0x000fc80004800000 */
[----:B------:R-:W-:-:S05]  /*1a60*/  SEL R3, R24, R3, P0 ;  /* 0x0000000318037207 */ /* 0x000fca0000000000 */
[----:B------:R0:W-:Y:S01]  /*1a70*/  STG.E.U8 desc[UR36][R4.64], R3 ;  /* 0x0000000304007986 */ /* 0x0001e2000c101124 */
[----:B------:R-:W-:Y:S05]  /*1a80*/  BRA `(.L_x_539) ;  /* 0x0000000400087947 */ /* 0x000fea0003800000 */
.L_x_549:
[----:B------:R-:W-:-:S05]  /*1a90*/  F2FP.BF16.F32.PACK_AB R0, RZ, R28 ;  /* 0x0000001cff00723e */ /* 0x000fca00000010ff */
[----:B------:R0:W-:Y:S01]  /*1aa0*/  STG.E.U16 desc[UR36][R4.64], R0 ;  /* 0x0000000004007986 */ /* 0x0001e2000c101524 */
[----:B------:R-:W-:Y:S05]  /*1ab0*/  BRA `(.L_x_539) ;  /* 0x0000000000fc7947 */ /* 0x000fea0003800000 */
.L_x_546:
        /* <DEDUP_REMOVED lines=11> */
.L_x_553:
        /* <DEDUP_REMOVED lines=9> */
.L_x_554:
[----:B------:R4:W-:Y:S01]  /*1c00*/  STG.E.U8 desc[UR36][R4.64], R0 ;  /* 0x0000000004007986 */ /* 0x0009e2000c101124 */
[----:B------:R-:W-:Y:S05]  /*1c10*/  BRA `(.L_x_539) ;  /* 0x0000000000a47947 */ /* 0x000fea0003800000 */
.L_x_552:
        /* <DEDUP_REMOVED lines=9> */
.L_x_555:
[----:B------:R5:W-:Y:S01]  /*1cb0*/  STG.E.U8 desc[UR36][R4.64], R0 ;  /* 0x0000000004007986 */ /* 0x000be2000c101124 */
[----:B------:R-:W-:Y:S05]  /*1cc0*/  BRA `(.L_x_539) ;  /* 0x0000000000787947 */ /* 0x000fea0003800000 */
.L_x_551:
[----:B------:R-:W-:-:S13]  /*1cd0*/  ISETP.NE.AND P0, PT, R0, 0x1c, PT ;  /* 0x0000001c0000780c */ /* 0x000fda0003f05270 */
[----:B------:R-:W-:Y:S05]  /*1ce0*/  @!P0 BRA `(.L_x_556) ;  /* 0x00000000006c8947 */ /* 0x000fea0003800000 */
[----:B------:R-:W-:-:S13]  /*1cf0*/  ISETP.NE.AND P0, PT, R0, 0x1d, PT ;  /* 0x0000001d0000780c */ /* 0x000fda0003f05270 */
[----:B------:R-:W-:Y:S05]  /*1d00*/  @!P0 BRA `(.L_x_557) ;  /* 0x00000000005c8947 */ /* 0x000fea0003800000 */
[----:B------:R-:W-:-:S13]  /*1d10*/  ISETP.NE.AND P0, PT, R0, 0x2c, PT ;  /* 0x0000002c0000780c */ /* 0x000fda0003f05270 */
[----:B------:R-:W-:Y:S05]  /*1d20*/  @!P0 BRA `(.L_x_558) ;  /* 0x0000000000448947 */ /* 0x000fea0003800000 */
.L_x_538:
[----:B------:R-:W-:Y:S01]  /*1d30*/  MOV R14, 0x0 ;  /* 0x00000000000e7802 */ /* 0x000fe20000000f00 */
[----:B------:R-:W0:Y:S01]  /*1d40*/  LDCU.64 UR4, c[0x4][0x190] ;  /* 0x01003200ff0477ac */ /* 0x000e220008000a00 */
[----:B------:R-:W-:Y:S02]  /*1d50*/  HFMA2 R12, -RZ, RZ, 0, 5.9604644775390625e-08 ;  /* 0x00000001ff0c7431 */ /* 0x000fe400000001ff */
[----:B------:R-:W-:Y:S01]  /*1d60*/  IMAD.MOV.U32 R8, RZ, RZ, 0x65 ;  /* 0x00000065ff087424 */ /* 0x000fe200078e00ff */
[----:B------:R-:W1:Y:S01]  /*1d70*/  LDCU.64 UR6, c[0x4][0x198] ;  /* 0x01003300ff0677ac */ /* 0x000e620008000a00 */
[----:B------:R-:W2:Y:S01]  /*1d80*/  LDC.64 R14, c[0x4][R14] ;  /* 0x010000000e0e7b82 */ /* 0x000ea20000000a00 */
[----:B------:R-:W-:Y:S01]  /*1d90*/  IMAD.MOV.U32 R13, RZ, RZ, RZ ;  /* 0x000000ffff0d7224 */ /* 0x000fe200078e00ff */
[----:B------:R-:W3:Y:S01]  /*1da0*/  LDCU.64 UR8, c[0x4][0x98] ;  /* 0x01001300ff0877ac */ /* 0x000ee20008000a00 */
[----:B0-----:R-:W-:Y:S01]  /*1db0*/  IMAD.U32 R4, RZ, RZ, UR4 ;  /* 0x00000004ff047e24 */ /* 0x001fe2000f8e00ff */
[----:B------:R-:W-:Y:S01]  /*1dc0*/  MOV R5, UR5 ;  /* 0x0000000500057c02 */ /* 0x000fe20008000f00 */
[----:B-1----:R-:W-:-:S02]  /*1dd0*/  IMAD.U32 R6, RZ, RZ, UR6 ;  /* 0x00000006ff067e24 */ /* 0x002fc4000f8e00ff */
[----:B------:R-:W-:Y:S01]  /*1de0*/  IMAD.U32 R7, RZ, RZ, UR7 ;  /* 0x00000007ff077e24 */ /* 0x000fe2000f8e00ff */
[----:B---3--:R-:W-:Y:S01]  /*1df0*/  MOV R10, UR8 ;  /* 0x00000008000a7c02 */ /* 0x008fe20008000f00 */
[----:B------:R-:W-:-:S07]  /*1e00*/  IMAD.U32 R11, RZ, RZ, UR9 ;  /* 0x00000009ff0b7e24 */ /* 0x000fce000f8e00ff */
[----:B------:R-:W-:-:S07]  /*1e10*/  LEPC R20, `(.L_x_559) ;  /* 0x000000001014794e */ /* 0x000fce0000000000 */
[----:B--2---:R-:W-:Y:S05]  /*1e20*/  CALL.ABS.NOINC R14 ;  /* 0x000000000e007343 */ /* 0x004fea0003c00000 */
.L_x_559:
[----:B------:R-:W-:Y:S05]  /*1e30*/  BRA `(.L_x_539) ;  /* 0x00000000001c7947 */ /* 0x000fea0003800000 */
.L_x_558:
[----:B------:R-:W-:-:S04]  /*1e40*/  ISETP.NE.AND P0, PT, R39, 0xff, PT ;  /* 0x000000ff2700780c */ /* 0x000fc80003f05270 */
[----:B------:R-:W-:-:S05]  /*1e50*/  SEL R3, R38, 0xffff, P0 ;  /* 0x0000ffff26037807 */ /* 0x000fca0000000000 */
[----:B------:R2:W-:Y:S01]  /*1e60*/  STG.E.U8 desc[UR36][R4.64], R3 ;  /* 0x0000000304007986 */ /* 0x0005e2000c101124 */
[----:B------:R-:W-:Y:S05]  /*1e70*/  BRA `(.L_x_539) ;  /* 0x00000000000c7947 */ /* 0x000fea0003800000 */
.L_x_557:
[----:B------:R1:W-:Y:S01]  /*1e80*/  STG.E.64 desc[UR36][R4.64], R40 ;  /* 0x0000002804007986 */ /* 0x0003e2000c101b24 */
[----:B------:R-:W-:Y:S05]  /*1e90*/  BRA `(.L_x_539) ;  /* 0x0000000000047947 */ /* 0x000fea0003800000 */
.L_x_556:
[----:B------:R0:W-:Y:S02]  /*1ea0*/  STG.E desc[UR36][R4.64], R37 ;  /* 0x0000002504007986 */ /* 0x0001e4000c101924 */
.L_x_539:
[----:B------:R-:W-:-:S07]  /*1eb0*/  VIADD R23, R23, 0x80 ;  /* 0x0000008017177836 */ /* 0x000fce0000000000 */
.L_x_531:
[----:B------:R-:W-:Y:S05]  /*1ec0*/  BSYNC.RECONVERGENT B6 ;  /* 0x0000000000067941 */ /* 0x000fea0003800200 */
.L_x_530:
        /* <DEDUP_REMOVED lines=282> */
.L_x_563:
[----:B------:R-:W-:Y:S01]  /*3070*/  MOV R4, R0 ;  /* 0x0000000000047202 */ /* 0x000fe20000000f00 */
[----:B------:R-:W-:-:S07]  /*3080*/  IMAD.MOV.U32 R5, RZ, RZ, RZ ;  /* 0x000000ffff057224 */ /* 0x000fce00078e00ff */
.L_x_562:
        /* <DEDUP_REMOVED lines=17> */
.L_x_567:
[----:B------:R-:W0:Y:S02]  /*31a0*/  LDC.U8 R3, c[0x0][0x528] ;  /* 0x00014a00ff037b82 */ /* 0x000e240000000000 */
[----:B0-----:R0:W-:Y:S01]  /*31b0*/  STG.E.U8 desc[UR36][R4.64], R3 ;  /* 0x0000000304007986 */ /* 0x0011e2000c101124 */
[----:B------:R-:W-:Y:S05]  /*31c0*/  BRA `(.L_x_569) ;  /* 0x00000008001c7947 */ /* 0x000fea0003800000 */
.L_x_566:
        /* <DEDUP_REMOVED lines=8> */
.L_x_571:
[----:B------:R0:W-:Y:S01]  /*3250*/  STG.E desc[UR36][R4.64], R37 ;  /* 0x0000002504007986 */ /* 0x0001e2000c101924 */
[----:B------:R-:W-:Y:S05]  /*3260*/  BRA `(.L_x_569) ;  /* 0x0000000400f47947 */ /* 0x000fea0003800000 */
.L_x_570:
[----:B------:R-:W0:Y:S02]  /*3270*/  LDC.U16 R3, c[0x0][0x528] ;  /* 0x00014a00ff037b82 */ /* 0x000e240000000400 */
[----:B0-----:R0:W-:Y:S01]  /*3280*/  STG.E.U16 desc[UR36][R4.64], R3 ;  /* 0x0000000304007986 */ /* 0x0011e2000c101524 */
[----:B------:R-:W-:Y:S05]  /*3290*/  BRA `(.L_x_569) ;  /* 0x0000000400e87947 */ /* 0x000fea0003800000 */
.L_x_565:
        /* <DEDUP_REMOVED lines=8> */
.L_x_573:
[----:B------:R-:W-:-:S05]  /*3320*/  F2FP.F16.F32.PACK_AB R0, RZ, R28 ;  /* 0x0000001cff00723e */ /* 0x000fca00000000ff */
[----:B------:R0:W-:Y:S01]  /*3330*/  STG.E.U16 desc[UR36][R4.64], R0 ;  /* 0x0000000004007986 */ /* 0x0001e2000c101524 */
[----:B------:R-:W-:Y:S05]  /*3340*/  BRA `(.L_x_569) ;  /* 0x0000000400bc7947 */ /* 0x000fea0003800000 */
.L_x_572:
        /* <DEDUP_REMOVED lines=9> */
.L_x_575:
[----:B------:R-:W-:-:S04]  /*33e0*/  F2FP.F16.F32.PACK_AB R0, RZ, R28 ;  /* 0x0000001cff00723e */ /* 0x000fc800000000ff */
[----:B------:R-:W-:-:S05]  /*33f0*/  PRMT R0, R0, 0x5410, RZ ;  /* 0x0000541000007816 */ /* 0x000fca00000000ff */
[----:B------:R0:W-:Y:S01]  /*3400*/  STG.E desc[UR36][R4.64], R0 ;  /* 0x0000000004007986 */ /* 0x0001e2000c101924 */
[----:B------:R-:W-:Y:S05]  /*3410*/  BRA `(.L_x_569) ;  /* 0x0000000400887947 */ /* 0x000fea0003800000 */
.L_x_574:
[----:B------:R0:W-:Y:S01]  /*3420*/  STG.E.64 desc[UR36][R4.64], R16 ;  /* 0x0000001004007986 */ /* 0x0001e2000c101b24 */
[----:B------:R-:W-:Y:S05]  /*3430*/  BRA `(.L_x_569) ;  /* 0x0000000400807947 */ /* 0x000fea0003800000 */
.L_x_564:
        /* <DEDUP_REMOVED lines=10> */
.L_x_578:
[----:B------:R-:W-:-:S05]  /*34e0*/  CS2R R18, SRZ ;  /* 0x0000000000127805 */ /* 0x000fca000001ff00 */
[----:B------:R0:W-:Y:S01]  /*34f0*/  STG.E.128 desc[UR36][R4.64], R16 ;  /* 0x0000001004007986 */ /* 0x0001e2000c101d24 */
[----:B------:R-:W-:Y:S05]  /*3500*/  BRA `(.L_x_569) ;  /* 0x00000004004c7947 */ /* 0x000fea0003800000 */
.L_x_577:
        /* <DEDUP_REMOVED lines=12> */
.L_x_580:
[C---:B------:R-:W-:Y:S02]  /*35d0*/  ISETP.GE.U32.AND P0, PT, R28.reuse, 0x38800000, PT ;  /* 0x388000001c00780c */ /* 0x040fe40003f06070 */
[----:B------:R-:W-:Y:S02]  /*35e0*/  ISETP.GT.U32.AND P1, PT, R28, 0x477fffff, PT ;  /* 0x477fffff1c00780c */ /* 0x000fe40003f24070 */
[----:B------:R-:W-:-:S04]  /*35f0*/  SEL R3, R22, R27, !P0 ;  /* 0x0000001b16037207 */ /* 0x000fc80004000000 */
[----:B------:R-:W-:-:S05]  /*3600*/  SEL R3, R24, R3, P1 ;  /* 0x0000000318037207 */ /* 0x000fca0000800000 */
[----:B------:R0:W-:Y:S01]  /*3610*/  STG.E.U8 desc[UR36][R4.64], R3 ;  /* 0x0000000304007986 */ /* 0x0001e2000c101124 */
[----:B------:R-:W-:Y:S05]  /*3620*/  BRA `(.L_x_569) ;  /* 0x0000000400047947 */ /* 0x000fea0003800000 */
.L_x_579:
[----:B------:R-:W-:-:S05]  /*3630*/  F2FP.BF16.F32.PACK_AB R0, RZ, R28 ;  /* 0x0000001cff00723e */ /* 0x000fca00000010ff */
[----:B------:R0:W-:Y:S01]  /*3640*/  STG.E.U16 desc[UR36][R4.64], R0 ;  /* 0x0000000004007986 */ /* 0x0001e2000c101524 */
[----:B------:R-:W-:Y:S05]  /*3650*/  BRA `(.L_x_569) ;  /* 0x0000000000f87947 */ /* 0x000fea0003800000 */
.L_x_576:
        /* <DEDUP_REMOVED lines=11> */
.L_x_583:
        /* <DEDUP_REMOVED lines=9> */
.L_x_584:
[----:B------:R4:W-:Y:S01]  /*37a0*/  STG.E.U8 desc[UR36][R4.64], R0 ;  /* 0x0000000004007986 */ /* 0x0009e2000c101124 */
[----:B------:R-:W-:Y:S05]  /*37b0*/  BRA `(.L_x_569) ;  /* 0x0000000000a07947 */ /* 0x000fea0003800000 */
.L_x_582:
        /* <DEDUP_REMOVED lines=9> */
.L_x_585:
[----:B------:R5:W-:Y:S01]  /*3850*/  STG.E.U8 desc[UR36][R4.64], R0 ;  /* 0x0000000004007986 */ /* 0x000be2000c101124 */
[----:B------:R-:W-:Y:S05]  /*3860*/  BRA `(.L_x_569) ;  /* 0x0000000000747947 */ /* 0x000fea0003800000 */
.L_x_581:
        /* <DEDUP_REMOVED lines=9> */
.L_x_568:
[----:B------:R-:W-:Y:S01]  /*3900*/  MOV R14, 0x0 ;  /* 0x00000000000e7802 */ /* 0x000fe20000000f00 */
[----:B------:R-:W2:Y:S01]  /*3910*/  LDCU.64 UR4, c[0x4][0x190] ;  /* 0x01003200ff0477ac */ /* 0x000ea20008000a00 */
[----:B------:R-:W-:Y:S02]  /*3920*/  HFMA2 R12, -RZ, RZ, 0, 5.9604644775390625e-08 ;  /* 0x00000001ff0c7431 */ /* 0x000fe400000001ff */
[----:B------:R-:W-:Y:S01]  /*3930*/  IMAD.MOV.U32 R8, RZ, RZ, 0x65 ;  /* 0x00000065ff087424 */ /* 0x000fe200078e00ff */
[----:B------:R-:W0:Y:S01]  /*3940*/  LDCU.64 UR6, c[0x4][0x198] ;  /* 0x01003300ff0677ac */ /* 0x000e220008000a00 */
[----:B------:R-:W1:Y:S01]  /*3950*/  LDC.64 R14, c[0x4][R14] ;  /* 0x010000000e0e7b82 */ /* 0x000e620000000a00 */
[----:B------:R-:W-:Y:S01]  /*3960*/  IMAD.MOV.U32 R13, RZ, RZ, RZ ;  /* 0x000000ffff0d7224 */ /* 0x000fe200078e00ff */
[----:B------:R-:W3:Y:S01]  /*3970*/  LDCU.64 UR8, c[0x4][0x98] ;  /* 0x01001300ff0877ac */ /* 0x000ee20008000a00 */
[----:B--2---:R-:W-:Y:S01]  /*3980*/  IMAD.U32 R4, RZ, RZ, UR4 ;  /* 0x00000004ff047e24 */ /* 0x004fe2000f8e00ff */
[----:B------:R-:W-:Y:S01]  /*3990*/  MOV R5, UR5 ;  /* 0x0000000500057c02 */ /* 0x000fe20008000f00 */
[----:B0-----:R-:W-:-:S02]  /*39a0*/  IMAD.U32 R6, RZ, RZ, UR6 ;  /* 0x00000006ff067e24 */ /* 0x001fc4000f8e00ff */
[----:B------:R-:W-:Y:S01]  /*39b0*/  IMAD.U32 R7, RZ, RZ, UR7 ;  /* 0x00000007ff077e24 */ /* 0x000fe2000f8e00ff */
[----:B---3--:R-:W-:Y:S01]  /*39c0*/  MOV R10, UR8 ;  /* 0x00000008000a7c02 */ /* 0x008fe20008000f00 */
[----:B------:R-:W-:-:S07]  /*39d0*/  IMAD.U32 R11, RZ, RZ, UR9 ;  /* 0x00000009ff0b7e24 */ /* 0x000fce000f8e00ff */
[----:B------:R-:W-:-:S07]  /*39e0*/  LEPC R20, `(.L_x_588) ;  /* 0x000000001014794e */ /* 0x000fce0000000000 */
[----:B-1----:R-:W-:Y:S05]  /*39f0*/  CALL.ABS.NOINC R14 ;  /* 0x000000000e007343 */ /* 0x002fea0003c00000 */
.L_x_588:
[----:B------:R-:W-:Y:S05]  /*3a00*/  BRA `(.L_x_569) ;  /* 0x00000000000c7947 */ /* 0x000fea0003800000 */
.L_x_587:
[----:B------:R1:W-:Y:S01]  /*3a10*/  STG.E.64 desc[UR36][R4.64], R40 ;  /* 0x0000002804007986 */ /* 0x0003e2000c101b24 */
[----:B------:R-:W-:Y:S05]  /*3a20*/  BRA `(.L_x_569) ;  /* 0x0000000000047947 */ /* 0x000fea0003800000 */
.L_x_586:
[----:B------:R0:W-:Y:S02]  /*3a30*/  STG.E desc[UR36][R4.64], R37 ;  /* 0x0000002504007986 */ /* 0x0001e4000c101924 */
.L_x_569:
[----:B------:R-:W-:-:S07]  /*3a40*/  VIADD R23, R23, 0x80 ;  /* 0x0000008017177836 */ /* 0x000fce0000000000 */
.L_x_561:
[----:B------:R-:W-:Y:S05]  /*3a50*/  BSYNC.RECONVERGENT B6 ;  /* 0x0000000000067941 */ /* 0x000fea0003800200 */
.L_x_560:
        /* <DEDUP_REMOVED lines=282> */
.L_x_592:
[----:B------:R-:W-:Y:S01]  /*4c00*/  MOV R4, R0 ;  /* 0x0000000000047202 */ /* 0x000fe20000000f00 */
[----:B------:R-:W-:-:S07]  /*4c10*/  IMAD.MOV.U32 R5, RZ, RZ, RZ ;  /* 0x000000ffff057224 */ /* 0x000fce00078e00ff */
.L_x_591:
        /* <DEDUP_REMOVED lines=17> */
.L_x_596:
[----:B------:R-:W0:Y:S02]  /*4d30*/  LDC.U8 R3, c[0x0][0x528] ;  /* 0x00014a00ff037b82 */ /* 0x000e240000000000 */
[----:B0-----:R3:W-:Y:S01]  /*4d40*/  STG.E.U8 desc[UR36][R4.64], R3 ;  /* 0x0000000304007986 */ /* 0x0017e2000c101124 */
[----:B------:R-:W-:Y:S05]  /*4d50*/  BRA `(.L_x_598) ;  /* 0x00000008001c7947 */ /* 0x000fea0003800000 */
.L_x_595:
        /* <DEDUP_REMOVED lines=8> */
.L_x_600:
[----:B------:R1:W-:Y:S01]  /*4de0*/  STG.E desc[UR36][R4.64], R37 ;  /* 0x0000002504007986 */ /* 0x0003e2000c101924 */
[----:B------:R-:W-:Y:S05]  /*4df0*/  BRA `(.L_x_598) ;  /* 0x0000000400f47947 */ /* 0x000fea0003800000 */
.L_x_599:
[----:B------:R-:W0:Y:S02]  /*4e00*/  LDC.U16 R3, c[0x0][0x528] ;  /* 0x00014a00ff037b82 */ /* 0x000e240000000400 */
[----:B0-----:R2:W-:Y:S01]  /*4e10*/  STG.E.U16 desc[UR36][R4.64], R3 ;  /* 0x0000000304007986 */ /* 0x0015e2000c101524 */
[----:B------:R-:W-:Y:S05]  /*4e20*/  BRA `(.L_x_598) ;  /* 0x0000000400e87947 */ /* 0x000fea0003800000 */
.L_x_594:
        /* <DEDUP_REMOVED lines=8> */
.L_x_602:
[----:B------:R-:W-:-:S05]  /*4eb0*/  F2FP.F16.F32.PACK_AB R0, RZ, R28 ;  /* 0x0000001cff00723e */ /* 0x000fca00000000ff */
[----:B------:R0:W-:Y:S01]  /*4ec0*/  STG.E.U16 desc[UR36][R4.64], R0 ;  /* 0x0000000004007986 */ /* 0x0001e2000c101524 */
[----:B------:R-:W-:Y:S05]  /*4ed0*/  BRA `(.L_x_598) ;  /* 0x0000000400bc7947 */ /* 0x000fea0003800000 */
.L_x_601:
        /* <DEDUP_REMOVED lines=9> */
.L_x_604:
[----:B------:R-:W-:-:S04]  /*4f70*/  F2FP.F16.F32.PACK_AB R0, RZ, R28 ;  /* 0x0000001cff00723e */ /* 0x000fc800000000ff */
[----:B------:R-:W-:-:S05]  /*4f80*/  PRMT R0, R0, 0x5410, RZ ;  /* 0x0000541000007816 */ /* 0x000fca00000000ff */
[----:B------:R0:W-:Y:S01]  /*4f90*/  STG.E desc[UR36][R4.64], R0 ;  /* 0x0000000004007986 */ /* 0x0001e2000c101924 */
[----:B------:R-:W-:Y:S05]  /*4fa0*/  BRA `(.L_x_598) ;  /* 0x0000000400887947 */ /* 0x000fea0003800000 */
.L_x_603:
[----:B------:R5:W-:Y:S01]  /*4fb0*/  STG.E.64 desc[UR36][R4.64], R16 ;  /* 0x0000001004007986 */ /* 0x000be2000c101b24 */
[----:B------:R-:W-:Y:S05]  /*4fc0*/  BRA `(.L_x_598) ;  /* 0x0000000400807947 */ /* 0x000fea0003800000 */
.L_x_593:
        /* <DEDUP_REMOVED lines=10> */
.L_x_607:
[----:B------:R-:W-:-:S05]  /*5070*/  CS2R R18, SRZ ;  /* 0x0000000000127805 */ /* 0x000fca000001ff00 */
[----:B------:R0:W-:Y:S01]  /*5080*/  STG.E.128 desc[UR36][R4.64], R16 ;  /* 0x0000001004007986 */ /* 0x0001e2000c101d24 */
[----:B------:R-:W-:Y:S05]  /*5090*/  BRA `(.L_x_598) ;  /* 0x00000004004c7947 */ /* 0x000fea0003800000 */
.L_x_606:
        /* <DEDUP_REMOVED lines=12> */
.L_x_609:
[C---:B------:R-:W-:Y:S02]  /*5160*/  ISETP.GE.U32.AND P0, PT, R28.reuse, 0x38800000, PT ;  /* 0x388000001c00780c */ /* 0x040fe40003f06070 */
[----:B------:R-:W-:Y:S02]  /*5170*/  ISETP.GT.U32.AND P1, PT, R28, 0x477fffff, PT ;  /* 0x477fffff1c00780c */ /* 0x000fe40003f24070 */
[----:B------:R-:W-:-:S04]  /*5180*/  SEL R3, R22, R27, !P0 ;  /* 0x0000001b16037207 */ /* 0x000fc80004000000 */
[----:B------:R-:W-:-:S05]  /*5190*/  SEL R3, R24, R3, P1 ;  /* 0x0000000318037207 */ /* 0x000fca0000800000 */
[----:B------:R0:W-:Y:S01]  /*51a0*/  STG.E.U8 desc[UR36][R4.64], R3 ;  /* 0x0000000304007986 */ /* 0x0001e2000c101124 */
[----:B------:R-:W-:Y:S05]  /*51b0*/  BRA `(.L_x_598) ;  /* 0x0000000400047947 */ /* 0x000fea0003800000 */
.L_x_608:
[----:B------:R-:W-:-:S05]  /*51c0*/  F2FP.BF16.F32.PACK_AB R0, RZ, R28 ;  /* 0x0000001cff00723e */ /* 0x000fca00000010ff */
[----:B------:R0:W-:Y:S01]  /*51d0*/  STG.E.U16 desc[UR36][R4.64], R0 ;  /* 0x0000000004007986 */ /* 0x0001e2000c101524 */
[----:B------:R-:W-:Y:S05]  /*51e0*/  BRA `(.L_x_598) ;  /* 0x0000000000f87947 */ /* 0x000fea0003800000 */
.L_x_605:
        /* <DEDUP_REMOVED lines=11> */
.L_x_612:
        /* <DEDUP_REMOVED lines=9> */
.L_x_613:
[----:B------:R0:W-:Y:S01]  /*5330*/  STG.E.U8 desc[UR36][R4.64], R0 ;  /* 0x0000000004007986 */ /* 0x0001e2000c101124 */
[----:B------:R-:W-:Y:S05]  /*5340*/  BRA `(.L_x_598) ;  /* 0x0000000000a07947 */ /* 0x000fea0003800000 */
.L_x_611:
        /* <DEDUP_REMOVED lines=9> */
.L_x_614:
[----:B------:R0:W-:Y:S01]  /*53e0*/  STG.E.U8 desc[UR36][R4.64], R0 ;  /* 0x0000000004007986 */ /* 0x0001e2000c101124 */
[----:B------:R-:W-:Y:S05]  /*53f0*/  BRA `(.L_x_598) ;  /* 0x0000000000747947 */ /* 0x000fea0003800000 */
.L_x_610:
        /* <DEDUP_REMOVED lines=9> */
.L_x_597:
        /* <DEDUP_REMOVED lines=16> */
.L_x_617:
[----:B------:R-:W-:Y:S05]  /*5590*/  BRA `(.L_x_598) ;  /* 0x00000000000c7947 */ /* 0x000fea0003800000 */
.L_x_616:
[----:B------:R0:W-:Y:S01]  /*55a0*/  STG.E.64 desc[UR36][R4.64], R40 ;  /* 0x0000002804007986 */ /* 0x0001e2000c101b24 */
[----:B------:R-:W-:Y:S05]  /*55b0*/  BRA `(.L_x_598) ;  /* 0x0000000000047947 */ /* 0x000fea0003800000 */
.L_x_615:
[----:B------:R0:W-:Y:S02]  /*55c0*/  STG.E desc[UR36][R4.64], R37 ;  /* 0x0000002504007986 */ /* 0x0001e4000c101924 */
.L_x_598:
[----:B------:R-:W-:-:S07]  /*55d0*/  VIADD R23, R23, 0x80 ;  /* 0x0000008017177836 */ /* 0x000fce0000000000 */
.L_x_590:
[----:B------:R-:W-:Y:S05]  /*55e0*/  BSYNC.RECONVERGENT B6 ;  /* 0x0000000000067941 */ /* 0x000fea0003800200 */
.L_x_589:
        /* <DEDUP_REMOVED lines=281> */
.L_x_619:
[----:B------:R-:W-:Y:S02]  /*6780*/  HFMA2 R5, -RZ, RZ, 0, 0 ;  /* 0x00000000ff057431 */ /* 0x000fe400000001ff */
[----:B------:R-:W-:-:S07]  /*6790*/  IMAD.MOV.U32 R4, RZ, RZ, R0 ;  /* 0x000000ffff047224 */ /* 0x000fce00078e0000 */
.L_x_618:
        /* <DEDUP_REMOVED lines=17> */
.L_x_623:
[----:B------:R-:W0:Y:S02]  /*68b0*/  LDC.U8 R3, c[0x0][0x528] ;  /* 0x00014a00ff037b82 */ /* 0x000e240000000000 */
[----:B0-----:R-:W-:Y:S01]  /*68c0*/  STG.E.U8 desc[UR36][R4.64], R3 ;  /* 0x0000000304007986 */ /* 0x001fe2000c101124 */
[----:B------:R-:W-:Y:S05]  /*68d0*/  EXIT ;  /* 0x000000000000794d */ /* 0x000fea0003800000 */
.L_x_622:
        /* <DEDUP_REMOVED lines=8> */
.L_x_626:
[----:B------:R-:W-:Y:S01]  /*6960*/  STG.E desc[UR36][R4.64], R37 ;  /* 0x0000002504007986 */ /* 0x000fe2000c101924 */
[----:B------:R-:W-:Y:S05]  /*6970*/  EXIT ;  /* 0x000000000000794d */ /* 0x000fea0003800000 */
.L_x_625:
[----:B------:R-:W0:Y:S02]  /*6980*/  LDC.U16 R3, c[0x0][0x528] ;  /* 0x00014a00ff037b82 */ /* 0x000e240000000400 */
[----:B0-----:R-:W-:Y:S01]  /*6990*/  STG.E.U16 desc[UR36][R4.64], R3 ;  /* 0x0000000304007986 */ /* 0x001fe2000c101524 */
[----:B------:R-:W-:Y:S05]  /*69a0*/  EXIT ;  /* 0x000000000000794d */ /* 0x000fea0003800000 */
.L_x_621:
        /* <DEDUP_REMOVED lines=8> */
.L_x_628:
[----:B------:R-:W-:-:S05]  /*6a30*/  F2FP.F16.F32.PACK_AB R28, RZ, R28 ;  /* 0x0000001cff1c723e */ /* 0x000fca00000000ff */
[----:B------:R-:W-:Y:S01]  /*6a40*/  STG.E.U16 desc[UR36][R4.64], R28 ;  /* 0x0000001c04007986 */ /* 0x000fe2000c101524 */
[----:B------:R-:W-:Y:S05]  /*6a50*/  EXIT ;  /* 0x000000000000794d */ /* 0x000fea0003800000 */
.L_x_627:
        /* <DEDUP_REMOVED lines=9> */
.L_x_630:
[----:B------:R-:W-:-:S04]  /*6af0*/  F2FP.F16.F32.PACK_AB R28, RZ, R28 ;  /* 0x0000001cff1c723e */ /* 0x000fc800000000ff */
[----:B------:R-:W-:-:S05]  /*6b00*/  PRMT R28, R28, 0x5410, RZ ;  /* 0x000054101c1c7816 */ /* 0x000fca00000000ff */
[----:B------:R-:W-:Y:S01]  /*6b10*/  STG.E desc[UR36][R4.64], R28 ;  /* 0x0000001c04007986 */ /* 0x000fe2000c101924 */
[----:B------:R-:W-:Y:S05]  /*6b20*/  EXIT ;  /* 0x000000000000794d */ /* 0x000fea0003800000 */
.L_x_629:
[----:B------:R-:W-:Y:S01]  /*6b30*/  STG.E.64 desc[UR36][R4.64], R16 ;  /* 0x0000001004007986 */ /* 0x000fe2000c101b24 */
[----:B------:R-:W-:Y:S05]  /*6b40*/  EXIT ;  /* 0x000000000000794d */ /* 0x000fea0003800000 */
.L_x_620:
        /* <DEDUP_REMOVED lines=10> */
.L_x_633:
[----:B------:R-:W-:-:S05]  /*6bf0*/  CS2R R18, SRZ ;  /* 0x0000000000127805 */ /* 0x000fca000001ff00 */
[----:B------:R-:W-:Y:S01]  /*6c00*/  STG.E.128 desc[UR36][R4.64], R16 ;  /* 0x0000001004007986 */ /* 0x000fe2000c101d24 */
[----:B------:R-:W-:Y:S05]  /*6c10*/  EXIT ;  /* 0x000000000000794d */ /* 0x000fea0003800000 */
.L_x_632:
        /* <DEDUP_REMOVED lines=12> */
.L_x_635:
[C---:B------:R-:W-:Y:S02]  /*6ce0*/  ISETP.GT.U32.AND P1, PT, R28.reuse, 0x477fffff, PT ;  /* 0x477fffff1c00780c */ /* 0x040fe40003f24070 */
[----:B------:R-:W-:-:S11]  /*6cf0*/  ISETP.GE.U32.AND P0, PT, R28, 0x38800000, PT ;  /* 0x388000001c00780c */ /* 0x000fd60003f06070 */
[----:B------:R-:W-:-:S05]  /*6d00*/  @!P1 SEL R24, R22, R27, !P0 ;  /* 0x0000001b16189207 */ /* 0x000fca0004000000 */
[----:B------:R-:W-:Y:S01]  /*6d10*/  STG.E.U8 desc[UR36][R4.64], R24 ;  /* 0x0000001804007986 */ /* 0x000fe2000c101124 */
[----:B------:R-:W-:Y:S05]  /*6d20*/  EXIT ;  /* 0x000000000000794d */ /* 0x000fea0003800000 */
.L_x_634:
[----:B------:R-:W-:-:S05]  /*6d30*/  F2FP.BF16.F32.PACK_AB R28, RZ, R28 ;  /* 0x0000001cff1c723e */ /* 0x000fca00000010ff */
[----:B------:R-:W-:Y:S01]  /*6d40*/  STG.E.U16 desc[UR36][R4.64], R28 ;  /* 0x0000001c04007986 */ /* 0x000fe2000c101524 */
[----:B------:R-:W-:Y:S05]  /*6d50*/  EXIT ;  /* 0x000000000000794d */ /* 0x000fea0003800000 */
.L_x_631:
        /* <DEDUP_REMOVED lines=11> */
.L_x_638:
        /* <DEDUP_REMOVED lines=9> */
.L_x_639:
[----:B------:R-:W-:Y:S01]  /*6ea0*/  STG.E.U8 desc[UR36][R4.64], R2 ;  /* 0x0000000204007986 */ /* 0x000fe2000c101124 */
[----:B------:R-:W-:Y:S05]  /*6eb0*/  EXIT ;  /* 0x000000000000794d */ /* 0x000fea0003800000 */
.L_x_637:
        /* <DEDUP_REMOVED lines=9> */
.L_x_640:
[----:B------:R-:W-:Y:S01]  /*6f50*/  STG.E.U8 desc[UR36][R4.64], R2 ;  /* 0x0000000204007986 */ /* 0x000fe2000c101124 */
[----:B------:R-:W-:Y:S05]  /*6f60*/  EXIT ;  /* 0x000000000000794d */ /* 0x000fea0003800000 */
.L_x_636:
        /* <DEDUP_REMOVED lines=9> */
.L_x_624:
[----:B------:R-:W-:Y:S01]  /*7000*/  MOV R0, 0x0 ;  /* 0x0000000000007802 */ /* 0x000fe20000000f00 */
[----:B------:R-:W1:Y:S01]  /*7010*/  LDCU.64 UR4, c[0x4][0x190] ;  /* 0x01003200ff0477ac */ /* 0x000e620008000a00 */
[----:B------:R-:W-:Y:S02]  /*7020*/  HFMA2 R8, -RZ, RZ, 0, 6.020069122314453125e-06 ;  /* 0x00000065ff087431 */ /* 0x000fe400000001ff */
[----:B------:R-:W-:Y:S01]  /*7030*/  IMAD.MOV.U32 R12, RZ, RZ, 0x1 ;  /* 0x00000001ff0c7424 */ /* 0x000fe200078e00ff */
[----:B0-----:R0:W2:Y:S01]  /*7040*/  LDC.64 R2, c[0x4][R0] ;  /* 0x0100000000027b82 */ /* 0x0010a20000000a00 */
[----:B------:R-:W3:Y:S01]  /*7050*/  LDCU.64 UR6, c[0x4][0x198] ;  /* 0x01003300ff0677ac */ /* 0x000ee20008000a00 */
[----:B------:R-:W-:Y:S01]  /*7060*/  MOV R13, RZ ;  /* 0x000000ff000d7202 */ /* 0x000fe20000000f00 */
[----:B------:R-:W4:Y:S01]  /*7070*/  LDCU.64 UR8, c[0x4][0x98] ;  /* 0x01001300ff0877ac */ /* 0x000f220008000a00 */
[----:B-1----:R-:W-:Y:S01]  /*7080*/  MOV R4, UR4 ;  /* 0x0000000400047c02 */ /* 0x002fe20008000f00 */
[----:B------:R-:W-:Y:S01]  /*7090*/  IMAD.U32 R5, RZ, RZ, UR5 ;  /* 0x00000005ff057e24 */ /* 0x000fe2000f8e00ff */
[----:B---3--:R-:W-:Y:S01]  /*70a0*/  MOV R6, UR6 ;  /* 0x0000000600067c02 */ /* 0x008fe20008000f00 */
[----:B------:R-:W-:Y:S01]  /*70b0*/  IMAD.U32 R7, RZ, RZ, UR7 ;  /* 0x00000007ff077e24 */ /* 0x000fe2000f8e00ff */
[----:B----4-:R-:W-:Y:S01]  /*70c0*/  MOV R10, UR8 ;  /* 0x00000008000a7c02 */ /* 0x010fe20008000f00 */
[----:B0-----:R-:W-:-:S07]  /*70d0*/  IMAD.U32 R11, RZ, RZ, UR9 ;  /* 0x00000009ff0b7e24 */ /* 0x001fce000f8e00ff */
[----:B------:R-:W-:-:S07]  /*70e0*/  LEPC R20, `(.L_x_643) ;  /* 0x000000001014794e */ /* 0x000fce0000000000 */
[----:B--2---:R-:W-:Y:S05]  /*70f0*/  CALL.ABS.NOINC R2 ;  /* 0x0000000002007343 */ /* 0x004fea0003c00000 */
.L_x_643:
[----:B------:R-:W-:Y:S05]  /*7100*/  EXIT ;  /* 0x000000000000794d */ /* 0x000fea0003800000 */
.L_x_642:
[----:B------:R-:W-:Y:S01]  /*7110*/  STG.E.64 desc[UR36][R4.64], R40 ;  /* 0x0000002804007986 */ /* 0x000fe2000c101b24 */
[----:B------:R-:W-:Y:S05]  /*7120*/  EXIT ;  /* 0x000000000000794d */ /* 0x000fea0003800000 */
.L_x_641:
[----:B------:R-:W-:Y:S01]  /*7130*/  STG.E desc[UR36][R4.64], R37 ;  /* 0x0000002504007986 */ /* 0x000fe2000c101924 */
[----:B------:R-:W-:Y:S05]  /*7140*/  EXIT ;  /* 0x000000000000794d */ /* 0x000fea0003800000 */
.L_x_644:
        /* <DEDUP_REMOVED lines=11> */
.L_x_7049:


//--------------------- .text._ZN2at6native27unrolled_elementwise_kernelINS0_11FillFunctorItEESt5arrayIPcLm1EELi4E23TrivialOffsetCalculatorILi0EjES7_ILi1EjENS0_6memory12LoadWithCastILi0EEENSA_13StoreWithCastILi1EEEEEviT_T0_T2_T3_T4_T5_ --------------------------
	.section	.text._ZN2at6native27unrolled_elementwise_kernelINS0_11FillFunctorItEESt5arrayIPcLm1EELi4E23TrivialOffsetCalculatorILi0EjES7_ILi1EjENS0_6memory12LoadWithCastILi0EEENSA_13StoreWithCastILi1EEEEEviT_T0_T2_T3_T4_T5_,"ax",@progbits
	.align	128
        .global         _ZN2at6native27unrolled_elementwise_kernelINS0_11FillFunctorItEESt5arrayIPcLm1EELi4E23TrivialOffsetCalculatorILi0EjES7_ILi1EjENS0_6memory12LoadWithCastILi0EEENSA_13StoreWithCastILi1EEEEEviT_T0_T2_T3_T4_T5_
        .type           _ZN2at6native27unrolled_elementwise_kernelINS0_11FillFunctorItEESt5arrayIPcLm1EELi4E23TrivialOffsetCalculatorILi0EjES7_ILi1EjENS0_6memory12LoadWithCastILi0EEENSA_13StoreWithCastILi1EEEEEviT_T0_T2_T3_T4_T5_,@function
        .size           _ZN2at6native27unrolled_elementwise_kernelINS0_11FillFunctorItEESt5arrayIPcLm1EELi4E23TrivialOffsetCalculatorILi0EjES7_ILi1EjENS0_6memory12LoadWithCastILi0EEENSA_13StoreWithCastILi1EEEEEviT_T0_T2_T3_T4_T5_,(.L_x_7050 - _ZN2at6native27unrolled_elementwise_kernelINS0_11FillFunctorItEESt5arrayIPcLm1EELi4E23TrivialOffsetCalculatorILi0EjES7_ILi1EjENS0_6memory12LoadWithCastILi0EEENSA_13StoreWithCastILi1EEEEEviT_T0_T2_T3_T4_T5_)
        .other          _ZN2at6native27unrolled_elementwise_kernelINS0_11FillFunctorItEESt5arrayIPcLm1EELi4E23TrivialOffsetCalculatorILi0EjES7_ILi1EjENS0_6memory12LoadWithCastILi0EEENSA_13StoreWithCastILi1EEEEEviT_T0_T2_T3_T4_T5_,@"STO_CUDA_ENTRY STV_DEFAULT"
_ZN2at6native27unrolled_elementwise_kernelINS0_11FillFunctorItEESt5arrayIPcLm1EELi4E23TrivialOffsetCalculatorILi0EjES7_ILi1EjENS0_6memory12LoadWithCastILi0EEENSA_13StoreWithCastILi1EEEEEviT_T0_T2_T3_T4_T5_:
.text._ZN2at6native27unrolled_elementwise_kernelINS0_11FillFunctorItEESt5arrayIPcLm1EELi4E23TrivialOffsetCalculatorILi0EjES7_ILi1EjENS0_6memory12LoadWithCastILi0EEENSA_13StoreWithCastILi1EEEEEviT_T0_T2_T3_T4_T5_:
        /* <DEDUP_REMOVED lines=31> */
.L_x_650:
[----:B------:R-:W0:Y:S02]  /*01f0*/  LDC.U8 R5, c[0x0][0x384] ;  /* 0x0000e100ff057b82 */ /* 0x000e240000000000 */
[----:B0-----:R3:W-:Y:S01]  /*0200*/  STG.E.U8 desc[UR36][R2.64], R5 ;  /* 0x0000000502007986 */ /* 0x0017e2000c101124 */
[----:B------:R-:W-:Y:S05]  /*0210*/  BRA `(.L_x_646) ;  /* 0x0000000c00487947 */ /* 0x000fea0003800000 */
.L_x_649:
[----:B------:R-:W-:-:S09]  /*0220*/  UISETP.NE.AND UP0, UPT, UR4, 0x2, UPT ;  /* 0x000000020400788c */ /* 0x000fd2000bf05270 */
[----:B------:R-:W-:Y:S05]  /*0230*/  BRA.U !UP0, `(.L_x_652) ;  /* 0x0000000108347547 */ /* 0x000fea000b800000 */
[----:B------:R-:W-:-:S09]  /*0240*/  UISETP.NE.AND UP0, UPT, UR4, 0x3, UPT ;  /* 0x000000030400788c */ /* 0x000fd2000bf05270 */
[----:B------:R-:W-:Y:S05]  /*0250*/  BRA.U !UP0, `(.L_x_653) ;  /* 0x00000001081c7547 */ /* 0x000fea000b800000 */
[----:B------:R-:W-:-:S09]  /*0260*/  UISETP.NE.AND UP0, UPT, UR4, 0x4, UPT ;  /* 0x000000040400788c */ /* 0x000fd2000bf05270 */
[----:B------:R-:W-:Y:S05]  /*0270*/  BRA.U UP0, `(.L_x_651) ;  /* 0x0000000900947547 */ /* 0x000fea000b800000 */
[----:B------:R-:W0:Y:S01]  /*0280*/  LDCU.U16 UR4, c[0x0][0x384] ;  /* 0x00007080ff0477ac */ /* 0x000e220008000400 */
[----:B------:R-:W-:Y:S02]  /*0290*/  IMAD.MOV.U32 R5, RZ, RZ, RZ ;  /* 0x000000ffff057224 */ /* 0x000fe400078e00ff */
[----:B0-----:R-:W-:-:S05]  /*02a0*/  IMAD.U32 R4, RZ, RZ, UR4 ;  /* 0x00000004ff047e24 */ /* 0x001fca000f8e00ff */
[----:B------:R0:W-:Y:S01]  /*02b0*/  STG.E.64 desc[UR36][R2.64], R4 ;  /* 0x0000000402007986 */ /* 0x0001e2000c101b24 */
[----:B------:R-:W-:Y:S05]  /*02c0*/  BRA `(.L_x_646) ;  /* 0x0000000c001c7947 */ /* 0x000fea0003800000 */
.L_x_653:
[----:B------:R-:W0:Y:S02]  /*02d0*/  LDC R5, c[0x0][0x384] ;  /* 0x0000e100ff057b82 */ /* 0x000e240000000800 */
[----:B0-----:R-:W-:-:S05]  /*02e0*/  LOP3.LUT R5, R5, 0xffff, RZ, 0xc0, !PT ;  /* 0x0000ffff05057812 */ /* 0x001fca00078ec0ff */
[----:B------:R1:W-:Y:S01]  /*02f0*/  STG.E desc[UR36][R2.64], R5 ;  /* 0x0000000502007986 */ /* 0x0003e2000c101924 */
[----:B------:R-:W-:Y:S05]  /*0300*/  BRA `(.L_x_646) ;  /* 0x0000000c000c7947 */ /* 0x000fea0003800000 */
.L_x_652:
[----:B------:R-:W0:Y:S02]  /*0310*/  LDC.U16 R5, c[0x0][0x384] ;  /* 0x0000e100ff057b82 */ /* 0x000e240000000400 */
[----:B0-----:R2:W-:Y:S01]  /*0320*/  STG.E.U16 desc[UR36][R2.64], R5 ;  /* 0x0000000502007986 */ /* 0x0015e2000c101524 */
[----:B------:R-:W-:Y:S05]  /*0330*/  BRA `(.L_x_646) ;  /* 0x0000000c00007947 */ /* 0x000fea0003800000 */
.L_x_648:
[----:B------:R-:W-:-:S09]  /*0340*/  UISETP.GT.AND UP0, UPT, UR4, 0x6, UPT ;  /* 0x000000060400788c */ /* 0x000fd2000bf04270 */
[----:B------:R-:W-:Y:S05]  /*0350*/  BRA.U UP0, `(.L_x_654) ;  /* 0x0000000100347547 */ /* 0x000fea000b800000 */
[----:B------:R-:W-:-:S09]  /*0360*/  UISETP.NE.AND UP0, UPT, UR4, 0x5, UPT ;  /* 0x000000050400788c */ /* 0x000fd2000bf05270 */
[----:B------:R-:W-:Y:S05]  /*0370*/  BRA.U !UP0, `(.L_x_655) ;  /* 0x0000000108187547 */ /* 0x000fea000b800000 */
[----:B------:R-:W-:-:S09]  /*0380*/  UISETP.NE.AND UP0, UPT, UR4, 0x6, UPT ;  /* 0x000000060400788c */ /* 0x000fd2000bf05270 */
[----:B------:R-:W-:Y:S05]  /*0390*/  BRA.U UP0, `(.L_x_651) ;  /* 0x00000009004c7547 */ /* 0x000fea000b800000 */
[----:B------:R-:W0:Y:S02]  /*03a0*/  LDCU.U16 UR4, c[0x0][0x384] ;  /* 0x00007080ff0477ac */ /* 0x000e240008000400 */
[----:B0-----:R-:W-:-:S05]  /*03b0*/  I2FP.F32.U32 R5, UR4 ;  /* 0x0000000400057c45 */ /* 0x001fca0008201000 */
[----:B------:R0:W-:Y:S01]  /*03c0*/  STG.E desc[UR36][R2.64], R5 ;  /* 0x0000000502007986 */ /* 0x0001e2000c101924 */
[----:B------:R-:W-:Y:S05]  /*03d0*/  BRA `(.L_x_646) ;  /* 0x0000000800d87947 */ /* 0x000fea0003800000 */
.L_x_655:
[----:B------:R-:W0:Y:S02]  /*03e0*/  LDCU.U16 UR4, c[0x0][0x384] ;  /* 0x00007080ff0477ac */ /* 0x000e240008000400 */
[----:B0-----:R-:W-:-:S04]  /*03f0*/  I2FP.F32.U32 R0, UR4 ;  /* 0x0000000400007c45 */ /* 0x001fc80008201000 */
[----:B------:R-:W-:-:S05]  /*0400*/  F2FP.F16.F32.PACK_AB R0, RZ, R0 ;  /* 0x00000000ff00723e */ /* 0x000fca00000000ff */
[----:B------:R0:W-:Y:S01]  /*0410*/  STG.E.U16 desc[UR36][R2.64], R0 ;  /* 0x0000000002007986 */ /* 0x0001e2000c101524 */
[----:B------:R-:W-:Y:S05]  /*0420*/  BRA `(.L_x_646) ;  /* 0x0000000800c47947 */ /* 0x000fea0003800000 */
.L_x_654:
[----:B------:R-:W-:-:S09]  /*0430*/  UISETP.NE.AND UP0, UPT, UR4, 0x7, UPT ;  /* 0x000000070400788c */ /* 0x000fd2000bf05270 */
[----:B------:R-:W-:Y:S05]  /*0440*/  BRA.U !UP0, `(.L_x_656) ;  /* 0x00000001083c7547 */ /* 0x000fea000b800000 */
[----:B------:R-:W-:-:S09]  /*0450*/  UISETP.NE.AND UP0, UPT, UR4, 0x8, UPT ;  /* 0x000000080400788c */ /* 0x000fd2000bf05270 */
[----:B------:R-:W-:Y:S05]  /*0460*/  BRA.U !UP0, `(.L_x_657) ;  /* 0x00000001081c7547 */ /* 0x000fea000b800000 */
[----:B------:R-:W-:-:S09]  /*0470*/  UISETP.NE.AND UP0, UPT, UR4, 0x9, UPT ;  /* 0x000000090400788c */ /* 0x000fd2000bf05270 */
[----:B------:R-:W-:Y:S05]  /*0480*/  BRA.U UP0, `(.L_x_651) ;  /* 0x0000000900107547 */ /* 0x000fea000b800000 */
[----:B------:R-:W0:Y:S01]  /*0490*/  LDCU.U16 UR4, c[0x0][0x384] ;  /* 0x00007080ff0477ac */ /* 0x000e220008000400 */
[----:B------:R-:W-:Y:S01]  /*04a0*/  IMAD.MOV.U32 R5, RZ, RZ, RZ ;  /* 0x000000ffff057224 */ /* 0x000fe200078e00ff */
[----:B0-----:R-:W-:-:S05]  /*04b0*/  I2FP.F32.U32 R4, UR4 ;  /* 0x0000000400047c45 */ /* 0x001fca0008201000 */
[----:B------:R0:W-:Y:S01]  /*04c0*/  STG.E.64 desc[UR36][R2.64], R4 ;  /* 0x0000000402007986 */ /* 0x0001e2000c101b24 */
[----:B------:R-:W-:Y:S05]  /*04d0*/  BRA `(.L_x_646) ;  /* 0x0000000800987947 */ /* 0x000fea0003800000 */
.L_x_657:
[----:B------:R-:W0:Y:S02]  /*04e0*/  LDCU.U16 UR4, c[0x0][0x384] ;  /* 0x00007080ff0477ac */ /* 0x000e240008000400 */
[----:B0-----:R-:W-:-:S04]  /*04f0*/  I2FP.F32.U32 R0, UR4 ;  /* 0x0000000400007c45 */ /* 0x001fc80008201000 */
[----:B------:R-:W-:-:S04]  /*0500*/  F2FP.F16.F32.PACK_AB R5, RZ, R0 ;  /* 0x00000000ff05723e */ /* 0x000fc800000000ff */
[----:B------:R-:W-:-:S05]  /*0510*/  PRMT R5, R5, 0x5410, RZ ;  /* 0x0000541005057816 */ /* 0x000fca00000000ff */
[----:B------:R0:W-:Y:S01]  /*0520*/  STG.E desc[UR36][R2.64], R5 ;  /* 0x0000000502007986 */ /* 0x0001e2000c101924 */
[----:B------:R-:W-:Y:S05]  /*0530*/  BRA `(.L_x_646) ;  /* 0x0000000800807947 */ /* 0x000fea0003800000 */
.L_x_656:
[----:B------:R-:W0:Y:S02]  /*0540*/  LDCU.U16 UR4, c[0x0][0x384] ;  /* 0x00007080ff0477ac */ /* 0x000e240008000400 */
[----:B0-----:R-:W0:Y:S02]  /*0550*/  I2F.F64.U16 R4, UR4 ;  /* 0x0000000400047d12 */ /* 0x001e240008101800 */
[----:B0-----:R5:W-:Y:S01]  /*0560*/  STG.E.64 desc[UR36][R2.64], R4 ;  /* 0x0000000402007986 */ /* 0x001be2000c101b24 */
[----:B------:R-:W-:Y:S05]  /*0570*/  BRA `(.L_x_646) ;  /* 0x0000000800707947 */ /* 0x000fea0003800000 */
.L_x_647:
        /* <DEDUP_REMOVED lines=8> */
[----:B------:R-:W0:Y:S02]  /*0600*/  LDCU.U16 UR4, c[0x0][0x384] ;  /* 0x00007080ff0477ac */ /* 0x000e240008000400 */
[----:B0-----:R-:W-:-:S06]  /*0610*/  UPRMT UR4, UR4, 0x9910, URZ ;  /* 0x0000991004047896 */ /* 0x001fcc00080000ff */
[----:B------:R-:W-:-:S04]  /*0620*/  ISETP.NE.AND P0, PT, RZ, UR4, PT ;  /* 0x00000004ff007c0c */ /* 0x000fc8000bf05270 */
[----:B------:R-:W-:-:S05]  /*0630*/  SEL R5, RZ, 0x1, !P0 ;  /* 0x00000001ff057807 */ /* 0x000fca0004000000 */
[----:B------:R0:W-:Y:S01]  /*0640*/  STG.E.U8 desc[UR36][R2.64], R5 ;  /* 0x0000000502007986 */ /* 0x0001e2000c101124 */
[----:B------:R-:W-:Y:S05]  /*0650*/  BRA `(.L_x_646) ;  /* 0x0000000800387947 */ /* 0x000fea0003800000 */
.L_x_660:
[----:B------:R-:W0:Y:S01]  /*0660*/  LDCU.U16 UR4, c[0x0][0x384] ;  /* 0x00007080ff0477ac */ /* 0x000e220008000400 */
[----:B------:R-:W-:Y:S01]  /*0670*/  CS2R R6, SRZ ;  /* 0x0000000000067805 */ /* 0x000fe2000001ff00 */
[----:B0-----:R-:W0:Y:S04]  /*0680*/  I2F.F64.U16 R4, UR4 ;  /* 0x0000000400047d12 */ /* 0x001e280008101800 */
[----:B0-----:R0:W-:Y:S01]  /*0690*/  STG.E.128 desc[UR36][R2.64], R4 ;  /* 0x0000000402007986 */ /* 0x0011e2000c101d24 */
[----:B------:R-:W-:Y:S05]  /*06a0*/  BRA `(.L_x_646) ;  /* 0x0000000800247947 */ /* 0x000fea0003800000 */
.L_x_659:
[----:B------:R-:W-:-:S09]  /*06b0*/  UISETP.NE.AND UP0, UPT, UR4, 0xf, UPT ;  /* 0x0000000f0400788c */ /* 0x000fd2000bf05270 */
[----:B------:R-:W-:Y:S05]  /*06c0*/  BRA.U !UP0, `(.L_x_661) ;  /* 0x0000000108887547 */ /* 0x000fea000b800000 */
[----:B------:R-:W-:-:S09]  /*06d0*/  UISETP.NE.AND UP0, UPT, UR4, 0x17, UPT ;  /* 0x000000170400788c */ /* 0x000fd2000bf05270 */
[----:B------:R-:W-:Y:S05]  /*06e0*/  BRA.U !UP0, `(.L_x_662) ;  /* 0x00000001083c7547 */ /* 0x000fea000b800000 */
[----:B------:R-:W-:-:S09]  /*06f0*/  UISETP.NE.AND UP0, UPT, UR4, 0x18, UPT ;  /* 0x000000180400788c */ /* 0x000fd2000bf05270 */
[----:B------:R-:W-:Y:S05]  /*0700*/  BRA.U UP0, `(.L_x_651) ;  /* 0x0000000500707547 */ /* 0x000fea000b800000 */
[----:B------:R-:W0:Y:S01]  /*0710*/  LDCU.U16 UR4, c[0x0][0x384] ;  /* 0x00007080ff0477ac */ /* 0x000e220008000400 */
        /* <DEDUP_REMOVED lines=10> */
.L_x_663:
[----:B------:R0:W-:Y:S01]  /*07c0*/  STG.E.U8 desc[UR36][R2.64], R5 ;  /* 0x0000000502007986 */ /* 0x0001e2000c101124 */
[----:B------:R-:W-:Y:S05]  /*07d0*/  BRA `(.L_x_646) ;  /* 0x0000000400d87947 */ /* 0x000fea0003800000 */
.L_x_662:
[----:B------:R-:W0:Y:S02]  /*07e0*/  LDCU.U16 UR4, c[0x0][0x384] ;  /* 0x00007080ff0477ac */ /* 0x000e240008000400 */
        /* <DEDUP_REMOVED lines=16> */
.L_x_661:
[----:B------:R-:W0:Y:S02]  /*08f0*/  LDCU.U16 UR4, c[0x0][0x384] ;  /* 0x00007080ff0477ac */ /* 0x000e240008000400 */
[----:B0-----:R-:W-:-:S04]  /*0900*/  I2FP.F32.U32 R0, UR4 ;  /* 0x0000000400007c45 */ /* 0x001fc80008201000 */
[----:B------:R-:W-:-:S05]  /*0910*/  F2FP.BF16.F32.PACK_AB R0, RZ, R0 ;  /* 0x00000000ff00723e */ /* 0x000fca00000010ff */
[----:B------:R0:W-:Y:S01]  /*0920*/  STG.E.U16 desc[UR36][R2.64], R0 ;  /* 0x0000000002007986 */ /* 0x0001e2000c101524 */
[----:B------:R-:W-:Y:S05]  /*0930*/  BRA `(.L_x_646) ;  /* 0x0000000400807947 */ /* 0x000fea0003800000 */
.L_x_658:
        /* <DEDUP_REMOVED lines=11> */
.L_x_666:
[----:B------:R-:W0:Y:S01]  /*09f0*/  LDCU.U16 UR4, c[0x0][0x384] ;  /* 0x00007080ff0477ac */ /* 0x000e220008000400 */
        /* <DEDUP_REMOVED lines=11> */
.L_x_668:
[----:B------:R-:W-:-:S04]  /*0ab0*/  SHF.R.U32.HI R0, RZ, 0x14, R4 ;  /* 0x00000014ff007819 */ /* 0x000fc80000011604 */
[----:B------:R-:W-:-:S04]  /*0ac0*/  LOP3.LUT R5, R0, 0x1, RZ, 0xc0, !PT ;  /* 0x0000000100057812 */ /* 0x000fc800078ec0ff */
[----:B------:R-:W-:-:S04]  /*0ad0*/  IADD3 R0, PT, PT, R4, 0x487ffff, R5 ;  /* 0x0487ffff04007810 */ /* 0x000fc80007ffe005 */
[----:B------:R-:W-:-:S04]  /*0ae0*/  SHF.R.U32.HI R0, RZ, 0x14, R0 ;  /* 0x00000014ff007819 */ /* 0x000fc80000011600 */
[----:B------:R-:W-:-:S07]  /*0af0*/  LOP3.LUT R4, R0, 0xff, RZ, 0xc0, !PT ;  /* 0x000000ff00047812 */ /* 0x000fce00078ec0ff */
.L_x_669:
[----:B------:R-:W-:-:S07]  /*0b00*/  PRMT R0, R4, 0x7610, R0 ;  /* 0x0000761004007816 */ /* 0x000fce0000000000 */
.L_x_667:
[----:B------:R0:W-:Y:S01]  /*0b10*/  STG.E.U8 desc[UR36][R2.64], R0 ;  /* 0x0000000002007986 */ /* 0x0001e2000c101124 */
[----:B------:R-:W-:Y:S05]  /*0b20*/  BRA `(.L_x_646) ;  /* 0x0000000400047947 */ /* 0x000fea0003800000 */
.L_x_665:
        /* <DEDUP_REMOVED lines=12> */
.L_x_671:
[----:B------:R-:W-:-:S04]  /*0bf0*/  SHF.R.U32.HI R0, RZ, 0x15, R4 ;  /* 0x00000015ff007819 */ /* 0x000fc80000011604 */
[----:B------:R-:W-:-:S04]  /*0c00*/  LOP3.LUT R5, R0, 0x1, RZ, 0xc0, !PT ;  /* 0x0000000100057812 */ /* 0x000fc800078ec0ff */
[----:B------:R-:W-:-:S04]  /*0c10*/  IADD3 R0, PT, PT, R4, 0x88fffff, R5 ;  /* 0x088fffff04007810 */ /* 0x000fc80007ffe005 */
[----:B------:R-:W-:-:S04]  /*0c20*/  SHF.R.U32.HI R0, RZ, 0x15, R0 ;  /* 0x00000015ff007819 */ /* 0x000fc80000011600 */
[----:B------:R-:W-:-:S07]  /*0c30*/  LOP3.LUT R4, R0, 0xff, RZ, 0xc0, !PT ;  /* 0x000000ff00047812 */ /* 0x000fce00078ec0ff */
.L_x_672:
[----:B------:R-:W-:-:S07]  /*0c40*/  PRMT R0, R4, 0x7610, R0 ;  /* 0x0000761004007816 */ /* 0x000fce0000000000 */
.L_x_670:
[----:B------:R0:W-:Y:S01]  /*0c50*/  STG.E.U8 desc[UR36][R2.64], R0 ;  /* 0x0000000002007986 */ /* 0x0001e2000c101124 */
[----:B------:R-:W-:Y:S05]  /*0c60*/  BRA `(.L_x_646) ;  /* 0x0000000000b47947 */ /* 0x000fea0003800000 */
.L_x_664:
[----:B------:R-:W-:-:S09]  /*0c70*/  UISETP.NE.AND UP0, UPT, UR4, 0x1c, UPT ;  /* 0x0000001c0400788c */ /* 0x000fd2000bf05270 */
[----:B------:R-:W-:Y:S05]  /*0c80*/  BRA.U !UP0, `(.L_x_673) ;  /* 0x0000000108a07547 */ /* 0x000fea000b800000 */
[----:B------:R-:W-:-:S09]  /*0c90*/  UISETP.NE.AND UP0, UPT, UR4, 0x1d, UPT ;  /* 0x0000001d0400788c */ /* 0x000fd2000bf05270 */
[----:B------:R-:W-:Y:S05]  /*0ca0*/  BRA.U !UP0, `(.L_x_674) ;  /* 0x0000000108847547 */ /* 0x000fea000b800000 */
[----:B------:R-:W-:-:S09]  /*0cb0*/  UISETP.NE.AND UP0, UPT, UR4, 0x2c, UPT ;  /* 0x0000002c0400788c */ /* 0x000fd2000bf05270 */
[----:B------:R-:W-:Y:S05]  /*0cc0*/  BRA.U !UP0, `(.L_x_675) ;  /* 0x0000000108447547 */ /* 0x000fea000b800000 */
.L_x_651:
        /* <DEDUP_REMOVED lines=16> */
.L_x_676:
[----:B------:R-:W-:Y:S05]  /*0dd0*/  BRA `(.L_x_646) ;  /* 0x0000000000587947 */ /* 0x000fea0003800000 */
.L_x_675:
[----:B------:R-:W0:Y:S01]  /*0de0*/  LDCU.U16 UR4, c[0x0][0x384] ;  /* 0x00007080ff0477ac */ /* 0x000e220008000400 */
        /* <DEDUP_REMOVED lines=11> */
.L_x_677:
[----:B------:R0:W-:Y:S01]  /*0ea0*/  STG.E.U8 desc[UR36][R2.64], R4 ;  /* 0x0000000402007986 */ /* 0x0001e2000c101124 */
[----:B------:R-:W-:Y:S05]  /*0eb0*/  BRA `(.L_x_646) ;  /* 0x0000000000207947 */ /* 0x000fea0003800000 */
.L_x_674:
[----:B------:R-:W0:Y:S01]  /*0ec0*/  LDCU.U16 UR4, c[0x0][0x384] ;  /* 0x00007080ff0477ac */ /* 0x000e220008000400 */
[----:B------:R-:W-:Y:S02]  /*0ed0*/  IMAD.MOV.U32 R5, RZ, RZ, RZ ;  /* 0x000000ffff057224 */ /* 0x000fe400078e00ff */
[----:B0-----:R-:W-:-:S05]  /*0ee0*/  IMAD.U32 R4, RZ, RZ, UR4 ;  /* 0x00000004ff047e24 */ /* 0x001fca000f8e00ff */
[----:B------:R0:W-:Y:S01]  /*0ef0*/  STG.E.64 desc[UR36][R2.64], R4 ;  /* 0x0000000402007986 */ /* 0x0001e2000c101b24 */
[----:B------:R-:W-:Y:S05]  /*0f00*/  BRA `(.L_x_646) ;  /* 0x00000000000c7947 */ /* 0x000fea0003800000 */
.L_x_673:
[----:B------:R-:W0:Y:S02]  /*0f10*/  LDC R0, c[0x0][0x384] ;  /* 0x0000e100ff007b82 */ /* 0x000e240000000800 */
[----:B0-----:R-:W-:-:S05]  /*0f20*/  LOP3.LUT R5, R0, 0xffff, RZ, 0xc0, !PT ;  /* 0x0000ffff00057812 */ /* 0x001fca00078ec0ff */
[----:B------:R0:W-:Y:S02]  /*0f30*/  STG.E desc[UR36][R2.64], R5 ;  /* 0x0000000502007986 */ /* 0x0001e4000c101924 */
.L_x_646:
[----:B------:R-:W-:Y:S05]  /*0f40*/  BSYNC.RECONVERGENT B6 ;  /* 0x0000000000067941 */ /* 0x000fea0003800200 */
.L_x_645:
        /* <DEDUP_REMOVED lines=23> */
.L_x_683:
[----:B------:R-:W0:Y:S02]  /*10c0*/  LDC.U8 R5, c[0x0][0x384] ;  /* 0x0000e100ff057b82 */ /* 0x000e240000000000 */
[----:B0-----:R3:W-:Y:S01]  /*10d0*/  STG.E.U8 desc[UR36][R2.64], R5 ;  /* 0x0000000502007986 */ /* 0x0017e2000c101124 */
[----:B------:R-:W-:Y:S05]  /*10e0*/  BRA `(.L_x_685) ;  /* 0x0000000c00447947 */ /* 0x000fea0003800000 */
.L_x_682:
        /* <DEDUP_REMOVED lines=11> */
.L_x_687:
[----:B------:R-:W0:Y:S02]  /*11a0*/  LDC R0, c[0x0][0x384] ;  /* 0x0000e100ff007b82 */ /* 0x000e240000000800 */
[----:B0-----:R-:W-:-:S05]  /*11b0*/  LOP3.LUT R5, R0, 0xffff, RZ, 0xc0, !PT ;  /* 0x0000ffff00057812 */ /* 0x001fca00078ec0ff */
[----:B------:R1:W-:Y:S01]  /*11c0*/  STG.E desc[UR36][R2.64], R5 ;  /* 0x0000000502007986 */ /* 0x0003e2000c101924 */
[----:B------:R-:W-:Y:S05]  /*11d0*/  BRA `(.L_x_685) ;  /* 0x0000000c00087947 */ /* 0x000fea0003800000 */
.L_x_686:
[----:B------:R-:W0:Y:S02]  /*11e0*/  LDC.U16 R5, c[0x0][0x384] ;  /* 0x0000e100ff057b82 */ /* 0x000e240000000400 */
[----:B0-----:R2:W-:Y:S01]  /*11f0*/  STG.E.U16 desc[UR36][R2.64], R5 ;  /* 0x0000000502007986 */ /* 0x0015e2000c101524 */
[----:B------:R-:W-:Y:S05]  /*1200*/  BRA `(.L_x_685) ;  /* 0x0000000800fc7947 */ /* 0x000fea0003800000 */
.L_x_681:
        /* <DEDUP_REMOVED lines=10> */
.L_x_689:
[----:B------:R-:W0:Y:S02]  /*12b0*/  LDCU.U16 UR4, c[0x0][0x384] ;  /* 0x00007080ff0477ac */ /* 0x000e240008000400 */
[----:B0-----:R-:W-:-:S04]  /*12c0*/  I2FP.F32.U32 R0, UR4 ;  /* 0x0000000400007c45 */ /* 0x001fc80008201000 */
[----:B------:R-:W-:-:S05]  /*12d0*/  F2FP.F16.F32.PACK_AB R0, RZ, R0 ;  /* 0x00000000ff00723e */ /* 0x000fca00000000ff */
[----:B------:R0:W-:Y:S01]  /*12e0*/  STG.E.U16 desc[UR36][R2.64], R0 ;  /* 0x0000000002007986 */ /* 0x0001e2000c101524 */
[----:B------:R-:W-:Y:S05]  /*12f0*/  BRA `(.L_x_685) ;  /* 0x0000000800c07947 */ /* 0x000fea0003800000 */
.L_x_688:
        /* <DEDUP_REMOVED lines=11> */
.L_x_691:
[----:B------:R-:W0:Y:S02]  /*13b0*/  LDCU.U16 UR4, c[0x0][0x384] ;  /* 0x00007080ff0477ac */ /* 0x000e240008000400 */
[----:B0-----:R-:W-:-:S04]  /*13c0*/  I2FP.F32.U32 R0, UR4 ;  /* 0x0000000400007c45 */ /* 0x001fc80008201000 */
[----:B------:R-:W-:-:S04]  /*13d0*/  F2FP.F16.F32.PACK_AB R0, RZ, R0 ;  /* 0x00000000ff00723e */ /* 0x000fc800000000ff */
[----:B------:R-:W-:-:S05]  /*13e0*/  PRMT R0, R0, 0x5410, RZ ;  /* 0x0000541000007816 */ /* 0x000fca00000000ff */
[----:B------:R0:W-:Y:S01]  /*13f0*/  STG.E desc[UR36][R2.64], R0 ;  /* 0x0000000002007986 */ /* 0x0001e2000c101924 */
[----:B------:R-:W-:Y:S05]  /*1400*/  BRA `(.L_x_685) ;  /* 0x00000008007c7947 */ /* 0x000fea0003800000 */
.L_x_690:
[----:B------:R-:W0:Y:S02]  /*1410*/  LDCU.U16 UR4, c[0x0][0x384] ;  /* 0x00007080ff0477ac */ /* 0x000e240008000400 */
[----:B0-----:R-:W0:Y:S02]  /*1420*/  I2F.F64.U16 R4, UR4 ;  /* 0x0000000400047d12 */ /* 0x001e240008101800 */
[----:B0-----:R5:W-:Y:S01]  /*1430*/  STG.E.64 desc[UR36][R2.64], R4 ;  /* 0x0000000402007986 */ /* 0x001be2000c101b24 */
[----:B------:R-:W-:Y:S05]  /*1440*/  BRA `(.L_x_685) ;  /* 0x00000008006c7947 */ /* 0x000fea0003800000 */
.L_x_680:
        /* <DEDUP_REMOVED lines=13> */
.L_x_695:
[----:B------:R-:W0:Y:S01]  /*1520*/  LDCU.U16 UR4, c[0x0][0x384] ;  /* 0x00007080ff0477ac */ /* 0x000e220008000400 */
        /* <DEDUP_REMOVED lines=16> */
.L_x_696:
[----:B------:R0:W-:Y:S01]  /*1630*/  STG.E.U8 desc[UR36][R2.64], R0 ;  /* 0x0000000002007986 */ /* 0x0001e2000c101124 */
[----:B------:R-:W-:Y:S05]  /*1640*/  BRA `(.L_x_685) ;  /* 0x0000000400ec7947 */ /* 0x000fea0003800000 */
.L_x_694:
        /* <DEDUP_REMOVED lines=17> */
.L_x_697:
[----:B------:R0:W-:Y:S01]  /*1760*/  STG.E.U8 desc[UR36][R2.64], R0 ;  /* 0x0000000002007986 */ /* 0x0001e2000c101124 */
[----:B------:R-:W-:Y:S05]  /*1770*/  BRA `(.L_x_685) ;  /* 0x0000000400a07947 */ /* 0x000fea0003800000 */
.L_x_693:
        /* <DEDUP_REMOVED lines=18> */
.L_x_700:
[----:B------:R0:W-:Y:S01]  /*18a0*/  STG.E.U8 desc[UR36][R2.64], R0 ;  /* 0x0000000002007986 */ /* 0x0001e2000c101124 */
[----:B------:R-:W-:Y:S05]  /*18b0*/  BRA `(.L_x_685) ;  /* 0x0000000400507947 */ /* 0x000fea0003800000 */
.L_x_699:
[----:B------:R-:W0:Y:S01]  /*18c0*/  LDCU.U16 UR4, c[0x0][0x384] ;  /* 0x00007080ff0477ac */ /* 0x000e220008000400 */
[----:B------:R-:W-:Y:S02]  /*18d0*/  IMAD.MOV.U32 R5, RZ, RZ, RZ ;  /* 0x000000ffff057224 */ /* 0x000fe400078e00ff */
[----:B0-----:R-:W-:-:S05]  /*18e0*/  IMAD.U32 R4, RZ, RZ, UR4 ;  /* 0x00000004ff047e24 */ /* 0x001fca000f8e00ff */
[----:B------:R0:W-:Y:S01]  /*18f0*/  STG.E.64 desc[UR36][R2.64], R4 ;  /* 0x0000000402007986 */ /* 0x0001e2000c101b24 */
[----:B------:R-:W-:Y:S05]  /*1900*/  BRA `(.L_x_685) ;  /* 0x00000004003c7947 */ /* 0x000fea0003800000 */
.L_x_698:
[----:B------:R-:W0:Y:S02]  /*1910*/  LDC R0, c[0x0][0x384] ;  /* 0x0000e100ff007b82 */ /* 0x000e240000000800 */
[----:B0-----:R-:W-:-:S05]  /*1920*/  LOP3.LUT R5, R0, 0xffff, RZ, 0xc0, !PT ;  /* 0x0000ffff00057812 */ /* 0x001fca00078ec0ff */
[----:B------:R0:W-:Y:S01]  /*1930*/  STG.E desc[UR36][R2.64], R5 ;  /* 0x0000000502007986 */ /* 0x0001e2000c101924 */
[----:B------:R-:W-:Y:S05]  /*1940*/  BRA `(.L_x_685) ;  /* 0x00000004002c7947 */ /* 0x000fea0003800000 */
.L_x_692:
        /* <DEDUP_REMOVED lines=12> */
.L_x_702:
[----:B------:R-:W0:Y:S01]  /*1a10*/  LDCU.U16 UR4, c[0x0][0x384] ;  /* 0x00007080ff0477ac */ /* 0x000e220008000400 */
[----:B------:R-:W-:Y:S01]  /*1a20*/  CS2R R6, SRZ ;  /* 0x0000000000067805 */ /* 0x000fe2000001ff00 */
[----:B0-----:R-:W0:Y:S04]  /*1a30*/  I2F.F64.U16 R4, UR4 ;  /* 0x0000000400047d12 */ /* 0x001e280008101800 */
[----:B0-----:R0:W-:Y:S01]  /*1a40*/  STG.E.128 desc[UR36][R2.64], R4 ;  /* 0x0000000402007986 */ /* 0x0011e2000c101d24 */
[----:B------:R-:W-:Y:S05]  /*1a50*/  BRA `(.L_x_685) ;  /* 0x0000000000e87947 */ /* 0x000fea0003800000 */
.L_x_701:
[----:B------:R-:W-:-:S09]  /*1a60*/  UISETP.NE.AND UP0, UPT, UR4, 0xf, UPT ;  /* 0x0000000f0400788c */ /* 0x000fd2000bf05270 */
[----:B------:R-:W-:Y:S05]  /*1a70*/  BRA.U !UP0, `(.L_x_703) ;  /* 0x0000000108d07547 */ /* 0x000fea000b800000 */
[----:B------:R-:W-:-:S09]  /*1a80*/  UISETP.NE.AND UP0, UPT, UR4, 0x17, UPT ;  /* 0x000000170400788c */ /* 0x000fd2000bf05270 */
[----:B------:R-:W-:Y:S05]  /*1a90*/  BRA.U !UP0, `(.L_x_704) ;  /* 0x0000000108807547 */ /* 0x000fea000b800000 */
[----:B------:R-:W-:-:S09]  /*1aa0*/  UISETP.NE.AND UP0, UPT, UR4, 0x18, UPT ;  /* 0x000000180400788c */ /* 0x000fd2000bf05270 */
[----:B------:R-:W-:Y:S05]  /*1ab0*/  BRA.U !UP0, `(.L_x_705) ;  /* 0x0000000108447547 */ /* 0x000fea000b800000 */
.L_x_684:
        /* <DEDUP_REMOVED lines=16> */
.L_x_706:
[----:B------:R-:W-:Y:S05]  /*1bc0*/  BRA `(.L_x_685) ;  /* 0x00000000008c7947 */ /* 0x000fea0003800000 */
.L_x_705:
        /* <DEDUP_REMOVED lines=11> */
.L_x_707:
[----:B------:R0:W-:Y:S01]  /*1c80*/  STG.E.U8 desc[UR36][R2.64], R5 ;  /* 0x0000000502007986 */ /* 0x0001e2000c101124 */
[----:B------:R-:W-:Y:S05]  /*1c90*/  BRA `(.L_x_685) ;  /* 0x0000000000587947 */ /* 0x000fea0003800000 */
.L_x_704:
[----:B------:R-:W0:Y:S02]  /*1ca0*/  LDCU.U16 UR4, c[0x0][0x384] ;  /* 0x00007080ff0477ac */ /* 0x000e240008000400 */
        /* <DEDUP_REMOVED lines=12> */
.L_x_708:
[----:B------:R-:W-:Y:S01]  /*1d70*/  ISETP.GT.U32.AND P0, PT, R0, 0x7f800000, PT ;  /* 0x7f8000000000780c */ /* 0x000fe20003f04070 */
[----:B------:R-:W-:-:S05]  /*1d80*/  IMAD.MOV.U32 R0, RZ, RZ, 0x7f ;  /* 0x0000007fff007424 */ /* 0x000fca00078e00ff */
[----:B------:R-:W-:-:S05]  /*1d90*/  SEL R5, R0, 0x7c, P0 ;  /* 0x0000007c00057807 */ /* 0x000fca0000000000 */
[----:B------:R0:W-:Y:S01]  /*1da0*/  STG.E.U8 desc[UR36][R2.64], R5 ;  /* 0x0000000502007986 */ /* 0x0001e2000c101124 */
[----:B------:R-:W-:Y:S05]  /*1db0*/  BRA `(.L_x_685) ;  /* 0x0000000000107947 */ /* 0x000fea0003800000 */
.L_x_703:
[----:B------:R-:W0:Y:S02]  /*1dc0*/  LDCU.U16 UR4, c[0x0][0x384] ;  /* 0x00007080ff0477ac */ /* 0x000e240008000400 */
[----:B0-----:R-:W-:-:S04]  /*1dd0*/  I2FP.F32.U32 R0, UR4 ;  /* 0x0000000400007c45 */ /* 0x001fc80008201000 */
[----:B------:R-:W-:-:S05]  /*1de0*/  F2FP.BF16.F32.PACK_AB R0, RZ, R0 ;  /* 0x00000000ff00723e */ /* 0x000fca00000010ff */
[----:B------:R0:W-:Y:S02]  /*1df0*/  STG.E.U16 desc[UR36][R2.64], R0 ;  /* 0x0000000002007986 */ /* 0x0001e4000c101524 */
.L_x_685:
        /* <DEDUP_REMOVED lines=23> */
.L_x_712:
[----:B------:R-:W0:Y:S02]  /*1f70*/  LDC.U8 R5, c[0x0][0x384] ;  /* 0x0000e100ff057b82 */ /* 0x000e240000000000 */
[----:B0-----:R5:W-:Y:S01]  /*1f80*/  STG.E.U8 desc[UR36][R2.64], R5 ;  /* 0x0000000502007986 */ /* 0x001be2000c101124 */
[----:B------:R-:W-:Y:S05]  /*1f90*/  BRA `(.L_x_714) ;  /* 0x0000000c00447947 */ /* 0x000fea0003800000 */
.L_x_711:
        /* <DEDUP_REMOVED lines=11> */
.L_x_716:
[----:B------:R-:W0:Y:S02]  /*2050*/  LDC R0, c[0x0][0x384] ;  /* 0x0000e100ff007b82 */ /* 0x000e240000000800 */
[----:B0-----:R-:W-:-:S05]  /*2060*/  LOP3.LUT R5, R0, 0xffff, RZ, 0xc0, !PT ;  /* 0x0000ffff00057812 */ /* 0x001fca00078ec0ff */
[----:B------:R0:W-:Y:S01]  /*2070*/  STG.E desc[UR36][R2.64], R5 ;  /* 0x0000000502007986 */ /* 0x0001e2000c101924 */
[----:B------:R-:W-:Y:S05]  /*2080*/  BRA `(.L_x_714) ;  /* 0x0000000c00087947 */ /* 0x000fea0003800000 */
.L_x_715:
[----:B------:R-:W0:Y:S02]  /*2090*/  LDC.U16 R5, c[0x0][0x384] ;  /* 0x0000e100ff057b82 */ /* 0x000e240000000400 */
[----:B0-----:R0:W-:Y:S01]  /*20a0*/  STG.E.U16 desc[UR36][R2.64], R5 ;  /* 0x0000000502007986 */ /* 0x0011e2000c101524 */
[----:B------:R-:W-:Y:S05]  /*20b0*/  BRA `(.L_x_714) ;  /* 0x0000000800fc7947 */ /* 0x000fea0003800000 */
.L_x_710:
        /* <DEDUP_REMOVED lines=10> */
.L_x_718:
[----:B------:R-:W0:Y:S02]  /*2160*/  LDCU.U16 UR4, c[0x0][0x384] ;  /* 0x00007080ff0477ac */ /* 0x000e240008000400 */
[----:B0-----:R-:W-:-:S04]  /*2170*/  I2FP.F32.U32 R0, UR4 ;  /* 0x0000000400007c45 */ /* 0x001fc80008201000 */
[----:B------:R-:W-:-:S05]  /*2180*/  F2FP.F16.F32.PACK_AB R0, RZ, R0 ;  /* 0x00000000ff00723e */ /* 0x000fca00000000ff */
[----:B------:R0:W-:Y:S01]  /*2190*/  STG.E.U16 desc[UR36][R2.64], R0 ;  /* 0x0000000002007986 */ /* 0x0001e2000c101524 */
[----:B------:R-:W-:Y:S05]  /*21a0*/  BRA `(.L_x_714) ;  /* 0x0000000800c07947 */ /* 0x000fea0003800000 */
.L_x_717:
        /* <DEDUP_REMOVED lines=11> */
.L_x_720:
[----:B------:R-:W0:Y:S02]  /*2260*/  LDCU.U16 UR4, c[0x0][0x384] ;  /* 0x00007080ff0477ac */ /* 0x000e240008000400 */
[----:B0-----:R-:W-:-:S04]  /*2270*/  I2FP.F32.U32 R0, UR4 ;  /* 0x0000000400007c45 */ /* 0x001fc80008201000 */
[----:B------:R-:W-:-:S04]  /*2280*/  F2FP.F16.F32.PACK_AB R0, RZ, R0 ;  /* 0x00000000ff00723e */ /* 0x000fc800000000ff */
[----:B------:R-:W-:-:S05]  /*2290*/  PRMT R0, R0, 0x5410, RZ ;  /* 0x0000541000007816 */ /* 0x000fca00000000ff */
[----:B------:R2:W-:Y:S01]  /*22a0*/  STG.E desc[UR36][R2.64], R0 ;  /* 0x0000000002007986 */ /* 0x0005e2000c101924 */
[----:B------:R-:W-:Y:S05]  /*22b0*/  BRA `(.L_x_714) ;  /* 0x00000008007c7947 */ /* 0x000fea0003800000 */
.L_x_719:
[----:B------:R-:W0:Y:S02]  /*22c0*/  LDCU.U16 UR4, c[0x0][0x384] ;  /* 0x00007080ff0477ac */ /* 0x000e240008000400 */
[----:B0-----:R-:W0:Y:S02]  /*22d0*/  I2F.F64.U16 R4, UR4 ;  /* 0x0000000400047d12 */ /* 0x001e240008101800 */
[----:B0-----:R4:W-:Y:S01]  /*22e0*/  STG.E.64 desc[UR36][R2.64], R4 ;  /* 0x0000000402007986 */ /* 0x0019e2000c101b24 */
[----:B------:R-:W-:Y:S05]  /*22f0*/  BRA `(.L_x_714) ;  /* 0x00000008006c7947 */ /* 0x000fea0003800000 */
.L_x_709:
        /* <DEDUP_REMOVED lines=13> */
.L_x_724:
        /* <DEDUP_REMOVED lines=17> */
.L_x_725:
[----:B------:R0:W-:Y:S01]  /*24e0*/  STG.E.U8 desc[UR36][R2.64], R0 ;  /* 0x0000000002007986 */ /* 0x0001e2000c101124 */
[----:B------:R-:W-:Y:S05]  /*24f0*/  BRA `(.L_x_714) ;  /* 0x0000000400ec7947 */ /* 0x000fea0003800000 */
.L_x_723:
        /* <DEDUP_REMOVED lines=17> */
.L_x_726:
[----:B------:R0:W-:Y:S01]  /*2610*/  STG.E.U8 desc[UR36][R2.64], R0 ;  /* 0x0000000002007986 */ /* 0x0001e2000c101124 */
[----:B------:R-:W-:Y:S05]  /*2620*/  BRA `(.L_x_714) ;  /* 0x0000000400a07947 */ /* 0x000fea0003800000 */
.L_x_722:
        /* <DEDUP_REMOVED lines=18> */
.L_x_729:
[----:B------:R0:W-:Y:S01]  /*2750*/  STG.E.U8 desc[UR36][R2.64], R0 ;  /* 0x0000000002007986 */ /* 0x0001e2000c101124 */
[----:B------:R-:W-:Y:S05]  /*2760*/  BRA `(.L_x_714) ;  /* 0x0000000400507947 */ /* 0x000fea0003800000 */
.L_x_728:
[----:B------:R-:W0:Y:S01]  /*2770*/  LDCU.U16 UR4, c[0x0][0x384] ;  /* 0x00007080ff0477ac */ /* 0x000e220008000400 */
[----:B------:R-:W-:Y:S02]  /*2780*/  IMAD.MOV.U32 R5, RZ, RZ, RZ ;  /* 0x000000ffff057224 */ /* 0x000fe400078e00ff */
[----:B0-----:R-:W-:-:S05]  /*2790*/  IMAD.U32 R4, RZ, RZ, UR4 ;  /* 0x00000004ff047e24 */ /* 0x001fca000f8e00ff */
[----:B------:R0:W-:Y:S01]  /*27a0*/  STG.E.64 desc[UR36][R2.64], R4 ;  /* 0x0000000402007986 */ /* 0x0001e2000c101b24 */
[----:B------:R-:W-:Y:S05]  /*27b0*/  BRA `(.L_x_714) ;  /* 0x00000004003c7947 */ /* 0x000fea0003800000 */
.L_x_727:
[----:B------:R-:W0:Y:S02]  /*27c0*/  LDC R0, c[0x0][0x384] ;  /* 0x0000e100ff007b82 */ /* 0x000e240000000800 */
[----:B0-----:R-:W-:-:S05]  /*27d0*/  LOP3.LUT R5, R0, 0xffff, RZ, 0xc0, !PT ;  /* 0x0000ffff00057812 */ /* 0x001fca00078ec0ff */
[----:B------:R0:W-:Y:S01]  /*27e0*/  STG.E desc[UR36][R2.64], R5 ;  /* 0x0000000502007986 */ /* 0x0001e2000c101924 */
[----:B------:R-:W-:Y:S05]  /*27f0*/  BRA `(.L_x_714) ;  /* 0x00000004002c7947 */ /* 0x000fea0003800000 */
.L_x_721:
        /* <DEDUP_REMOVED lines=12> */
.L_x_731:
[----:B------:R-:W0:Y:S01]  /*28c0*/  LDCU.U16 UR4, c[0x0][0x384] ;  /* 0x00007080ff0477ac */ /* 0x000e220008000400 */
[----:B------:R-:W-:Y:S01]  /*28d0*/  CS2R R6, SRZ ;  /* 0x0000000000067805 */ /* 0x000fe2000001ff00 */
[----:B0-----:R-:W0:Y:S04]  /*28e0*/  I2F.F64.U16 R4, UR4 ;  /* 0x0000000400047d12 */ /* 0x001e280008101800 */
[----:B0-----:R0:W-:Y:S01]  /*28f0*/  STG.E.128 desc[UR36][R2.64], R4 ;  /* 0x0000000402007986 */ /* 0x0011e2000c101d24 */
[----:B------:R-:W-:Y:S05]  /*2900*/  BRA `(.L_x_714) ;  /* 0x0000000000e87947 */ /* 0x000fea0003800000 */
.L_x_730:
[----:B------:R-:W-:-:S09]  /*2910*/  UISETP.NE.AND UP0, UPT, UR4, 0xf, UPT ;  /* 0x0000000f0400788c */ /* 0x000fd2000bf05270 */
[----:B------:R-:W-:Y:S05]  /*2920*/  BRA.U !UP0, `(.L_x_732) ;  /* 0x0000000108d07547 */ /* 0x000fea000b800000 */
[----:B------:R-:W-:-:S09]  /*2930*/  UISETP.NE.AND UP0, UPT, UR4, 0x17, UPT ;  /* 0x000000170400788c */ /* 0x000fd2000bf05270 */
[----:B------:R-:W-:Y:S05]  /*2940*/  BRA.U !UP0, `(.L_x_733) ;  /* 0x0000000108807547 */ /* 0x000fea000b800000 */
[----:B------:R-:W-:-:S09]  /*2950*/  UISETP.NE.AND UP0, UPT, UR4, 0x18, UPT ;  /* 0x000000180400788c */ /* 0x000fd2000bf05270 */
[----:B------:R-:W-:Y:S05]  /*2960*/  BRA.U !UP0, `(.L_x_734) ;  /* 0x0000000108447547 */ /* 0x000fea000b800000 */
.L_x_713:
        /* <DEDUP_REMOVED lines=16> */
.L_x_735:
[----:B------:R-:W-:Y:S05]  /*2a70*/  BRA `(.L_x_714) ;  /* 0x00000000008c7947 */ /* 0x000fea0003800000 */
.L_x_734:
        /* <DEDUP_REMOVED lines=11> */
.L_x_736:
[----:B------:R0:W-:Y:S01]  /*2b30*/  STG.E.U8 desc[UR36][R2.64], R5 ;  /* 0x0000000502007986 */ /* 0x0001e2000c101124 */
[----:B------:R-:W-:Y:S05]  /*2b40*/  BRA `(.L_x_714) ;  /* 0x0000000000587947 */ /* 0x000fea0003800000 */
.L_x_733:
        /* <DEDUP_REMOVED lines=13> */
.L_x_737:
[----:B------:R-:W-:Y:S01]  /*2c20*/  ISETP.GT.U32.AND P0, PT, R0, 0x7f800000, PT ;  /* 0x7f8000000000780c */ /* 0x000fe20003f04070 */
[----:B------:R-:W-:-:S05]  /*2c30*/  IMAD.MOV.U32 R0, RZ, RZ, 0x7f ;  /* 0x0000007fff007424 */ /* 0x000fca00078e00ff */
[----:B------:R-:W-:-:S05]  /*2c40*/  SEL R5, R0, 0x7c, P0 ;  /* 0x0000007c00057807 */ /* 0x000fca0000000000 */
[----:B------:R0:W-:Y:S01]  /*2c50*/  STG.E.U8 desc[UR36][R2.64], R5 ;  /* 0x0000000502007986 */ /* 0x0001e2000c101124 */
[----:B------:R-:W-:Y:S05]  /*2c60*/  BRA `(.L_x_714) ;  /* 0x0000000000107947 */ /* 0x000fea0003800000 */
.L_x_732:
[----:B------:R-:W0:Y:S02]  /*2c70*/  LDCU.U16 UR4, c[0x0][0x384] ;  /* 0x00007080ff0477ac */ /* 0x000e240008000400 */
[----:B0-----:R-:W-:-:S04]  /*2c80*/  I2FP.F32.U32 R0, UR4 ;  /* 0x0000000400007c45 */ /* 0x001fc80008201000 */
[----:B------:R-:W-:-:S05]  /*2c90*/  F2FP.BF16.F32.PACK_AB R0, RZ, R0 ;  /* 0x00000000ff00723e */ /* 0x000fca00000010ff */
[----:B------:R0:W-:Y:S02]  /*2ca0*/  STG.E.U16 desc[UR36][R2.64], R0 ;  /* 0x0000000002007986 */ /* 0x0001e4000c101524 */
.L_x_714:
[----:B------:R-:W-:-:S07]  /*2cb0*/  VIADD R18, R18, 0x80 ;  /* 0x0000008012127836 */ /* 0x000fce0000000000 */
.L_x_679:
[----:B------:R-:W-:Y:S05]  /*2cc0*/  BSYNC.RECONVERGENT B6 ;  /* 0x0000000000067941 */ /* 0x000fea0003800200 */
.L_x_678:
        /* <DEDUP_REMOVED lines=22> */
.L_x_741:
[----:B------:R-:W0:Y:S02]  /*2e30*/  LDC.U8 R5, c[0x0][0x384] ;  /* 0x0000e100ff057b82 */ /* 0x000e240000000000 */
[----:B0-----:R-:W-:Y:S01]  /*2e40*/  STG.E.U8 desc[UR36][R2.64], R5 ;  /* 0x0000000502007986 */ /* 0x001fe2000c101124 */
[----:B------:R-:W-:Y:S05]  /*2e50*/  EXIT ;  /* 0x000000000000794d */ /* 0x000fea0003800000 */
.L_x_740:
        /* <DEDUP_REMOVED lines=9> */
[----:B------:R-:W-:Y:S01]  /*2ef0*/  STG.E.64 desc[UR36][R2.64], R4 ;  /* 0x0000000402007986 */ /* 0x000fe2000c101b24 */
[----:B------:R-:W-:Y:S05]  /*2f00*/  EXIT ;  /* 0x000000000000794d */ /* 0x000fea0003800000 */
.L_x_744:
[----:B------:R-:W0:Y:S02]  /*2f10*/  LDC R0, c[0x0][0x384] ;  /* 0x0000e100ff007b82 */ /* 0x000e240000000800 */
[----:B0-----:R-:W-:-:S05]  /*2f20*/  LOP3.LUT R5, R0, 0xffff, RZ, 0xc0, !PT ;  /* 0x0000ffff00057812 */ /* 0x001fca00078ec0ff */
[----:B------:R-:W-:Y:S01]  /*2f30*/  STG.E desc[UR36][R2.64], R5 ;  /* 0x0000000502007986 */ /* 0x000fe2000c101924 */
[----:B------:R-:W-:Y:S05]  /*2f40*/  EXIT ;  /* 0x000000000000794d */ /* 0x000fea0003800000 */
.L_x_743:
[----:B------:R-:W0:Y:S02]  /*2f50*/  LDC.U16 R5, c[0x0][0x384] ;  /* 0x0000e100ff057b82 */ /* 0x000e240000000400 */
[----:B0-----:R-:W-:Y:S01]  /*2f60*/  STG.E.U16 desc[UR36][R2.64], R5 ;  /* 0x0000000502007986 */ /* 0x001fe2000c101524 */
[----:B------:R-:W-:Y:S05]  /*2f70*/  EXIT ;  /* 0x000000000000794d */ /* 0x000fea0003800000 */
.L_x_739:
        /* <DEDUP_REMOVED lines=8> */
[----:B------:R-:W-:Y:S01]  /*3000*/  STG.E desc[UR36][R2.64], R5 ;  /* 0x0000000502007986 */ /* 0x000fe2000c101924 */
[----:B------:R-:W-:Y:S05]  /*3010*/  EXIT ;  /* 0x000000000000794d */ /* 0x000fea0003800000 */
.L_x_746:
[----:B------:R-:W0:Y:S02]  /*3020*/  LDCU.U16 UR4, c[0x0][0x384] ;  /* 0x00007080ff0477ac */ /* 0x000e240008000400 */
[----:B0-----:R-:W-:-:S04]  /*3030*/  I2FP.F32.U32 R0, UR4 ;  /* 0x0000000400007c45 */ /* 0x001fc80008201000 */
[----:B------:R-:W-:-:S05]  /*3040*/  F2FP.F16.F32.PACK_AB R0, RZ, R0 ;  /* 0x00000000ff00723e */ /* 0x000fca00000000ff */
[----:B------:R-:W-:Y:S01]  /*3050*/  STG.E.U16 desc[UR36][R2.64], R0 ;  /* 0x0000000002007986 */ /* 0x000fe2000c101524 */
[----:B------:R-:W-:Y:S05]  /*3060*/  EXIT ;  /* 0x000000000000794d */ /* 0x000fea0003800000 */
.L_x_745:
        /* <DEDUP_REMOVED lines=9> */
[----:B------:R-:W-:Y:S01]  /*3100*/  STG.E.64 desc[UR36][R2.64], R4 ;  /* 0x0000000402007986 */ /* 0x000fe2000c101b24 */
[----:B------:R-:W-:Y:S05]  /*3110*/  EXIT ;  /* 0x000000000000794d */ /* 0x000fea0003800000 */
.L_x_748:
[----:B------:R-:W0:Y:S02]  /*3120*/  LDCU.U16 UR4, c[0x0][0x384] ;  /* 0x00007080ff0477ac */ /* 0x000e240008000400 */
[----:B0-----:R-:W-:-:S04]  /*3130*/  I2FP.F32.U32 R0, UR4 ;  /* 0x0000000400007c45 */ /* 0x001fc80008201000 */
[----:B------:R-:W-:-:S04]  /*3140*/  F2FP.F16.F32.PACK_AB R0, RZ, R0 ;  /* 0x00000000ff00723e */ /* 0x000fc800000000ff */
[----:B------:R-:W-:-:S05]  /*3150*/  PRMT R0, R0, 0x5410, RZ ;  /* 0x0000541000007816 */ /* 0x000fca00000000ff */
[----:B------:R-:W-:Y:S01]  /*3160*/  STG.E desc[UR36][R2.64], R0 ;  /* 0x0000000002007986 */ /* 0x000fe2000c101924 */
[----:B------:R-:W-:Y:S05]  /*3170*/  EXIT ;  /* 0x000000000000794d */ /* 0x000fea0003800000 */
.L_x_747:
[----:B------:R-:W0:Y:S02]  /*3180*/  LDCU.U16 UR4, c[0x0][0x384] ;  /* 0x00007080ff0477ac */ /* 0x000e240008000400 */
[----:B0-----:R-:W0:Y:S02]  /*3190*/  I2F.F64.U16 R4, UR4 ;  /* 0x0000000400047d12 */ /* 0x001e240008101800 */
[----:B0-----:R-:W-:Y:S01]  /*31a0*/  STG.E.64 desc[UR36][R2.64], R4 ;  /* 0x0000000402007986 */ /* 0x001fe2000c101b24 */
[----:B------:R-:W-:Y:S05]  /*31b0*/  EXIT ;  /* 0x000000000000794d */ /* 0x000fea0003800000 */
.L_x_738:
        /* <DEDUP_REMOVED lines=13> */
.L_x_752:
        /* <DEDUP_REMOVED lines=17> */
.L_x_753:
[----:B------:R-:W-:Y:S01]  /*33a0*/  STG.E.U8 desc[UR36][R2.64], R0 ;  /* 0x0000000002007986 */ /* 0x000fe2000c101124 */
[----:B------:R-:W-:Y:S05]  /*33b0*/  EXIT ;  /* 0x000000000000794d */ /* 0x000fea0003800000 */
.L_x_751:
        /* <DEDUP_REMOVED lines=17> */
.L_x_754:
[----:B------:R-:W-:Y:S01]  /*34d0*/  STG.E.U8 desc[UR36][R2.64], R0 ;  /* 0x0000000002007986 */ /* 0x000fe2000c101124 */
[----:B------:R-:W-:Y:S05]  /*34e0*/  EXIT ;  /* 0x000000000000794d */ /* 0x000fea0003800000 */
.L_x_750:
        /* <DEDUP_REMOVED lines=18> */
.L_x_757:
[----:B------:R-:W-:Y:S01]  /*3610*/  STG.E.U8 desc[UR36][R2.64], R0 ;  /* 0x0000000002007986 */ /* 0x000fe2000c101124 */
[----:B------:R-:W-:Y:S05]  /*3620*/  EXIT ;  /* 0x000000000000794d */ /* 0x000fea0003800000 */
.L_x_756:
[----:B------:R-:W0:Y:S01]  /*3630*/  LDCU.U16 UR4, c[0x0][0x384] ;  /* 0x00007080ff0477ac */ /* 0x000e220008000400 */
[----:B------:R-:W-:Y:S02]  /*3640*/  IMAD.MOV.U32 R5, RZ, RZ, RZ ;  /* 0x000000ffff057224 */ /* 0x000fe400078e00ff */
[----:B0-----:R-:W-:-:S05]  /*3650*/  IMAD.U32 R4, RZ, RZ, UR4 ;  /* 0x00000004ff047e24 */ /* 0x001fca000f8e00ff */
[----:B------:R-:W-:Y:S01]  /*3660*/  STG.E.64 desc[UR36][R2.64], R4 ;  /* 0x0000000402007986 */ /* 0x000fe2000c101b24 */
[----:B------:R-:W-:Y:S05]  /*3670*/  EXIT ;  /* 0x000000000000794d */ /* 0x000fea0003800000 */
.L_x_755:
[----:B------:R-:W0:Y:S02]  /*3680*/  LDC R0, c[0x0][0x384] ;  /* 0x0000e100ff007b82 */ /* 0x000e240000000800 */
[----:B0-----:R-:W-:-:S05]  /*3690*/  LOP3.LUT R5, R0, 0xffff, RZ, 0xc0, !PT ;  /* 0x0000ffff00057812 */ /* 0x001fca00078ec0ff */
[----:B------:R-:W-:Y:S01]  /*36a0*/  STG.E desc[UR36][R2.64], R5 ;  /* 0x0000000502007986 */ /* 0x000fe2000c101924 */
[----:B------:R-:W-:Y:S05]  /*36b0*/  EXIT ;  /* 0x000000000000794d */ /* 0x000fea0003800000 */
.L_x_749:
        /* <DEDUP_REMOVED lines=10> */
[----:B------:R-:W-:Y:S01]  /*3760*/  STG.E.U8 desc[UR36][R2.64], R5 ;  /* 0x0000000502007986 */ /* 0x000fe2000c101124 */
[----:B------:R-:W-:Y:S05]  /*3770*/  EXIT ;  /* 0x000000000000794d */ /* 0x000fea0003800000 */
.L_x_759:
[----:B------:R-:W0:Y:S01]  /*3780*/  LDCU.U16 UR4, c[0x0][0x384] ;  /* 0x00007080ff0477ac */ /* 0x000e220008000400 */
[----:B------:R-:W-:Y:S01]  /*3790*/  CS2R R6, SRZ ;  /* 0x0000000000067805 */ /* 0x000fe2000001ff00 */
[----:B0-----:R-:W0:Y:S04]  /*37a0*/  I2F.F64.U16 R4, UR4 ;  /* 0x0000000400047d12 */ /* 0x001e280008101800 */
[----:B0-----:R-:W-:Y:S01]  /*37b0*/  STG.E.128 desc[UR36][R2.64], R4 ;  /* 0x0000000402007986 */ /* 0x001fe2000c101d24 */
[----:B------:R-:W-:Y:S05]  /*37c0*/  EXIT ;  /* 0x000000000000794d */ /* 0x000fea0003800000 */
.L_x_758:
[----:B------:R-:W-:-:S09]  /*37d0*/  UISETP.NE.AND UP0, UPT, UR4, 0xf, UPT ;  /* 0x0000000f0400788c */ /* 0x000fd2000bf05270 */
[----:B------:R-:W-:Y:S05]  /*37e0*/  BRA.U !UP0, `(.L_x_760) ;  /* 0x0000000108d47547 */ /* 0x000fea000b800000 */
[----:B------:R-:W-:-:S09]  /*37f0*/  UISETP.NE.AND UP0, UPT, UR4, 0x17, UPT ;  /* 0x000000170400788c */ /* 0x000fd2000bf05270 */
[----:B------:R-:W-:Y:S05]  /*3800*/  BRA.U !UP0, `(.L_x_761) ;  /* 0x0000000108807547 */ /* 0x000fea000b800000 */
[----:B------:R-:W-:-:S09]  /*3810*/  UISETP.NE.AND UP0, UPT, UR4, 0x18, UPT ;  /* 0x000000180400788c */ /* 0x000fd2000bf05270 */
[----:B------:R-:W-:Y:S05]  /*3820*/  BRA.U !UP0, `(.L_x_762) ;  /* 0x0000000108447547 */ /* 0x000fea000b800000 */
.L_x_742:
        /* <DEDUP_REMOVED lines=16> */
.L_x_763:
[----:B------:R-:W-:Y:S05]  /*3930*/  EXIT ;  /* 0x000000000000794d */ /* 0x000fea0003800000 */
.L_x_762:
        /* <DEDUP_REMOVED lines=11> */
.L_x_764:
[----:B------:R-:W-:Y:S01]  /*39f0*/  STG.E.U8 desc[UR36][R2.64], R5 ;  /* 0x0000000502007986 */ /* 0x000fe2000c101124 */
[----:B------:R-:W-:Y:S05]  /*3a00*/  EXIT ;  /* 0x000000000000794d */ /* 0x000fea0003800000 */
.L_x_761:
[----:B------:R-:W0:Y:S02]  /*3a10*/  LDCU.U16 UR4, c[0x0][0x384] ;  /* 0x00007080ff0477ac */ /* 0x000e240008000400 */
        /* <DEDUP_REMOVED lines=13> */
.L_x_765:
[----:B------:R-:W-:Y:S01]  /*3af0*/  ISETP.GT.U32.AND P0, PT, R0, 0x7f800000, PT ;  /* 0x7f8000000000780c */ /* 0x000fe20003f04070 */
[----:B------:R-:W-:-:S05]  /*3b00*/  IMAD.MOV.U32 R0, RZ, RZ, 0x7f ;  /* 0x0000007fff007424 */ /* 0x000fca00078e00ff */
[----:B------:R-:W-:-:S05]  /*3b10*/  SEL R5, R0, 0x7c, P0 ;  /* 0x0000007c00057807 */ /* 0x000fca0000000000 */
[----:B------:R-:W-:Y:S01]  /*3b20*/  STG.E.U8 desc[UR36][R2.64], R5 ;  /* 0x0000000502007986 */ /* 0x000fe2000c101124 */
[----:B------:R-:W-:Y:S05]  /*3b30*/  EXIT ;  /* 0x000000000000794d */ /* 0x000fea0003800000 */
.L_x_760:
[----:B------:R-:W0:Y:S02]  /*3b40*/  LDCU.U16 UR4, c[0x0][0x384] ;  /* 0x00007080ff0477ac */ /* 0x000e240008000400 */
[----:B0-----:R-:W-:-:S04]  /*3b50*/  I2FP.F32.U32 R0, UR4 ;  /* 0x0000000400007c45 */ /* 0x001fc80008201000 */
[----:B------:R-:W-:-:S05]  /*3b60*/  F2FP.BF16.F32.PACK_AB R0, RZ, R0 ;  /* 0x00000000ff00723e */ /* 0x000fca00000010ff */
[----:B------:R-:W-:Y:S01]  /*3b70*/  STG.E.U16 desc[UR36][R2.64], R0 ;  /* 0x0000000002007986 */ /* 0x000fe2000c101524 */
[----:B------:R-:W-:Y:S05]  /*3b80*/  EXIT ;  /* 0x000000000000794d */ /* 0x000fea0003800000 */
.L_x_766:
        /* <DEDUP_REMOVED lines=15> */
.L_x_7050:


//--------------------- .text._ZN2at6native18elementwise_kernelILi128ELi4EZNS0_22gpu_kernel_impl_nocastINS0_11FillFunctorItEEEEvRNS_18TensorIteratorBaseERKT_EUliE_EEviT1_ --------------------------
	.section	.text._ZN2at6native18elementwise_kernelILi128ELi4EZNS0_22gpu_kernel_impl_nocastINS0_11FillFunctorItEEEEvRNS_18TensorIteratorBaseERKT_EUliE_EEviT1_,"ax",@progbits
	.align	128
        .global         _ZN2at6native18elementwise_kernelILi128ELi4EZNS0_22gpu_kernel_impl_nocastINS0_11FillFunctorItEEEEvRNS_18TensorIteratorBaseERKT_EUliE_EEviT1_
        .type           _ZN2at6native18elementwise_kernelILi128ELi4EZNS0_22gpu_kernel_impl_nocastINS0_11FillFunctorItEEEEvRNS_18TensorIteratorBaseERKT_EUliE_EEviT1_,@function
        .size           _ZN2at6native18elementwise_kernelILi128ELi4EZNS0_22gpu_kernel_impl_nocastINS0_11FillFunctorItEEEEvRNS_18TensorIteratorBaseERKT_EUliE_EEviT1_,(.L_x_7051 - _ZN2at6native18elementwise_kernelILi128ELi4EZNS0_22gpu_kernel_impl_nocastINS0_11FillFunctorItEEEEvRNS_18TensorIteratorBaseERKT_EUliE_EEviT1_)
        .other          _ZN2at6native18elementwise_kernelILi128ELi4EZNS0_22gpu_kernel_impl_nocastINS0_11FillFunctorItEEEEvRNS_18TensorIteratorBaseERKT_EUliE_EEviT1_,@"STO_CUDA_ENTRY STV_DEFAULT"
_ZN2at6native18elementwise_kernelILi128ELi4EZNS0_22gpu_kernel_impl_nocastINS0_11FillFunctorItEEEEvRNS_18TensorIteratorBaseERKT_EUliE_EEviT1_:
.text._ZN2at6native18elementwise_kernelILi128ELi4EZNS0_22gpu_kernel_impl_nocastINS0_11FillFunctorItEEEEvRNS_18TensorIteratorBaseERKT_EUliE_EEviT1_:
        /* <DEDUP_REMOVED lines=12> */
[----:B------:R-:W0:Y:S08]  /*00c0*/  LDC.U16 R5, c[0x0][0x528] ;  /* 0x00014a00ff057b82 */ /* 0x000e300000000400 */
[----:B------:R-:W0:Y:S02]  /*00d0*/  LDC.64 R2, c[0x0][0x520] ;  /* 0x00014800ff027b82 */ /* 0x000e240000000a00 */
[----:B0-----:R-:W-:Y:S01]  /*00e0*/  STG.E.U16 desc[UR6][R2.64], R5 ;  /* 0x0000000502007986 */ /* 0x001fe2000c101506 */
[----:B------:R-:W-:Y:S05]  /*00f0*/  EXIT ;  /* 0x000000000000794d */ /* 0x000fea0003800000 */
.L_x_767:
[----:B------:R-:W0:Y:S01]  /*0100*/  LDCU UR8, c[0x0][0x380] ;  /* 0x00007000ff0877ac */ /* 0x000e220008000800 */
[----:B------:R-:W-:Y:S04]  /*0110*/  BSSY.RECONVERGENT B0, `(.L_x_768) ;  /* 0x0000354000007945 */ /* 0x000fe80003800200 */
[----:B------:R-:W-:Y:S01]  /*0120*/  BSSY.RELIABLE B1, `(.L_x_769) ;  /* 0x000023b000017945 */ /* 0x000fe20003800100 */
        /* <DEDUP_REMOVED lines=279> */
.L_x_771:
[----:B------:R-:W0:Y:S01]  /*12a0*/  LDCU.64 UR10, c[0x0][0x520] ;  /* 0x0000a400ff0a77ac */ /* 0x000e220008000a00 */
[----:B------:R-:W1:Y:S01]  /*12b0*/  LDC.U16 R7, c[0x0][0x528] ;  /* 0x00014a00ff077b82 */ /* 0x000e620000000400 */
[----:B------:R-:W-:Y:S02]  /*12c0*/  IADD3 R3, PT, PT, R3, 0x80, RZ ;  /* 0x0000008003037810 */ /* 0x000fe40007ffe0ff */
[----:B0-----:R-:W-:-:S04]  /*12d0*/  IADD3 R4, P0, PT, R0, UR10, RZ ;  /* 0x0000000a00047c10 */ /* 0x001fc8000ff1e0ff */
[----:B------:R-:W-:Y:S02]  /*12e0*/  IADD3.X R5, PT, PT, RZ, UR11, RZ, P0, !PT ;  /* 0x0000000bff057c10 */ /* 0x000fe400087fe4ff */
[----:B------:R-:W-:-:S03]  /*12f0*/  ISETP.GE.AND P0, PT, R3, UR8, PT ;  /* 0x0000000803007c0c */ /* 0x000fc6000bf06270 */
[----:B-1----:R0:W-:Y:S10]  /*1300*/  STG.E.U16 desc[UR6][R4.64], R7 ;  /* 0x0000000704007986 */ /* 0x0021f4000c101506 */
[----:B------:R-:W-:Y:S05]  /*1310*/  @P0 BREAK.RELIABLE B1 ;  /* 0x0000000000010942 */ /* 0x000fea0003800100 */
        /* <DEDUP_REMOVED lines=274> */
.L_x_773:
[----:B------:R-:W0:Y:S01]  /*2440*/  LDCU.64 UR10, c[0x0][0x520] ;  /* 0x0000a400ff0a77ac */ /* 0x000e220008000a00 */
[----:B------:R-:W1:Y:S01]  /*2450*/  LDC.U16 R7, c[0x0][0x528] ;  /* 0x00014a00ff077b82 */ /* 0x000e620000000400 */
[----:B------:R-:W-:Y:S02]  /*2460*/  IADD3 R3, PT, PT, R3, 0x80, RZ ;  /* 0x0000008003037810 */ /* 0x000fe40007ffe0ff */
[----:B0-----:R-:W-:-:S04]  /*2470*/  IADD3 R4, P0, PT, R0, UR10, RZ ;  /* 0x0000000a00047c10 */ /* 0x001fc8000ff1e0ff */
[----:B------:R-:W-:-:S05]  /*2480*/  IADD3.X R5, PT, PT, RZ, UR11, RZ, P0, !PT ;  /* 0x0000000bff057c10 */ /* 0x000fca00087fe4ff */
[----:B-1----:R0:W-:Y:S04]  /*2490*/  STG.E.U16 desc[UR6][R4.64], R7 ;  /* 0x0000000704007986 */ /* 0x0021e8000c101506 */
.L_x_770:
[----:B------:R-:W-:-:S13]  /*24a0*/  ISETP.GE.AND P0, PT, R3, UR8, PT ;  /* 0x0000000803007c0c */ /* 0x000fda000bf06270 */
[----:B------:R-:W-:Y:S05]  /*24b0*/  @P0 BREAK.RELIABLE B1 ;  /* 0x0000000000010942 */ /* 0x000fea0003800100 */
[----:B------:R-:W-:Y:S05]  /*24c0*/  @P0 BRA `(.L_x_772) ;  /* 0x0000001000600947 */ /* 0x000fea0003800000 */
[----:B------:R-:W-:Y:S05]  /*24d0*/  BSYNC.RELIABLE B1 ;  /* 0x0000000000017941 */ /* 0x000fea0003800100 */
.L_x_769:
        /* <DEDUP_REMOVED lines=273> */
.L_x_774:
[----:B------:R-:W0:Y:S01]  /*35f0*/  LDCU.64 UR10, c[0x0][0x520] ;  /* 0x0000a400ff0a77ac */ /* 0x000e220008000a00 */
[----:B------:R-:W1:Y:S01]  /*3600*/  LDC.U16 R7, c[0x0][0x528] ;  /* 0x00014a00ff077b82 */ /* 0x000e620000000400 */
[----:B------:R-:W-:Y:S02]  /*3610*/  IADD3 R3, PT, PT, R3, 0x80, RZ ;  /* 0x0000008003037810 */ /* 0x000fe40007ffe0ff */
[----:B0-----:R-:W-:-:S04]  /*3620*/  IADD3 R4, P0, PT, R0, UR10, RZ ;  /* 0x0000000a00047c10 */ /* 0x001fc8000ff1e0ff */
[----:B------:R-:W-:-:S05]  /*3630*/  IADD3.X R5, PT, PT, RZ, UR11, RZ, P0, !PT ;  /* 0x0000000bff057c10 */ /* 0x000fca00087fe4ff */
[----:B-1----:R1:W-:Y:S04]  /*3640*/  STG.E.U16 desc[UR6][R4.64], R7 ;  /* 0x0000000704007986 */ /* 0x0023e8000c101506 */
.L_x_772:
[----:B------:R-:W-:Y:S05]  /*3650*/  BSYNC.RECONVERGENT B0 ;  /* 0x0000000000007941 */ /* 0x000fea0003800200 */
.L_x_768:
[----:B------:R-:W-:Y:S05]  /*3660*/  WARPSYNC.ALL ;  /* 0x0000000000007948 */ /* 0x000fea0003800000 */
[----:B------:R-:W-:-:S13]  /*3670*/  ISETP.GE.AND P0, PT, R3, UR8, PT ;  /* 0x0000000803007c0c */ /* 0x000fda000bf06270 */
[----:B------:R-:W-:Y:S05]  /*3680*/  @P0 EXIT ;  /* 0x000000000000094d */ /* 0x000fea0003800000 */
[----:B------:R-:W0:Y:S01]  /*3690*/  LDCU.64 UR8, c[0x0][0x390] ;  /* 0x00007200ff0877ac */ /* 0x000e220008000a00 */
[----:B------:R-:W-:Y:S01]  /*36a0*/  HFMA2 R2, -RZ, RZ, 0, 0 ;  /* 0x00000000ff027431 */ /* 0x000fe200000001ff */
[----:B------:R-:W2:Y:S01]  /*36b0*/  LDCU UR10, c[0x0][0x38c] ;  /* 0x00007180ff0a77ac */ /* 0x000ea20008000800 */
[----:B------:R-:W3:Y:S01]  /*36c0*/  LDCU UR11, c[0x0][0x4b8] ;  /* 0x00009700ff0b77ac */ /* 0x000ee20008000800 */
[----:B------:R-:W-:Y:S02]  /*36d0*/  UISETP.NE.AND UP0, UPT, UR4, URZ, UPT ;  /* 0x000000ff0400728c */ /* 0x000fe4000bf05270 */
[----:B01----:R-:W-:-:S05]  /*36e0*/  IMAD.HI.U32 R4, R3, UR8, R2 ;  /* 0x0000000803047c27 */ /* 0x003fca000f8e0002 */
[----:B------:R-:W-:-:S04]  /*36f0*/  SHF.R.U32.HI R5, RZ, UR9, R4 ;  /* 0x00000009ff057c19 */ /* 0x000fc80008011604 */
[----:B------:R-:W-:-:S05]  /*3700*/  IADD3 R0, PT, PT, -R5, RZ, RZ ;  /* 0x000000ff05007210 */ /* 0x000fca0007ffe1ff */
[----:B--2---:R-:W-:-:S04]  /*3710*/  IMAD R0, R0, UR10, R3 ;  /* 0x0000000a00007c24 */ /* 0x004fc8000f8e0203 */
[----:B---3--:R-:W-:Y:S01]  /*3720*/  IMAD R0, R0, UR11, RZ ;  /* 0x0000000b00007c24 */ /* 0x008fe2000f8e02ff */
        /* <DEDUP_REMOVED lines=263> */
.L_x_775:
[----:B------:R-:W0:Y:S01]  /*47a0*/  LDCU.64 UR8, c[0x0][0x520] ;  /* 0x0000a400ff0877ac */ /* 0x000e220008000a00 */
[----:B------:R-:W1:Y:S01]  /*47b0*/  LDC.U16 R5, c[0x0][0x528] ;  /* 0x00014a00ff057b82 */ /* 0x000e620000000400 */
[----:B0-----:R-:W-:-:S04]  /*47c0*/  IADD3 R2, P0, PT, R0, UR8, RZ ;  /* 0x0000000800027c10 */ /* 0x001fc8000ff1e0ff */
[----:B------:R-:W-:-:S05]  /*47d0*/  IADD3.X R3, PT, PT, RZ, UR9, RZ, P0, !PT ;  /* 0x00000009ff037c10 */ /* 0x000fca00087fe4ff */
[----:B-1----:R-:W-:Y:S01]  /*47e0*/  STG.E.U16 desc[UR6][R2.64], R5 ;  /* 0x0000000502007986 */ /* 0x002fe2000c101506 */
[----:B------:R-:W-:Y:S05]  /*47f0*/  EXIT ;  /* 0x000000000000794d */ /* 0x000fea0003800000 */
.L_x_776:
        /* <DEDUP_REMOVED lines=16> */
.L_x_7051:


//--------------------- .text._ZN2at6native27unrolled_elementwise_kernelINS0_11FillFunctorItEESt5arrayIPcLm1EELi4E23TrivialOffsetCalculatorILi0EjES7_ILi1EjENS0_6memory15LoadWithoutCastENSA_16StoreWithoutCastEEEviT_T0_T2_T3_T4_T5_ --------------------------
	.section	.text._ZN2at6native27unrolled_elementwise_kernelINS0_11FillFunctorItEESt5arrayIPcLm1EELi4E23TrivialOffsetCalculatorILi0EjES7_ILi1EjENS0_6memory15LoadWithoutCastENSA_16StoreWithoutCastEEEviT_T0_T2_T3_T4_T5_,"ax",@progbits
	.align	128
        .global         _ZN2at6native27unrolled_elementwise_kernelINS0_11FillFunctorItEESt5arrayIPcLm1EELi4E23TrivialOffsetCalculatorILi0EjES7_ILi1EjENS0_6memory15LoadWithoutCastENSA_16StoreWithoutCastEEEviT_T0_T2_T3_T4_T5_
        .type           _ZN2at6native27unrolled_elementwise_kernelINS0_11FillFunctorItEESt5arrayIPcLm1EELi4E23TrivialOffsetCalculatorILi0EjES7_ILi1EjENS0_6memory15LoadWithoutCastENSA_16StoreWithoutCastEEEviT_T0_T2_T3_T4_T5_,@function
        .size           _ZN2at6native27unrolled_elementwise_kernelINS0_11FillFunctorItEESt5arrayIPcLm1EELi4E23TrivialOffsetCalculatorILi0EjES7_ILi1EjENS0_6memory15LoadWithoutCastENSA_16StoreWithoutCastEEEviT_T0_T2_T3_T4_T5_,(.L_x_7052 - _ZN2at6native27unrolled_elementwise_kernelINS0_11FillFunctorItEESt5arrayIPcLm1EELi4E23TrivialOffsetCalculatorILi0EjES7_ILi1EjENS0_6memory15LoadWithoutCastENSA_16StoreWithoutCastEEEviT_T0_T2_T3_T4_T5_)
        .other          _ZN2at6native27unrolled_elementwise_kernelINS0_11FillFunctorItEESt5arrayIPcLm1EELi4E23TrivialOffsetCalculatorILi0EjES7_ILi1EjENS0_6memory15LoadWithoutCastENSA_16StoreWithoutCastEEEviT_T0_T2_T3_T4_T5_,@"STO_CUDA_ENTRY STV_DEFAULT"
_ZN2at6native27unrolled_elementwise_kernelINS0_11FillFunctorItEESt5arrayIPcLm1EELi4E23TrivialOffsetCalculatorILi0EjES7_ILi1EjENS0_6memory15LoadWithoutCastENSA_16StoreWithoutCastEEEviT_T0_T2_T3_T4_T5_:
.text._ZN2at6native27unrolled_elementwise_kernelINS0_11FillFunctorItEESt5arrayIPcLm1EELi4E23TrivialOffsetCalculatorILi0EjES7_ILi1EjENS0_6memory15LoadWithoutCastENSA_16StoreWithoutCastEEEviT_T0_T2_T3_T4_T5_:
        /* <DEDUP_REMOVED lines=12> */
[----:B------:R-:W1:Y:S02]  /*00c0*/  @!P0 LDC.U16 R9, c[0x0][0x384] ;  /* 0x0000e100ff098b82 */ /* 0x000e640000000400 */
[----:B------:R-:W-:Y:S01]  /*00d0*/  ISETP.GE.AND P1, PT, R7, R0, PT ;  /* 0x000000000700720c */ /* 0x000fe20003f26270 */
[----:B0-----:R-:W-:-:S05]  /*00e0*/  @!P0 IMAD.WIDE.U32 R2, R5, 0x2, R2 ;  /* 0x0000000205028825 */ /* 0x001fca00078e0002 */
[----:B-1----:R0:W-:Y:S07]  /*00f0*/  @!P0 STG.E.U16 desc[UR4][R2.64], R9 ;  /* 0x0000000902008986 */ /* 0x0021ee000c101504 */
[----:B------:R-:W-:Y:S05]  /*0100*/  @P1 BRA `(.L_x_778) ;  /* 0x00000000002c1947 */ /* 0x000fea0003800000 */
[----:B0-----:R-:W0:Y:S01]  /*0110*/  LDC.64 R2, c[0x0][0x388] ;  /* 0x0000e200ff027b82 */ /* 0x001e220000000a00 */
[----:B------:R-:W-:Y:S01]  /*0120*/  IMAD R5, R6, 0x200, R7 ;  /* 0x0000020006057824 */ /* 0x000fe200078e0207 */
[----:B------:R-:W-:-:S04]  /*0130*/  IADD3 R7, PT, PT, R7, 0x80, RZ ;  /* 0x0000008007077810 */ /* 0x000fc80007ffe0ff */
[C---:B------:R-:W-:Y:S02]  /*0140*/  ISETP.GE.AND P0, PT, R7.reuse, R0, PT ;  /* 0x000000000700720c */ /* 0x040fe40003f06270 */
[----:B------:R-:W1:Y:S11]  /*0150*/  LDC.U16 R9, c[0x0][0x384] ;  /* 0x0000e100ff097b82 */ /* 0x000e760000000400 */
[----:B------:R-:W-:Y:S01]  /*0160*/  @!P0 IMAD R11, R6, 0x200, R7 ;  /* 0x00000200060b8824 */ /* 0x000fe200078e0207 */
[----:B------:R-:W-:Y:S01]  /*0170*/  @!P0 IADD3 R7, PT, PT, R7, 0x80, RZ ;  /* 0x0000008007078810 */ /* 0x000fe20007ffe0ff */
[----:B0-----:R-:W-:-:S04]  /*0180*/  IMAD.WIDE.U32 R4, R5, 0x2, R2 ;  /* 0x0000000205047825 */ /* 0x001fc800078e0002 */
[----:B------:R-:W-:Y:S01]  /*0190*/  @!P0 IMAD.WIDE.U32 R2, R11, 0x2, R2 ;  /* 0x000000020b028825 */ /* 0x000fe200078e0002 */
[----:B-1----:R1:W-:Y:S04]  /*01a0*/  STG.E.U16 desc[UR4][R4.64], R9 ;  /* 0x0000000904007986 */ /* 0x0023e8000c101504 */
[----:B------:R1:W-:Y:S02]  /*01b0*/  @!P0 STG.E.U16 desc[UR4][R2.64], R9 ;  /* 0x0000000902008986 */ /* 0x0003e4000c101504 */
.L_x_778:
[----:B------:R-:W-:Y:S05]  /*01c0*/  BSYNC.RECONVERGENT B0 ;  /* 0x0000000000007941 */ /* 0x000fea0003800200 */
.L_x_777:
[----:B------:R-:W-:-:S13]  /*01d0*/  ISETP.GE.AND P0, PT, R7, R0, PT ;  /* 0x000000000700720c */ /* 0x000fda0003f06270 */
[----:B------:R-:W-:Y:S05]  /*01e0*/  @P0 EXIT ;  /* 0x000000000000094d */ /* 0x000fea0003800000 */
[----:B01----:R-:W0:Y:S01]  /*01f0*/  LDC.64 R2, c[0x0][0x388] ;  /* 0x0000e200ff027b82 */ /* 0x003e220000000a00 */
[----:B------:R-:W-:-:S07]  /*0200*/  LEA R7, R6, R7, 0x9 ;  /* 0x0000000706077211 */ /* 0x000fce00078e48ff */
[----:B------:R-:W1:Y:S01]  /*0210*/  LDC.U16 R5, c[0x0][0x384] ;  /* 0x0000e100ff057b82 */ /* 0x000e620000000400 */
[----:B0-----:R-:W-:-:S05]  /*0220*/  IMAD.WIDE.U32 R2, R7, 0x2, R2 ;  /* 0x0000000207027825 */ /* 0x001fca00078e0002 */
[----:B-1----:R-:W-:Y:S01]  /*0230*/  STG.E.U16 desc[UR4][R2.64], R5 ;  /* 0x0000000502007986 */ /* 0x002fe2000c101504 */
[----:B------:R-:W-:Y:S05]  /*0240*/  EXIT ;  /* 0x000000000000794d */ /* 0x000fea0003800000 */
.L_x_779:
        /* <DEDUP_REMOVED lines=11> */
.L_x_7052:


//--------------------- .text._ZN2at6native29vectorized_elementwise_kernelILi2ENS0_11FillFunctorItEESt5arrayIPcLm1EEEEviT0_T1_ --------------------------
	.section	.text._ZN2at6native29vectorized_elementwise_kernelILi2ENS0_11FillFunctorItEESt5arrayIPcLm1EEEEviT0_T1_,"ax",@progbits
	.align	128
        .global         _ZN2at6native29vectorized_elementwise_kernelILi2ENS0_11FillFunctorItEESt5arrayIPcLm1EEEEviT0_T1_
        .type           _ZN2at6native29vectorized_elementwise_kernelILi2ENS0_11FillFunctorItEESt5arrayIPcLm1EEEEviT0_T1_,@function
        .size           _ZN2at6native29vectorized_elementwise_kernelILi2ENS0_11FillFunctorItEESt5arrayIPcLm1EEEEviT0_T1_,(.L_x_7053 - _ZN2at6native29vectorized_elementwise_kernelILi2ENS0_11FillFunctorItEESt5arrayIPcLm1EEEEviT0_T1_)
        .other          _ZN2at6native29vectorized_elementwise_kernelILi2ENS0_11FillFunctorItEESt5arrayIPcLm1EEEEviT0_T1_,@"STO_CUDA_ENTRY STV_DEFAULT"
_ZN2at6native29vectorized_elementwise_kernelILi2ENS0_11FillFunctorItEESt5arrayIPcLm1EEEEviT0_T1_:
.text._ZN2at6native29vectorized_elementwise_kernelILi2ENS0_11FillFunctorItEESt5arrayIPcLm1EEEEviT0_T1_:
        /* <DEDUP_REMOVED lines=16> */
[----:B------:R-:W1:Y:S01]  /*0100*/  @!P0 LDC.U16 R9, c[0x0][0x384] ;  /* 0x0000e100ff098b82 */ /* 0x000e620000000400 */
[----:B0-----:R-:W-:-:S05]  /*0110*/  @!P0 IMAD.WIDE.U32 R4, R7, 0x2, R4 ;  /* 0x0000000207048825 */ /* 0x001fca00078e0004 */
[----:B-1----:R0:W-:Y:S01]  /*0120*/  @!P0 STG.E.U16 desc[UR4][R4.64], R9 ;  /* 0x0000000904008986 */ /* 0x0021e2000c101504 */
[----:B------:R-:W-:-:S13]  /*0130*/  ISETP.GE.U32.AND P0, PT, R3, R2, PT ;  /* 0x000000020300720c */ /* 0x000fda0003f06070 */
[----:B0-----:R-:W-:Y:S05]  /*0140*/  @P0 BRA `(.L_x_783) ;  /* 0x0000000000380947 */ /* 0x001fea0003800000 */
[----:B------:R-:W0:Y:S01]  /*0150*/  LDC.64 R4, c[0x0][0x388] ;  /* 0x0000e200ff047b82 */ /* 0x000e220000000a00 */
[----:B------:R-:W-:Y:S01]  /*0160*/  IMAD.IADD R7, R0, 0x1, R3 ;  /* 0x0000000100077824 */ /* 0x000fe200078e0203 */
[----:B------:R-:W-:-:S04]  /*0170*/  IADD3 R3, PT, PT, R3, 0x80, RZ ;  /* 0x0000008003037810 */ /* 0x000fc80007ffe0ff */
[----:B------:R-:W-:Y:S02]  /*0180*/  ISETP.GE.U32.AND P0, PT, R3, R2, PT ;  /* 0x000000020300720c */ /* 0x000fe40003f06070 */
[----:B------:R-:W1:Y:S01]  /*0190*/  LDC.U16 R9, c[0x0][0x384] ;  /* 0x0000e100ff097b82 */ /* 0x000e620000000400 */
[----:B0-----:R-:W-:-:S05]  /*01a0*/  IMAD.WIDE.U32 R4, R7, 0x2, R4 ;  /* 0x0000000207047825 */ /* 0x001fca00078e0004 */
[----:B-1----:R0:W-:Y:S05]  /*01b0*/  STG.E.U16 desc[UR4][R4.64], R9 ;  /* 0x0000000904007986 */ /* 0x0021ea000c101504 */
[----:B------:R-:W-:Y:S05]  /*01c0*/  @P0 BRA `(.L_x_784) ;  /* 0x0000000000380947 */ /* 0x000fea0003800000 */
[----:B0-----:R-:W0:Y:S01]  /*01d0*/  LDC.64 R4, c[0x0][0x388] ;  /* 0x0000e200ff047b82 */ /* 0x001e220000000a00 */
[----:B------:R-:W-:Y:S01]  /*01e0*/  IMAD.IADD R7, R0, 0x1, R3 ;  /* 0x0000000100077824 */ /* 0x000fe200078e0203 */
[----:B------:R-:W-:-:S06]  /*01f0*/  IADD3 R3, PT, PT, R3, 0x80, RZ ;  /* 0x0000008003037810 */ /* 0x000fcc0007ffe0ff */
[----:B------:R-:W1:Y:S01]  /*0200*/  LDC.U16 R9, c[0x0][0x384] ;  /* 0x0000e100ff097b82 */ /* 0x000e620000000400 */
[----:B0-----:R-:W-:-:S05]  /*0210*/  IMAD.WIDE.U32 R4, R7, 0x2, R4 ;  /* 0x0000000207047825 */ /* 0x001fca00078e0004 */
[----:B-1----:R0:W-:Y:S02]  /*0220*/  STG.E.U16 desc[UR4][R4.64], R9 ;  /* 0x0000000904007986 */ /* 0x0021e4000c101504 */
.L_x_783:
[----:B------:R-:W-:-:S13]  /*0230*/  ISETP.GE.U32.AND P0, PT, R3, R2, PT ;  /* 0x000000020300720c */ /* 0x000fda0003f06070 */
[----:B------:R-:W-:Y:S05]  /*0240*/  @P0 BRA `(.L_x_785) ;  /* 0x0000000000380947 */ /* 0x000fea0003800000 */
[----:B0-----:R-:W0:Y:S01]  /*0250*/  LDC.64 R4, c[0x0][0x388] ;  /* 0x0000e200ff047b82 */ /* 0x001e220000000a00 */
[----:B------:R-:W-:Y:S01]  /*0260*/  IMAD.IADD R7, R0, 0x1, R3 ;  /* 0x0000000100077824 */ /* 0x000fe200078e0203 */
[----:B------:R-:W-:-:S06]  /*0270*/  IADD3 R3, PT, PT, R3, 0x80, RZ ;  /* 0x0000008003037810 */ /* 0x000fcc0007ffe0ff */
[----:B------:R-:W1:Y:S01]  /*0280*/  LDC.U16 R9, c[0x0][0x384] ;  /* 0x0000e100ff097b82 */ /* 0x000e620000000400 */
[----:B0-----:R-:W-:-:S05]  /*0290*/  IMAD.WIDE.U32 R4, R7, 0x2, R4 ;  /* 0x0000000207047825 */ /* 0x001fca00078e0004 */
[----:B-1----:R1:W-:Y:S02]  /*02a0*/  STG.E.U16 desc[UR4][R4.64], R9 ;  /* 0x0000000904007986 */ /* 0x0023e4000c101504 */
.L_x_784:
[----:B------:R-:W-:-:S13]  /*02b0*/  ISETP.GE.U32.AND P0, PT, R3, R2, PT ;  /* 0x000000020300720c */ /* 0x000fda0003f06070 */
[----:B------:R-:W-:Y:S05]  /*02c0*/  @P0 BRA `(.L_x_786) ;  /* 0x00000000003c0947 */ /* 0x000fea0003800000 */
[----:B01----:R-:W0:Y:S01]  /*02d0*/  LDC.64 R4, c[0x0][0x388] ;  /* 0x0000e200ff047b82 */ /* 0x003e220000000a00 */
[----:B------:R-:W-:Y:S01]  /*02e0*/  IMAD.IADD R7, R0, 0x1, R3 ;  /* 0x0000000100077824 */ /* 0x000fe200078e0203 */
[----:B------:R-:W-:-:S06]  /*02f0*/  IADD3 R3, PT, PT, R3, 0x80, RZ ;  /* 0x0000008003037810 */ /* 0x000fcc0007ffe0ff */
[----:B------:R-:W1:Y:S01]  /*0300*/  LDC.U16 R9, c[0x0][0x384] ;  /* 0x0000e100ff097b82 */ /* 0x000e620000000400 */
[----:B0-----:R-:W-:-:S05]  /*0310*/  IMAD.WIDE.U32 R4, R7, 0x2, R4 ;  /* 0x0000000207047825 */ /* 0x001fca00078e0004 */
[----:B-1----:R1:W-:Y:S02]  /*0320*/  STG.E.U16 desc[UR4][R4.64], R9 ;  /* 0x0000000904007986 */ /* 0x0023e4000c101504 */
.L_x_785:
[----:B------:R-:W-:-:S13]  /*0330*/  ISETP.GE.U32.AND P0, PT, R3, R2, PT ;  /* 0x000000020300720c */ /* 0x000fda0003f06070 */
[----:B------:R-:W-:Y:S05]  /*0340*/  @P0 BREAK.RELIABLE B1 ;  /* 0x0000000000010942 */ /* 0x000fea0003800100 */
[----:B------:R-:W-:Y:S05]  /*0350*/  @P0 BRA `(.L_x_787) ;  /* 0x0000000000380947 */ /* 0x000fea0003800000 */
[----:B01----:R-:W0:Y:S01]  /*0360*/  LDC.64 R4, c[0x0][0x388] ;  /* 0x0000e200ff047b82 */ /* 0x003e220000000a00 */
[----:B------:R-:W-:Y:S01]  /*0370*/  IMAD.IADD R7, R0, 0x1, R3 ;  /* 0x0000000100077824 */ /* 0x000fe200078e0203 */
[----:B------:R-:W-:-:S06]  /*0380*/  IADD3 R3, PT, PT, R3, 0x80, RZ ;  /* 0x0000008003037810 */ /* 0x000fcc0007ffe0ff */
[----:B------:R-:W1:Y:S01]  /*0390*/  LDC.U16 R9, c[0x0][0x384] ;  /* 0x0000e100ff097b82 */ /* 0x000e620000000400 */
[----:B0-----:R-:W-:-:S05]  /*03a0*/  IMAD.WIDE.U32 R4, R7, 0x2, R4 ;  /* 0x0000000207047825 */ /* 0x001fca00078e0004 */
[----:B-1----:R2:W-:Y:S02]  /*03b0*/  STG.E.U16 desc[UR4][R4.64], R9 ;  /* 0x0000000904007986 */ /* 0x0025e4000c101504 */
.L_x_786:
[----:B------:R-:W-:Y:S05]  /*03c0*/  BSYNC.RELIABLE B1 ;  /* 0x0000000000017941 */ /* 0x000fea0003800100 */
.L_x_782:
[----:B------:R-:W-:-:S13]  /*03d0*/  ISETP.GE.U32.AND P0, PT, R3, R2, PT ;  /* 0x000000020300720c */ /* 0x000fda0003f06070 */
[----:B012---:R-:W0:Y:S01]  /*03e0*/  @!P0 LDC.64 R4, c[0x0][0x388] ;  /* 0x0000e200ff048b82 */ /* 0x007e220000000a00 */
[----:B------:R-:W-:Y:S01]  /*03f0*/  @!P0 IMAD.IADD R7, R0, 0x1, R3 ;  /* 0x0000000100078824 */ /* 0x000fe200078e0203 */
[----:B------:R-:W-:-:S06]  /*0400*/  @!P0 IADD3 R3, PT, PT, R3, 0x80, RZ ;  /* 0x0000008003038810 */ /* 0x000fcc0007ffe0ff */
[----:B------:R-:W1:Y:S01]  /*0410*/  @!P0 LDC.U16 R9, c[0x0][0x384] ;  /* 0x0000e100ff098b82 */ /* 0x000e620000000400 */
[----:B0-----:R-:W-:-:S05]  /*0420*/  @!P0 IMAD.WIDE.U32 R4, R7, 0x2, R4 ;  /* 0x0000000207048825 */ /* 0x001fca00078e0004 */
[----:B-1----:R2:W-:Y:S02]  /*0430*/  @!P0 STG.E.U16 desc[UR4][R4.64], R9 ;  /* 0x0000000904008986 */ /* 0x0025e4000c101504 */
.L_x_787:
[----:B------:R-:W-:Y:S05]  /*0440*/  BSYNC.RECONVERGENT B0 ;  /* 0x0000000000007941 */ /* 0x000fea0003800200 */
.L_x_781:
[----:B------:R-:W-:Y:S05]  /*0450*/  WARPSYNC.ALL ;  /* 0x0000000000007948 */ /* 0x000fea0003800000 */
[----:B------:R-:W-:-:S13]  /*0460*/  ISETP.GE.U32.AND P0, PT, R3, R2, PT ;  /* 0x000000020300720c */ /* 0x000fda0003f06070 */
[----:B------:R-:W-:Y:S05]  /*0470*/  @P0 EXIT ;  /* 0x000000000000094d */ /* 0x000fea0003800000 */
[----:B012---:R-:W0:Y:S01]  /*0480*/  LDC.64 R4, c[0x0][0x388] ;  /* 0x0000e200ff047b82 */ /* 0x007e220000000a00 */
[----:B------:R-:W-:-:S07]  /*0490*/  IMAD.IADD R3, R0, 0x1, R3 ;  /* 0x0000000100037824 */ /* 0x000fce00078e0203 */
[----:B------:R-:W1:Y:S01]  /*04a0*/  LDC.U16 R7, c[0x0][0x384] ;  /* 0x0000e100ff077b82 */ /* 0x000e620000000400 */
[----:B0-----:R-:W-:-:S05]  /*04b0*/  IMAD.WIDE.U32 R2, R3, 0x2, R4 ;  /* 0x0000000203027825 */ /* 0x001fca00078e0004 */
[----:B-1----:R-:W-:Y:S01]  /*04c0*/  STG.E.U16 desc[UR4][R2.64], R7 ;  /* 0x0000000702007986 */ /* 0x002fe2000c101504 */
[----:B------:R-:W-:Y:S05]  /*04d0*/  EXIT ;  /* 0x000000000000794d */ /* 0x000fea0003800000 */
.L_x_780:
[----:B------:R-:W0:Y:S01]  /*04e0*/  S2R R5, SR_TID.X ;  /* 0x0000000000057919 */ /* 0x000e220000002100 */
[----:B------:R-:W1:Y:S01]  /*04f0*/  LDC.64 R2, c[0x0][0x388] ;  /* 0x0000e200ff027b82 */ /* 0x000e620000000a00 */
[----:B------:R-:W2:Y:S02]  /*0500*/  LDCU.U16 UR6, c[0x0][0x384] ;  /* 0x00007080ff0677ac */ /* 0x000ea40008000400 */
[----:B--2---:R-:W-:Y:S02]  /*0510*/  IMAD.U32 R7, RZ, RZ, UR6 ;  /* 0x00000006ff077e24 */ /* 0x004fe4000f8e00ff */
[----:B-1----:R-:W-:Y:S01]  /*0520*/  IMAD.WIDE.U32 R2, R0, 0x2, R2 ;  /* 0x0000000200027825 */ /* 0x002fe200078e0002 */
[----:B------:R-:W-:-:S03]  /*0530*/  MOV R0, UR6 ;  /* 0x0000000600007c02 */ /* 0x000fc60008000f00 */
[----:B0-----:R-:W-:Y:S01]  /*0540*/  IMAD.WIDE.U32 R2, R5, 0x4, R2 ;  /* 0x0000000405027825 */ /* 0x001fe200078e0002 */
[----:B------:R-:W-:-:S05]  /*0550*/  PRMT R5, R0, 0x5410, R7 ;  /* 0x0000541000057816 */ /* 0x000fca0000000007 */
[----:B------:R-:W-:Y:S04]  /*0560*/  STG.E desc[UR4][R2.64], R5 ;  /* 0x0000000502007986 */ /* 0x000fe8000c101904 */
[----:B------:R-:W-:Y:S04]  /*0570*/  STG.E desc[UR4][R2.64+0x200], R5 ;  /* 0x0002000502007986 */ /* 0x000fe8000c101904 */
[----:B------:R-:W-:Y:S04]  /*0580*/  STG.E desc[UR4][R2.64+0x400], R5 ;  /* 0x0004000502007986 */ /* 0x000fe8000c101904 */
[----:B------:R-:W-:Y:S01]  /*0590*/  STG.E desc[UR4][R2.64+0x600], R5 ;  /* 0x0006000502007986 */ /* 0x000fe2000c101904 */
[----:B------:R-:W-:Y:S05]  /*05a0*/  EXIT ;  /* 0x000000000000794d */ /* 0x000fea0003800000 */
.L_x_788:
        /* <DEDUP_REMOVED lines=13> */
.L_x_7053:


//--------------------- .text._ZN2at6native29vectorized_elementwise_kernelILi4ENS0_11FillFunctorItEESt5arrayIPcLm1EEEEviT0_T1_ --------------------------
	.section	.text._ZN2at6native29vectorized_elementwise_kernelILi4ENS0_11FillFunctorItEESt5arrayIPcLm1EEEEviT0_T1_,"ax",@progbits
	.align	128
        .global         _ZN2at6native29vectorized_elementwise_kernelILi4ENS0_11FillFunctorItEESt5arrayIPcLm1EEEEviT0_T1_
        .type           _ZN2at6native29vectorized_elementwise_kernelILi4ENS0_11FillFunctorItEESt5arrayIPcLm1EEEEviT0_T1_,@function
        .size           _ZN2at6native29vectorized_elementwise_kernelILi4ENS0_11FillFunctorItEESt5arrayIPcLm1EEEEviT0_T1_,(.L_x_7054 - _ZN2at6native29vectorized_elementwise_kernelILi4ENS0_11FillFunctorItEESt5arrayIPcLm1EEEEviT0_T1_)
        .other          _ZN2at6native29vectorized_elementwise_kernelILi4ENS0_11FillFunctorItEESt5arrayIPcLm1EEEEviT0_T1_,@"STO_CUDA_ENTRY STV_DEFAULT"
_ZN2at6native29vectorized_elementwise_kernelILi4ENS0_11FillFunctorItEESt5arrayIPcLm1EEEEviT0_T1_:
.text._ZN2at6native29vectorized_elementwise_kernelILi4ENS0_11FillFunctorItEESt5arrayIPcLm1EEEEviT0_T1_:
        /* <DEDUP_REMOVED lines=16> */
[----:B------:R-:W1:Y:S01]  /*0100*/  @!P0 LDC.U16 R9, c[0x0][0x384] ;  /* 0x0000e100ff098b82 */ /* 0x000e620000000400 */
[----:B0-----:R-:W-:-:S05]  /*0110*/  @!P0 IMAD.WIDE.U32 R4, R7, 0x2, R4 ;  /* 0x0000000207048825 */ /* 0x001fca00078e0004 */
[----:B-1----:R0:W-:Y:S01]  /*0120*/  @!P0 STG.E.U16 desc[UR4][R4.64], R9 ;  /* 0x0000000904008986 */ /* 0x0021e2000c101504 */
[----:B------:R-:W-:-:S13]  /*0130*/  ISETP.GE.U32.AND P0, PT, R3, R2, PT ;  /* 0x000000020300720c */ /* 0x000fda0003f06070 */
[----:B0-----:R-:W-:Y:S05]  /*0140*/  @P0 BRA `(.L_x_792) ;  /* 0x0000000000380947 */ /* 0x001fea0003800000 */
[----:B------:R-:W0:Y:S01]  /*0150*/  LDC.64 R4, c[0x0][0x388] ;  /* 0x0000e200ff047b82 */ /* 0x000e220000000a00 */
[----:B------:R-:W-:Y:S01]  /*0160*/  IADD3 R7, PT, PT, R0, R3, RZ ;  /* 0x0000000300077210 */ /* 0x000fe20007ffe0ff */
[----:B------:R-:W-:-:S05]  /*0170*/  VIADD R3, R3, 0x80 ;  /* 0x0000008003037836 */ /* 0x000fca0000000000 */
[----:B------:R-:W-:Y:S01]  /*0180*/  ISETP.GE.U32.AND P0, PT, R3, R2, PT ;  /* 0x000000020300720c */ /* 0x000fe20003f06070 */
[----:B------:R-:W1:Y:S01]  /*0190*/  LDC.U16 R9, c[0x0][0x384] ;  /* 0x0000e100ff097b82 */ /* 0x000e620000000400 */
[----:B0-----:R-:W-:-:S05]  /*01a0*/  IMAD.WIDE.U32 R4, R7, 0x2, R4 ;  /* 0x0000000207047825 */ /* 0x001fca00078e0004 */
[----:B-1----:R0:W-:Y:S06]  /*01b0*/  STG.E.U16 desc[UR4][R4.64], R9 ;  /* 0x0000000904007986 */ /* 0x0021ec000c101504 */
[----:B------:R-:W-:Y:S05]  /*01c0*/  @P0 BRA `(.L_x_793) ;  /* 0x0000000000380947 */ /* 0x000fea0003800000 */
[----:B0-----:R-:W0:Y:S01]  /*01d0*/  LDC.64 R4, c[0x0][0x388] ;  /* 0x0000e200ff047b82 */ /* 0x001e220000000a00 */
[----:B------:R-:W-:Y:S01]  /*01e0*/  IADD3 R7, PT, PT, R0, R3, RZ ;  /* 0x0000000300077210 */ /* 0x000fe20007ffe0ff */
[----:B------:R-:W-:-:S06]  /*01f0*/  VIADD R3, R3, 0x80 ;  /* 0x0000008003037836 */ /* 0x000fcc0000000000 */
[----:B------:R-:W1:Y:S01]  /*0200*/  LDC.U16 R9, c[0x0][0x384] ;  /* 0x0000e100ff097b82 */ /* 0x000e620000000400 */
[----:B0-----:R-:W-:-:S05]  /*0210*/  IMAD.WIDE.U32 R4, R7, 0x2, R4 ;  /* 0x0000000207047825 */ /* 0x001fca00078e0004 */
[----:B-1----:R0:W-:Y:S02]  /*0220*/  STG.E.U16 desc[UR4][R4.64], R9 ;  /* 0x0000000904007986 */ /* 0x0021e4000c101504 */
.L_x_792:
[----:B------:R-:W-:-:S13]  /*0230*/  ISETP.GE.U32.AND P0, PT, R3, R2, PT ;  /* 0x000000020300720c */ /* 0x000fda0003f06070 */
[----:B------:R-:W-:Y:S05]  /*0240*/  @P0 BRA `(.L_x_794) ;  /* 0x0000000000380947 */ /* 0x000fea0003800000 */
[----:B0-----:R-:W0:Y:S01]  /*0250*/  LDC.64 R4, c[0x0][0x388] ;  /* 0x0000e200ff047b82 */ /* 0x001e220000000a00 */
[----:B------:R-:W-:Y:S01]  /*0260*/  IADD3 R7, PT, PT, R0, R3, RZ ;  /* 0x0000000300077210 */ /* 0x000fe20007ffe0ff */
[----:B------:R-:W-:-:S06]  /*0270*/  VIADD R3, R3, 0x80 ;  /* 0x0000008003037836 */ /* 0x000fcc0000000000 */
[----:B------:R-:W1:Y:S01]  /*0280*/  LDC.U16 R9, c[0x0][0x384] ;  /* 0x0000e100ff097b82 */ /* 0x000e620000000400 */
[----:B0-----:R-:W-:-:S05]  /*0290*/  IMAD.WIDE.U32 R4, R7, 0x2, R4 ;  /* 0x0000000207047825 */ /* 0x001fca00078e0004 */
[----:B-1----:R1:W-:Y:S02]  /*02a0*/  STG.E.U16 desc[UR4][R4.64], R9 ;  /* 0x0000000904007986 */ /* 0x0023e4000c101504 */
.L_x_793:
[----:B------:R-:W-:-:S13]  /*02b0*/  ISETP.GE.U32.AND P0, PT, R3, R2, PT ;  /* 0x000000020300720c */ /* 0x000fda0003f06070 */
[----:B------:R-:W-:Y:S05]  /*02c0*/  @P0 BRA `(.L_x_795) ;  /* 0x00000000003c0947 */ /* 0x000fea0003800000 */
[----:B01----:R-:W0:Y:S01]  /*02d0*/  LDC.64 R4, c[0x0][0x388] ;  /* 0x0000e200ff047b82 */ /* 0x003e220000000a00 */
[----:B------:R-:W-:Y:S01]  /*02e0*/  IADD3 R7, PT, PT, R0, R3, RZ ;  /* 0x0000000300077210 */ /* 0x000fe20007ffe0ff */
[----:B------:R-:W-:-:S06]  /*02f0*/  VIADD R3, R3, 0x80 ;  /* 0x0000008003037836 */ /* 0x000fcc0000000000 */
[----:B------:R-:W1:Y:S01]  /*0300*/  LDC.U16 R9, c[0x0][0x384] ;  /* 0x0000e100ff097b82 */ /* 0x000e620000000400 */
[----:B0-----:R-:W-:-:S05]  /*0310*/  IMAD.WIDE.U32 R4, R7, 0x2, R4 ;  /* 0x0000000207047825 */ /* 0x001fca00078e0004 */
[----:B-1----:R1:W-:Y:S02]  /*0320*/  STG.E.U16 desc[UR4][R4.64], R9 ;  /* 0x0000000904007986 */ /* 0x0023e4000c101504 */
.L_x_794:
[----:B------:R-:W-:-:S13]  /*0330*/  ISETP.GE.U32.AND P0, PT, R3, R2, PT ;  /* 0x000000020300720c */ /* 0x000fda0003f06070 */
[----:B------:R-:W-:Y:S05]  /*0340*/  @P0 BREAK.RELIABLE B1 ;  /* 0x0000000000010942 */ /* 0x000fea0003800100 */
[----:B------:R-:W-:Y:S05]  /*0350*/  @P0 BRA `(.L_x_796) ;  /* 0x0000000000380947 */ /* 0x000fea0003800000 */
[----:B01----:R-:W0:Y:S01]  /*0360*/  LDC.64 R4, c[0x0][0x388] ;  /* 0x0000e200ff047b82 */ /* 0x003e220000000a00 */
[----:B------:R-:W-:Y:S01]  /*0370*/  IADD3 R7, PT, PT, R0, R3, RZ ;  /* 0x0000000300077210 */ /* 0x000fe20007ffe0ff */
[----:B------:R-:W-:-:S06]  /*0380*/  VIADD R3, R3, 0x80 ;  /* 0x0000008003037836 */ /* 0x000fcc0000000000 */
[----:B------:R-:W1:Y:S01]  /*0390*/  LDC.U16 R9, c[0x0][0x384] ;  /* 0x0000e100ff097b82 */ /* 0x000e620000000400 */
[----:B0-----:R-:W-:-:S05]  /*03a0*/  IMAD.WIDE.U32 R4, R7, 0x2, R4 ;  /* 0x0000000207047825 */ /* 0x001fca00078e0004 */
[----:B-1----:R2:W-:Y:S02]  /*03b0*/  STG.E.U16 desc[UR4][R4.64], R9 ;  /* 0x0000000904007986 */ /* 0x0025e4000c101504 */
.L_x_795:
[----:B------:R-:W-:Y:S05]  /*03c0*/  BSYNC.RELIABLE B1 ;  /* 0x0000000000017941 */ /* 0x000fea0003800100 */
.L_x_791:
[----:B------:R-:W-:-:S13]  /*03d0*/  ISETP.GE.U32.AND P0, PT, R3, R2, PT ;  /* 0x000000020300720c */ /* 0x000fda0003f06070 */
[----:B012---:R-:W0:Y:S01]  /*03e0*/  @!P0 LDC.64 R4, c[0x0][0x388] ;  /* 0x0000e200ff048b82 */ /* 0x007e220000000a00 */
[----:B------:R-:W-:Y:S01]  /*03f0*/  @!P0 IADD3 R7, PT, PT, R0, R3, RZ ;  /* 0x0000000300078210 */ /* 0x000fe20007ffe0ff */
[----:B------:R-:W-:-:S06]  /*0400*/  @!P0 VIADD R3, R3, 0x80 ;  /* 0x0000008003038836 */ /* 0x000fcc0000000000 */
[----:B------:R-:W1:Y:S01]  /*0410*/  @!P0 LDC.U16 R9, c[0x0][0x384] ;  /* 0x0000e100ff098b82 */ /* 0x000e620000000400 */
[----:B0-----:R-:W-:-:S05]  /*0420*/  @!P0 IMAD.WIDE.U32 R4, R7, 0x2, R4 ;  /* 0x0000000207048825 */ /* 0x001fca00078e0004 */
[----:B-1----:R2:W-:Y:S02]  /*0430*/  @!P0 STG.E.U16 desc[UR4][R4.64], R9 ;  /* 0x0000000904008986 */ /* 0x0025e4000c101504 */
.L_x_796:
[----:B------:R-:W-:Y:S05]  /*0440*/  BSYNC.RECONVERGENT B0 ;  /* 0x0000000000007941 */ /* 0x000fea0003800200 */
.L_x_790:
[----:B------:R-:W-:Y:S05]  /*0450*/  WARPSYNC.ALL ;  /* 0x0000000000007948 */ /* 0x000fea0003800000 */
[----:B------:R-:W-:-:S13]  /*0460*/  ISETP.GE.U32.AND P0, PT, R3, R2, PT ;  /* 0x000000020300720c */ /* 0x000fda0003f06070 */
[----:B------:R-:W-:Y:S05]  /*0470*/  @P0 EXIT ;  /* 0x000000000000094d */ /* 0x000fea0003800000 */
[----:B012---:R-:W0:Y:S01]  /*0480*/  LDC.64 R4, c[0x0][0x388] ;  /* 0x0000e200ff047b82 */ /* 0x007e220000000a00 */
[----:B------:R-:W-:-:S07]  /*0490*/  IADD3 R3, PT, PT, R0, R3, RZ ;  /* 0x0000000300037210 */ /* 0x000fce0007ffe0ff */
[----:B------:R-:W1:Y:S01]  /*04a0*/  LDC.U16 R7, c[0x0][0x384] ;  /* 0x0000e100ff077b82 */ /* 0x000e620000000400 */
[----:B0-----:R-:W-:-:S05]  /*04b0*/  IMAD.WIDE.U32 R2, R3, 0x2, R4 ;  /* 0x0000000203027825 */ /* 0x001fca00078e0004 */
[----:B-1----:R-:W-:Y:S01]  /*04c0*/  STG.E.U16 desc[UR4][R2.64], R7 ;  /* 0x0000000702007986 */ /* 0x002fe2000c101504 */
[----:B------:R-:W-:Y:S05]  /*04d0*/  EXIT ;  /* 0x000000000000794d */ /* 0x000fea0003800000 */
.L_x_789:
[----:B------:R-:W0:Y:S01]  /*04e0*/  S2R R5, SR_TID.X ;  /* 0x0000000000057919 */ /* 0x000e220000002100 */
[----:B------:R-:W1:Y:S01]  /*04f0*/  LDC.64 R2, c[0x0][0x388] ;  /* 0x0000e200ff027b82 */ /* 0x000e620000000a00 */
[----:B------:R-:W2:Y:S02]  /*0500*/  LDCU.U16 UR6, c[0x0][0x384] ;  /* 0x00007080ff0677ac */ /* 0x000ea40008000400 */
[----:B--2---:R-:W-:Y:S01]  /*0510*/  IMAD.U32 R4, RZ, RZ, UR6 ;  /* 0x00000006ff047e24 */ /* 0x004fe2000f8e00ff */
[----:B------:R-:W-:Y:S01]  /*0520*/  MOV R7, UR6 ;  /* 0x0000000600077c02 */ /* 0x000fe20008000f00 */
[----:B-1----:R-:W-:-:S03]  /*0530*/  IMAD.WIDE.U32 R2, R0, 0x2, R2 ;  /* 0x0000000200027825 */ /* 0x002fc600078e0002 */
[----:B------:R-:W-:-:S04]  /*0540*/  PRMT R4, R4, 0x5410, R7 ;  /* 0x0000541004047816 */ /* 0x000fc80000000007 */
[-C--:B------:R-:W-:Y:S01]  /*0550*/  MOV R6, R4.reuse ;  /* 0x0000000400067202 */ /* 0x080fe20000000f00 */
[----:B0-----:R-:W-:Y:S01]  /*0560*/  IMAD.WIDE.U32 R2, R5, 0x8, R2 ;  /* 0x0000000805027825 */ /* 0x001fe200078e0002 */
[----:B------:R-:W-:-:S03]  /*0570*/  MOV R7, R4 ;  /* 0x0000000400077202 */ /* 0x000fc60000000f00 */
[----:B------:R-:W-:Y:S02]  /*0580*/  IMAD.MOV.U32 R5, RZ, RZ, R4 ;  /* 0x000000ffff057224 */ /* 0x000fe400078e0004 */
[----:B------:R-:W-:Y:S04]  /*0590*/  STG.E.64 desc[UR4][R2.64+0x400], R6 ;  /* 0x0004000602007986 */ /* 0x000fe8000c101b04 */
[----:B------:R-:W-:Y:S01]  /*05a0*/  STG.E.64 desc[UR4][R2.64], R4 ;  /* 0x0000000402007986 */ /* 0x000fe2000c101b04 */
[----:B------:R-:W-:Y:S05]  /*05b0*/  EXIT ;  /* 0x000000000000794d */ /* 0x000fea0003800000 */
.L_x_797:
        /* <DEDUP_REMOVED lines=12> */
.L_x_7054:


//--------------------- .text._ZN2at6native29vectorized_elementwise_kernelILi8ENS0_11FillFunctorItEESt5arrayIPcLm1EEEEviT0_T1_ --------------------------
	.section	.text._ZN2at6native29vectorized_elementwise_kernelILi8ENS0_11FillFunctorItEESt5arrayIPcLm1EEEEviT0_T1_,"ax",@progbits
	.align	128
        .global         _ZN2at6native29vectorized_elementwise_kernelILi8ENS0_11FillFunctorItEESt5arrayIPcLm1EEEEviT0_T1_
        .type           _ZN2at6native29vectorized_elementwise_kernelILi8ENS0_11FillFunctorItEESt5arrayIPcLm1EEEEviT0_T1_,@function
        .size           _ZN2at6native29vectorized_elementwise_kernelILi8ENS0_11FillFunctorItEESt5arrayIPcLm1EEEEviT0_T1_,(.L_x_7055 - _ZN2at6native29vectorized_elementwise_kernelILi8ENS0_11FillFunctorItEESt5arrayIPcLm1EEEEviT0_T1_)
        .other          _ZN2at6native29vectorized_elementwise_kernelILi8ENS0_11FillFunctorItEESt5arrayIPcLm1EEEEviT0_T1_,@"STO_CUDA_ENTRY STV_DEFAULT"
_ZN2at6native29vectorized_elementwise_kernelILi8ENS0_11FillFunctorItEESt5arrayIPcLm1EEEEviT0_T1_:
.text._ZN2at6native29vectorized_elementwise_kernelILi8ENS0_11FillFunctorItEESt5arrayIPcLm1EEEEviT0_T1_:
[----:B------:R-:W-:Y:S01]  /*0000*/  LDC R1, c[0x0][0x37c] ;  /* 0x0000df00ff017b82 */ /* 0x000fe20000000800 */
[----:B------:R-:W-:Y:S05]  /*0010*/  EXIT ;  /* 0x000000000000794d */ /* 0x000fea0003800000 */
.L_x_798:
        /* <DEDUP_REMOVED lines=14> */
.L_x_7055:


//--------------------- .text._ZN2at6native18elementwise_kernelILi128ELi4EZNS0_15gpu_kernel_implINS0_11FillFunctorIN3c1014Float8_e8m0fnuEEEEEvRNS_18TensorIteratorBaseERKT_EUliE_EEviT1_ --------------------------
	.section	.text._ZN2at6native18elementwise_kernelILi128ELi4EZNS0_15gpu_kernel_implINS0_11FillFunctorIN3c1014Float8_e8m0fnuEEEEEvRNS_18TensorIteratorBaseERKT_EUliE_EEviT1_,"ax",@progbits
	.align	128
        .global         _ZN2at6native18elementwise_kernelILi128ELi4EZNS0_15gpu_kernel_implINS0_11FillFunctorIN3c1014Float8_e8m0fnuEEEEEvRNS_18TensorIteratorBaseERKT_EUliE_EEviT1_
        .type           _ZN2at6native18elementwise_kernelILi128ELi4EZNS0_15gpu_kernel_implINS0_11FillFunctorIN3c1014Float8_e8m0fnuEEEEEvRNS_18TensorIteratorBaseERKT_EUliE_EEviT1_,@function
        .size           _ZN2at6native18elementwise_kernelILi128ELi4EZNS0_15gpu_kernel_implINS0_11FillFunctorIN3c1014Float8_e8m0fnuEEEEEvRNS_18TensorIteratorBaseERKT_EUliE_EEviT1_,(.L_x_7056 - _ZN2at6native18elementwise_kernelILi128ELi4EZNS0_15gpu_kernel_implINS0_11FillFunctorIN3c1014Float8_e8m0fnuEEEEEvRNS_18TensorIteratorBaseERKT_EUliE_EEviT1_)
        .other          _ZN2at6native18elementwise_kernelILi128ELi4EZNS0_15gpu_kernel_implINS0_11FillFunctorIN3c1014Float8_e8m0fnuEEEEEvRNS_18TensorIteratorBaseERKT_EUliE_EEviT1_,@"STO_CUDA_ENTRY STV_DEFAULT"
_ZN2at6native18elementwise_kernelILi128ELi4EZNS0_15gpu_kernel_implINS0_11FillFunctorIN3c1014Float8_e8m0fnuEEEEEvRNS_18TensorIteratorBaseERKT_EUliE_EEviT1_:
.text._ZN2at6native18elementwise_kernelILi128ELi4EZNS0_15gpu_kernel_implINS0_11FillFunctorIN3c1014Float8_e8m0fnuEEEEEvRNS_18TensorIteratorBaseERKT_EUliE_EEviT1_:
[----:B------:R-:W0:Y:S01]  /*0000*/  LDC R1, c[0x0][0x37c] ;  /* 0x0000df00ff017b82 */ /* 0x000e220000000800 */
[----:B------:R-:W1:Y:S07]  /*0010*/  S2R R17, SR_TID.X ;  /* 0x0000000000117919 */ /* 0x000e6e0000002100 */
[----:B------:R-:W2:Y:S01]  /*0020*/  S2UR UR4, SR_CTAID.X ;  /* 0x00000000000479c3 */ /* 0x000ea20000002500 */
[----:B------:R-:W3:Y:S01]  /*0030*/  LDCU UR39, c[0x0][0x388] ;  /* 0x00007100ff2777ac */ /* 0x000ee20008000800 */
[----:B------:R-:W-:Y:S01]  /*0040*/  BSSY.RECONVERGENT B6, `(.L_x_799) ;  /* 0x0000268000067945 */ /* 0x000fe20003800200 */
[----:B------:R-:W4:Y:S05]  /*0050*/  LDCU UR5, c[0x0][0x380] ;  /* 0x00007000ff0577ac */ /* 0x000f2a0008000800 */
[----:B------:R-:W5:Y:S01]  /*0060*/  LDC.U8 R19, c[0x0][0x528] ;  /* 0x00014a00ff137b82 */ /* 0x000f620000000000 */
[----:B------:R-:W0:Y:S07]  /*0070*/  LDCU.64 UR36, c[0x0][0x358] ;  /* 0x00006b00ff2477ac */ /* 0x000e2e0008000a00 */
[----:B------:R-:W0:Y:S01]  /*0080*/  LDC.U8 R18, c[0x0][0x529] ;  /* 0x00014a40ff127b82 */ /* 0x000e220000000000 */
[----:B---3--:R-:W-:-:S04]  /*0090*/  UIADD3 UR40, UPT, UPT, UR39, -0x1, URZ ;  /* 0xffffffff27287890 */ /* 0x008fc8000fffe0ff */
[----:B------:R-:W-:Y:S02]  /*00a0*/  UISETP.LT.U32.AND UP0, UPT, UR40, 0x18, UPT ;  /* 0x000000182800788c */ /* 0x000fe4000bf01070 */
[----:B--2---:R-:W-:Y:S02]  /*00b0*/  USHF.L.U32 UR4, UR4, 0x9, URZ ;  /* 0x0000000904047899 */ /* 0x004fe400080006ff */
[----:B------:R-:W-:-:S04]  /*00c0*/  USEL UR38, UR40, 0x18, UP0 ;  /* 0x0000001828267887 */ /* 0x000fc80008000000 */
[----:B-1----:R-:W-:Y:S01]  /*00d0*/  LOP3.LUT R17, R17, UR4, RZ, 0xfc, !PT ;  /* 0x0000000411117c12 */ /* 0x002fe2000f8efcff */
[C---:B-----5:R-:W-:Y:S01]  /*00e0*/  IMAD.SHL.U32 R16, R19.reuse, 0x800000, RZ ;  /* 0x0080000013107824 */ /* 0x060fe200078e00ff */
[----:B------:R-:W-:Y:S01]  /*00f0*/  ISETP.NE.AND P0, PT, R19, RZ, PT ;  /* 0x000000ff1300720c */ /* 0x000fe20003f05270 */
[----:B------:R-:W-:Y:S01]  /*0100*/  UIADD3 UR38, UPT, UPT, UR38, 0x1, URZ ;  /* 0x0000000126267890 */ /* 0x000fe2000fffe0ff */
[----:B----4-:R-:W-:Y:S01]  /*0110*/  ISETP.GE.AND P1, PT, R17, UR5, PT ;  /* 0x0000000511007c0c */ /* 0x010fe2000bf26270 */
[----:B------:R-:W-:Y:S01]  /*0120*/  FMUL.FTZ R22, R16, 1 ;  /* 0x3f80000010167820 */ /* 0x000fe20000410000 */
[----:B------:R-:W-:-:S05]  /*0130*/  SEL R2, RZ, 0x1, !P0 ;  /* 0x00000001ff027807 */ /* 0x000fca0004000000 */
[----:B------:R-:W1:Y:S06]  /*0140*/  F2F.F64.F32 R22, R22 ;  /* 0x0000001600167310 */ /* 0x000e6c0000201800 */
[----:B01----:R-:W-:Y:S05]  /*0150*/  @P1 BRA `(.L_x_800) ;  /* 0x0000002400581947 */ /* 0x003fea0003800000 */
        /* <DEDUP_REMOVED lines=277> */
.L_x_802:
[----:B------:R-:W-:Y:S02]  /*12b0*/  IMAD.MOV.U32 R4, RZ, RZ, R0 ;  /* 0x000000ffff047224 */ /* 0x000fe400078e0000 */
[----:B------:R-:W-:-:S07]  /*12c0*/  IMAD.MOV.U32 R5, RZ, RZ, RZ ;  /* 0x000000ffff057224 */ /* 0x000fce00078e00ff */
.L_x_801:
        /* <DEDUP_REMOVED lines=14> */
[----:B------:R-:W-:Y:S01]  /*13b0*/  ISETP.NE.AND P0, PT, R19, RZ, PT ;  /* 0x000000ff1300720c */ /* 0x000fe20003f05270 */
[----:B------:R-:W-:-:S12]  /*13c0*/  IMAD.MOV.U32 R0, RZ, RZ, 0x400000 ;  /* 0x00400000ff007424 */ /* 0x000fd800078e00ff */
[----:B------:R-:W-:Y:S05]  /*13d0*/  @!P0 BRA `(.L_x_808) ;  /* 0x0000000000108947 */ /* 0x000fea0003800000 */
[----:B------:R-:W-:-:S04]  /*13e0*/  PRMT R0, R19, 0x9910, RZ ;  /* 0x0000991013007816 */ /* 0x000fc800000000ff */
[----:B------:R-:W-:-:S13]  /*13f0*/  ISETP.NE.AND P0, PT, R0, 0xff, PT ;  /* 0x000000ff0000780c */ /* 0x000fda0003f05270 */
[----:B------:R-:W-:Y:S01]  /*1400*/  @!P0 MOV R0, 0x7f800001 ;  /* 0x7f80000100008802 */ /* 0x000fe20000000f00 */
[----:B------:R-:W-:-:S07]  /*1410*/  @P0 IMAD.MOV.U32 R0, RZ, RZ, R16 ;  /* 0x000000ffff000224 */ /* 0x000fce00078e0010 */
.L_x_808:
[----:B------:R-:W0:Y:S02]  /*1420*/  F2I.FTZ.TRUNC.NTZ R3, R0 ;  /* 0x0000000000037305 */ /* 0x000e24000021f100 */
[----:B0-----:R0:W-:Y:S01]  /*1430*/  STG.E.U8 desc[UR36][R8.64], R3 ;  /* 0x0000000308007986 */ /* 0x0011e2000c101124 */
[----:B------:R-:W-:Y:S05]  /*1440*/  BRA `(.L_x_809) ;  /* 0x0000001000987947 */ /* 0x000fea0003800000 */
.L_x_806:
[----:B------:R-:W-:Y:S01]  /*1450*/  ISETP.NE.AND P0, PT, R19, RZ, PT ;  /* 0x000000ff1300720c */ /* 0x000fe20003f05270 */
[----:B------:R-:W-:-:S12]  /*1460*/  IMAD.MOV.U32 R4, RZ, RZ, 0x400000 ;  /* 0x00400000ff047424 */ /* 0x000fd800078e00ff */
[----:B------:R-:W-:Y:S05]  /*1470*/  @!P0 BRA `(.L_x_810) ;  /* 0x0000000000108947 */ /* 0x000fea0003800000 */
[----:B------:R-:W-:-:S04]  /*1480*/  PRMT R0, R19, 0x9910, RZ ;  /* 0x0000991013007816 */ /* 0x000fc800000000ff */
[----:B------:R-:W-:-:S13]  /*1490*/  ISETP.NE.AND P0, PT, R0, 0xff, PT ;  /* 0x000000ff0000780c */ /* 0x000fda0003f05270 */
[----:B------:R-:W-:Y:S01]  /*14a0*/  @!P0 IMAD.MOV.U32 R4, RZ, RZ, 0x7f800001 ;  /* 0x7f800001ff048424 */ /* 0x000fe200078e00ff */
[----:B------:R-:W-:-:S07]  /*14b0*/  @P0 MOV R4, R16 ;  /* 0x0000001000040202 */ /* 0x000fce0000000f00 */
.L_x_810:
[----:B------:R-:W0:Y:S02]  /*14c0*/  F2I.S64.TRUNC R4, R4 ;  /* 0x0000000400047311 */ /* 0x000e24000020d900 */
[----:B0-----:R-:W-:-:S05]  /*14d0*/  IMAD.MOV.U32 R3, RZ, RZ, R4 ;  /* 0x000000ffff037224 */ /* 0x001fca00078e0004 */
[----:B------:R0:W-:Y:S01]  /*14e0*/  STG.E.U8 desc[UR36][R8.64], R3 ;  /* 0x0000000308007986 */ /* 0x0001e2000c101124 */
[----:B------:R-:W-:Y:S05]  /*14f0*/  BRA `(.L_x_809) ;  /* 0x00000010006c7947 */ /* 0x000fea0003800000 */
.L_x_805:
[----:B------:R-:W-:-:S13]  /*1500*/  ISETP.NE.AND P0, PT, R0, 0x2, PT ;  /* 0x000000020000780c */ /* 0x000fda0003f05270 */
[----:B------:R-:W-:Y:S05]  /*1510*/  @!P0 BRA `(.L_x_811) ;  /* 0x0000000000608947 */ /* 0x000fea0003800000 */
[----:B------:R-:W-:-:S13]  /*1520*/  ISETP.NE.AND P0, PT, R0, 0x3, PT ;  /* 0x000000030000780c */ /* 0x000fda0003f05270 */
        /* <DEDUP_REMOVED lines=8> */
[----:B------:R-:W-:Y:S01]  /*15b0*/  @!P0 IMAD.MOV.U32 R4, RZ, RZ, 0x7f800001 ;  /* 0x7f800001ff048424 */ /* 0x000fe200078e00ff */
[----:B------:R-:W-:-:S07]  /*15c0*/  @P0 MOV R4, R16 ;  /* 0x0000001000040202 */ /* 0x000fce0000000f00 */
.L_x_813:
[----:B------:R-:W0:Y:S02]  /*15d0*/  F2I.S64.TRUNC R4, R4 ;  /* 0x0000000400047311 */ /* 0x000e24000020d900 */
[----:B0-----:R0:W-:Y:S01]  /*15e0*/  STG.E.64 desc[UR36][R8.64], R4 ;  /* 0x0000000408007986 */ /* 0x0011e2000c101b24 */
[----:B------:R-:W-:Y:S05]  /*15f0*/  BRA `(.L_x_809) ;  /* 0x00000010002c7947 */ /* 0x000fea0003800000 */
.L_x_812:
[----:B------:R-:W-:Y:S01]  /*1600*/  ISETP.NE.AND P0, PT, R19, RZ, PT ;  /* 0x000000ff1300720c */ /* 0x000fe20003f05270 */
[----:B------:R-:W-:-:S12]  /*1610*/  IMAD.MOV.U32 R0, RZ, RZ, 0x400000 ;  /* 0x00400000ff007424 */ /* 0x000fd800078e00ff */
[----:B------:R-:W-:Y:S05]  /*1620*/  @!P0 BRA `(.L_x_814) ;  /* 0x0000000000108947 */ /* 0x000fea0003800000 */
[----:B------:R-:W-:-:S04]  /*1630*/  PRMT R0, R19, 0x9910, RZ ;  /* 0x0000991013007816 */ /* 0x000fc800000000ff */
[----:B------:R-:W-:-:S13]  /*1640*/  ISETP.NE.AND P0, PT, R0, 0xff, PT ;  /* 0x000000ff0000780c */ /* 0x000fda0003f05270 */
[----:B------:R-:W-:Y:S02]  /*1650*/  @!P0 IMAD.MOV.U32 R0, RZ, RZ, 0x7f800001 ;  /* 0x7f800001ff008424 */ /* 0x000fe400078e00ff */
[----:B------:R-:W-:-:S07]  /*1660*/  @P0 IMAD.MOV.U32 R0, RZ, RZ, R16 ;  /* 0x000000ffff000224 */ /* 0x000fce00078e0010 */
.L_x_814:
[----:B------:R-:W0:Y:S02]  /*1670*/  F2I.FTZ.TRUNC.NTZ R3, R0 ;  /* 0x0000000000037305 */ /* 0x000e24000021f100 */
[----:B0-----:R0:W-:Y:S01]  /*1680*/  STG.E desc[UR36][R8.64], R3 ;  /* 0x0000000308007986 */ /* 0x0011e2000c101924 */
[----:B------:R-:W-:Y:S05]  /*1690*/  BRA `(.L_x_809) ;  /* 0x0000001000047947 */ /* 0x000fea0003800000 */
.L_x_811:
[----:B------:R-:W-:Y:S01]  /*16a0*/  ISETP.NE.AND P0, PT, R19, RZ, PT ;  /* 0x000000ff1300720c */ /* 0x000fe20003f05270 */
[----:B------:R-:W-:-:S12]  /*16b0*/  HFMA2 R0, -RZ, RZ, 3.814697265625e-06, 0 ;  /* 0x00400000ff007431 */ /* 0x000fd800000001ff */
[----:B------:R-:W-:Y:S05]  /*16c0*/  @!P0 BRA `(.L_x_815) ;  /* 0x0000000000108947 */ /* 0x000fea0003800000 */
[----:B------:R-:W-:-:S04]  /*16d0*/  PRMT R0, R19, 0x9910, RZ ;  /* 0x0000991013007816 */ /* 0x000fc800000000ff */
[----:B------:R-:W-:-:S13]  /*16e0*/  ISETP.NE.AND P0, PT, R0, 0xff, PT ;  /* 0x000000ff0000780c */ /* 0x000fda0003f05270 */
[----:B------:R-:W-:Y:S02]  /*16f0*/  @!P0 IMAD.MOV.U32 R0, RZ, RZ, 0x7f800001 ;  /* 0x7f800001ff008424 */ /* 0x000fe400078e00ff */
[----:B------:R-:W-:-:S07]  /*1700*/  @P0 IMAD.MOV.U32 R0, RZ, RZ, R16 ;  /* 0x000000ffff000224 */ /* 0x000fce00078e0010 */
.L_x_815:
[----:B------:R-:W0:Y:S02]  /*1710*/  F2I.FTZ.TRUNC.NTZ R3, R0 ;  /* 0x0000000000037305 */ /* 0x000e24000021f100 */
[----:B0-----:R0:W-:Y:S01]  /*1720*/  STG.E.U16 desc[UR36][R8.64], R3 ;  /* 0x0000000308007986 */ /* 0x0011e2000c101524 */
[----:B------:R-:W-:Y:S05]  /*1730*/  BRA `(.L_x_809) ;  /* 0x0000000c00dc7947 */ /* 0x000fea0003800000 */
.L_x_804:
[----:B------:R-:W-:-:S13]  /*1740*/  ISETP.GT.AND P0, PT, R0, 0x6, PT ;  /* 0x000000060000780c */ /* 0x000fda0003f04270 */
[----:B------:R-:W-:Y:S05]  /*1750*/  @P0 BRA `(.L_x_816) ;  /* 0x00000000005c0947 */ /* 0x000fea0003800000 */
        /* <DEDUP_REMOVED lines=11> */
.L_x_818:
[----:B------:R0:W-:Y:S01]  /*1810*/  STG.E desc[UR36][R8.64], R3 ;  /* 0x0000000308007986 */ /* 0x0001e2000c101924 */
[----:B------:R-:W-:Y:S05]  /*1820*/  BRA `(.L_x_809) ;  /* 0x0000000c00a07947 */ /* 0x000fea0003800000 */
.L_x_817:
[----:B------:R-:W-:Y:S01]  /*1830*/  ISETP.NE.AND P0, PT, R19, RZ, PT ;  /* 0x000000ff1300720c */ /* 0x000fe20003f05270 */
[----:B------:R-:W-:-:S12]  /*1840*/  IMAD.MOV.U32 R0, RZ, RZ, 0x400000 ;  /* 0x00400000ff007424 */ /* 0x000fd800078e00ff */
[----:B------:R-:W-:Y:S05]  /*1850*/  @!P0 BRA `(.L_x_819) ;  /* 0x0000000000108947 */ /* 0x000fea0003800000 */
[----:B------:R-:W-:-:S04]  /*1860*/  PRMT R0, R19, 0x9910, RZ ;  /* 0x0000991013007816 */ /* 0x000fc800000000ff */
[----:B------:R-:W-:-:S13]  /*1870*/  ISETP.NE.AND P0, PT, R0, 0xff, PT ;  /* 0x000000ff0000780c */ /* 0x000fda0003f05270 */
[----:B------:R-:W-:Y:S01]  /*1880*/  @!P0 IMAD.MOV.U32 R0, RZ, RZ, 0x7f800001 ;  /* 0x7f800001ff008424 */ /* 0x000fe200078e00ff */
[----:B------:R-:W-:-:S07]  /*1890*/  @P0 MOV R0, R16 ;  /* 0x0000001000000202 */ /* 0x000fce0000000f00 */
.L_x_819:
[----:B------:R-:W-:-:S05]  /*18a0*/  F2FP.F16.F32.PACK_AB R0, RZ, R0 ;  /* 0x00000000ff00723e */ /* 0x000fca00000000ff */
[----:B------:R0:W-:Y:S01]  /*18b0*/  STG.E.U16 desc[UR36][R8.64], R0 ;  /* 0x0000000008007986 */ /* 0x0001e2000c101524 */
[----:B------:R-:W-:Y:S05]  /*18c0*/  BRA `(.L_x_809) ;  /* 0x0000000c00787947 */ /* 0x000fea0003800000 */
.L_x_816:
[----:B------:R-:W-:-:S13]  /*18d0*/  ISETP.NE.AND P0, PT, R0, 0x7, PT ;  /* 0x000000070000780c */ /* 0x000fda0003f05270 */
[----:B------:R-:W-:Y:S05]  /*18e0*/  @!P0 BRA `(.L_x_820) ;  /* 0x0000000000648947 */ /* 0x000fea0003800000 */
[----:B------:R-:W-:-:S13]  /*18f0*/  ISETP.NE.AND P0, PT, R0, 0x8, PT ;  /* 0x000000080000780c */ /* 0x000fda0003f05270 */
[----:B------:R-:W-:Y:S05]  /*1900*/  @!P0 BRA `(.L_x_821) ;  /* 0x0000000000308947 */ /* 0x000fea0003800000 */
[----:B------:R-:W-:-:S13]  /*1910*/  ISETP.NE.AND P0, PT, R0, 0x9, PT ;  /* 0x000000090000780c */ /* 0x000fda0003f05270 */
[----:B------:R-:W-:Y:S05]  /*1920*/  @P0 BRA `(.L_x_807) ;  /* 0x0000000800400947 */ /* 0x000fea0003800000 */
[----:B------:R-:W-:Y:S01]  /*1930*/  ISETP.NE.AND P0, PT, R19, RZ, PT ;  /* 0x000000ff1300720c */ /* 0x000fe20003f05270 */
[----:B------:R-:W-:Y:S02]  /*1940*/  IMAD.MOV.U32 R5, RZ, RZ, RZ ;  /* 0x000000ffff057224 */ /* 0x000fe400078e00ff */
[----:B------:R-:W-:-:S10]  /*1950*/  IMAD.MOV.U32 R4, RZ, RZ, 0x400000 ;  /* 0x00400000ff047424 */ /* 0x000fd400078e00ff */
[----:B------:R-:W-:Y:S05]  /*1960*/  @!P0 BRA `(.L_x_822) ;  /* 0x0000000000108947 */ /* 0x000fea0003800000 */
[----:B------:R-:W-:-:S04]  /*1970*/  PRMT R0, R19, 0x9910, RZ ;  /* 0x0000991013007816 */ /* 0x000fc800000000ff */
[----:B------:R-:W-:-:S13]  /*1980*/  ISETP.NE.AND P0, PT, R0, 0xff, PT ;  /* 0x000000ff0000780c */ /* 0x000fda0003f05270 */
[----:B------:R-:W-:Y:S01]  /*1990*/  @!P0 IMAD.MOV.U32 R4, RZ, RZ, 0x7f800001 ;  /* 0x7f800001ff048424 */ /* 0x000fe200078e00ff */
[----:B------:R-:W-:-:S07]  /*19a0*/  @P0 MOV R4, R16 ;  /* 0x0000001000040202 */ /* 0x000fce0000000f00 */
.L_x_822:
[----:B------:R0:W-:Y:S01]  /*19b0*/  STG.E.64 desc[UR36][R8.64], R4 ;  /* 0x0000000408007986 */ /* 0x0001e2000c101b24 */
[----:B------:R-:W-:Y:S05]  /*19c0*/  BRA `(.L_x_809) ;  /* 0x0000000c00387947 */ /* 0x000fea0003800000 */
.L_x_821:
[----:B------:R-:W-:Y:S01]  /*19d0*/  ISETP.NE.AND P0, PT, R19, RZ, PT ;  /* 0x000000ff1300720c */ /* 0x000fe20003f05270 */
[----:B------:R-:W-:-:S12]  /*19e0*/  IMAD.MOV.U32 R0, RZ, RZ, 0x400000 ;  /* 0x00400000ff007424 */ /* 0x000fd800078e00ff */
[----:B------:R-:W-:Y:S05]  /*19f0*/  @!P0 BRA `(.L_x_823) ;  /* 0x0000000000108947 */ /* 0x000fea0003800000 */
[----:B------:R-:W-:-:S04]  /*1a00*/  PRMT R0, R19, 0x9910, RZ ;  /* 0x0000991013007816 */ /* 0x000fc800000000ff */
[----:B------:R-:W-:-:S13]  /*1a10*/  ISETP.NE.AND P0, PT, R0, 0xff, PT ;  /* 0x000000ff0000780c */ /* 0x000fda0003f05270 */
[----:B------:R-:W-:Y:S02]  /*1a20*/  @!P0 IMAD.MOV.U32 R0, RZ, RZ, 0x7f800001 ;  /* 0x7f800001ff008424 */ /* 0x000fe400078e00ff */
[----:B------:R-:W-:-:S07]  /*1a30*/  @P0 IMAD.MOV.U32 R0, RZ, RZ, R16 ;  /* 0x000000ffff000224 */ /* 0x000fce00078e0010 */
.L_x_823:
[----:B------:R-:W-:-:S04]  /*1a40*/  F2FP.F16.F32.PACK_AB R0, RZ, R0 ;  /* 0x00000000ff00723e */ /* 0x000fc800000000ff */
[----:B------:R-:W-:-:S05]  /*1a50*/  PRMT R0, R0, 0x5410, RZ ;  /* 0x0000541000007816 */ /* 0x000fca00000000ff */
[----:B------:R0:W-:Y:S01]  /*1a60*/  STG.E desc[UR36][R8.64], R0 ;  /* 0x0000000008007986 */ /* 0x0001e2000c101924 */
[----:B------:R-:W-:Y:S05]  /*1a70*/  BRA `(.L_x_809) ;  /* 0x0000000c000c7947 */ /* 0x000fea0003800000 */
.L_x_820:
[----:B------:R-:W-:Y:S01]  /*1a80*/  ISETP.NE.AND P0, PT, R19, RZ, PT ;  /* 0x000000ff1300720c */ /* 0x000fe20003f05270 */
[----:B------:R-:W-:Y:S02]  /*1a90*/  HFMA2 R4, -RZ, RZ, 0, 0 ;  /* 0x00000000ff047431 */ /* 0x000fe400000001ff */
[----:B------:R-:W-:-:S10]  /*1aa0*/  IMAD.MOV.U32 R5, RZ, RZ, 0x38000000 ;  /* 0x38000000ff057424 */ /* 0x000fd400078e00ff */
[----:B------:R-:W-:Y:S05]  /*1ab0*/  @!P0 BRA `(.L_x_824) ;  /* 0x0000000000188947 */ /* 0x000fea0003800000 */
[----:B------:R-:W-:-:S04]  /*1ac0*/  PRMT R0, R19, 0x9910, RZ ;  /* 0x0000991013007816 */ /* 0x000fc800000000ff */
[----:B------:R-:W-:-:S13]  /*1ad0*/  ISETP.NE.AND P0, PT, R0, 0xff, PT ;  /* 0x000000ff0000780c */ /* 0x000fda0003f05270 */
[----:B------:R-:W-:Y:S01]  /*1ae0*/  @!P0 IMAD.MOV.U32 R4, RZ, RZ, 0x20000000 ;  /* 0x20000000ff048424 */ /* 0x000fe200078e00ff */
[----:B------:R-:W-:Y:S01]  /*1af0*/  @P0 MOV R4, R22 ;  /* 0x0000001600040202 */ /* 0x000fe20000000f00 */
[----:B------:R-:W-:Y:S02]  /*1b00*/  @!P0 IMAD.MOV.U32 R5, RZ, RZ, 0x7ff80000 ;  /* 0x7ff80000ff058424 */ /* 0x000fe400078e00ff */
[----:B------:R-:W-:-:S07]  /*1b10*/  @P0 IMAD.MOV.U32 R5, RZ, RZ, R23 ;  /* 0x000000ffff050224 */ /* 0x000fce00078e0017 */
.L_x_824:
[----:B------:R0:W-:Y:S01]  /*1b20*/  STG.E.64 desc[UR36][R8.64], R4 ;  /* 0x0000000408007986 */ /* 0x0001e2000c101b24 */
[----:B------:R-:W-:Y:S05]  /*1b30*/  BRA `(.L_x_809) ;  /* 0x0000000800dc7947 */ /* 0x000fea0003800000 */
.L_x_803:
        /* <DEDUP_REMOVED lines=10> */
.L_x_827:
[----:B------:R-:W-:Y:S02]  /*1be0*/  ISETP.NE.AND P0, PT, R19, RZ, PT ;  /* 0x000000ff1300720c */ /* 0x000fe40003f05270 */
[----:B------:R-:W-:Y:S01]  /*1bf0*/  CS2R R6, SRZ ;  /* 0x0000000000067805 */ /* 0x000fe2000001ff00 */
[----:B------:R-:W-:Y:S02]  /*1c00*/  IMAD.MOV.U32 R4, RZ, RZ, 0x0 ;  /* 0x00000000ff047424 */ /* 0x000fe400078e00ff */
[----:B------:R-:W-:-:S08]  /*1c10*/  IMAD.MOV.U32 R5, RZ, RZ, 0x38000000 ;  /* 0x38000000ff057424 */ /* 0x000fd000078e00ff */
[----:B------:R-:W-:Y:S05]  /*1c20*/  @!P0 BRA `(.L_x_828) ;  /* 0x0000000000188947 */ /* 0x000fea0003800000 */
[----:B------:R-:W-:-:S04]  /*1c30*/  PRMT R0, R19, 0x9910, RZ ;  /* 0x0000991013007816 */ /* 0x000fc800000000ff */
[----:B------:R-:W-:-:S13]  /*1c40*/  ISETP.NE.AND P0, PT, R0, 0xff, PT ;  /* 0x000000ff0000780c */ /* 0x000fda0003f05270 */
[----:B------:R-:W-:Y:S01]  /*1c50*/  @!P0 MOV R4, 0x20000000 ;  /* 0x2000000000048802 */ /* 0x000fe20000000f00 */
[----:B------:R-:W-:Y:S02]  /*1c60*/  @!P0 IMAD.MOV.U32 R5, RZ, RZ, 0x7ff80000 ;  /* 0x7ff80000ff058424 */ /* 0x000fe400078e00ff */
[----:B------:R-:W-:Y:S02]  /*1c70*/  @P0 IMAD.MOV.U32 R4, RZ, RZ, R22 ;  /* 0x000000ffff040224 */ /* 0x000fe400078e0016 */
[----:B------:R-:W-:-:S07]  /*1c80*/  @P0 IMAD.MOV.U32 R5, RZ, RZ, R23 ;  /* 0x000000ffff050224 */ /* 0x000fce00078e0017 */
.L_x_828:
[----:B------:R1:W-:Y:S01]  /*1c90*/  STG.E.128 desc[UR36][R8.64], R4 ;  /* 0x0000000408007986 */ /* 0x0003e2000c101d24 */
[----:B------:R-:W-:Y:S05]  /*1ca0*/  BRA `(.L_x_809) ;  /* 0x0000000800807947 */ /* 0x000fea0003800000 */
.L_x_826:
[----:B------:R-:W-:-:S13]  /*1cb0*/  ISETP.NE.AND P0, PT, R0, 0xf, PT ;  /* 0x0000000f0000780c */ /* 0x000fda0003f05270 */
[----:B------:R-:W-:Y:S05]  /*1cc0*/  @!P0 BRA `(.L_x_829) ;  /* 0x0000000000a08947 */ /* 0x000fea0003800000 */
[----:B------:R-:W-:-:S13]  /*1cd0*/  ISETP.NE.AND P0, PT, R0, 0x17, PT ;  /* 0x000000170000780c */ /* 0x000fda0003f05270 */
[----:B------:R-:W-:Y:S05]  /*1ce0*/  @!P0 BRA `(.L_x_830) ;  /* 0x0000000000488947 */ /* 0x000fea0003800000 */
[----:B------:R-:W-:-:S13]  /*1cf0*/  ISETP.NE.AND P0, PT, R0, 0x18, PT ;  /* 0x000000180000780c */ /* 0x000fda0003f05270 */
[----:B------:R-:W-:Y:S05]  /*1d00*/  @P0 BRA `(.L_x_807) ;  /* 0x0000000400480947 */ /* 0x000fea0003800000 */
[----:B------:R-:W-:Y:S01]  /*1d10*/  ISETP.NE.AND P0, PT, R19, RZ, PT ;  /* 0x000000ff1300720c */ /* 0x000fe20003f05270 */
[----:B------:R-:W-:-:S12]  /*1d20*/  HFMA2 R0, -RZ, RZ, 3.814697265625e-06, 0 ;  /* 0x00400000ff007431 */ /* 0x000fd800000001ff */
[----:B------:R-:W-:Y:S05]  /*1d30*/  @!P0 BRA `(.L_x_831) ;  /* 0x0000000000108947 */ /* 0x000fea0003800000 */
[----:B------:R-:W-:-:S04]  /*1d40*/  PRMT R0, R19, 0x9910, RZ ;  /* 0x0000991013007816 */ /* 0x000fc800000000ff */
[----:B------:R-:W-:-:S13]  /*1d50*/  ISETP.NE.AND P0, PT, R0, 0xff, PT ;  /* 0x000000ff0000780c */ /* 0x000fda0003f05270 */
[----:B------:R-:W-:Y:S02]  /*1d60*/  @!P0 IMAD.MOV.U32 R0, RZ, RZ, 0x7f800001 ;  /* 0x7f800001ff008424 */ /* 0x000fe400078e00ff */
[----:B------:R-:W-:-:S07]  /*1d70*/  @P0 IMAD.MOV.U32 R0, RZ, RZ, R16 ;  /* 0x000000ffff000224 */ /* 0x000fce00078e0010 */
.L_x_831:
[----:B------:R-:W-:Y:S01]  /*1d80*/  ISETP.GT.U32.AND P0, PT, R0, 0x43efffff, PT ;  /* 0x43efffff0000780c */ /* 0x000fe20003f04070 */
[----:B------:R-:W-:-:S12]  /*1d90*/  IMAD.MOV.U32 R3, RZ, RZ, 0x7f ;  /* 0x0000007fff037424 */ /* 0x000fd800078e00ff */
[----:B------:R-:W-:Y:S05]  /*1da0*/  @P0 BRA `(.L_x_832) ;  /* 0x0000000000100947 */ /* 0x000fea0003800000 */
[----:B------:R-:W-:-:S13]  /*1db0*/  ISETP.GT.U32.AND P0, PT, R0, 0x3c7fffff, PT ;  /* 0x3c7fffff0000780c */ /* 0x000fda0003f04070 */
[C---:B------:R-:W-:Y:S01]  /*1dc0*/  @!P0 FADD.FTZ R3, R0.reuse, 16384 ;  /* 0x4680000000038421 */ /* 0x040fe20000010000 */
[----:B------:R-:W-:-:S04]  /*1dd0*/  @P0 IADD3 R0, PT, PT, R0, 0x407ffff, RZ ;  /* 0x0407ffff00000810 */ /* 0x000fc80007ffe0ff */
[----:B------:R-:W-:-:S07]  /*1de0*/  @P0 SHF.R.U32.HI R3, RZ, 0x14, R0 ;  /* 0x00000014ff030819 */ /* 0x000fce0000011600 */
.L_x_832:
[----:B------:R2:W-:Y:S01]  /*1df0*/  STG.E.U8 desc[UR36][R8.64], R3 ;  /* 0x0000000308007986 */ /* 0x0005e2000c101124 */
[----:B------:R-:W-:Y:S05]  /*1e00*/  BRA `(.L_x_809) ;  /* 0x0000000800287947 */ /* 0x000fea0003800000 */
.L_x_830:
[----:B------:R-:W-:Y:S01]  /*1e10*/  ISETP.NE.AND P0, PT, R19, RZ, PT ;  /* 0x000000ff1300720c */ /* 0x000fe20003f05270 */
[----:B------:R-:W-:-:S12]  /*1e20*/  IMAD.MOV.U32 R0, RZ, RZ, 0x400000 ;  /* 0x00400000ff007424 */ /* 0x000fd800078e00ff */
[----:B------:R-:W-:Y:S05]  /*1e30*/  @!P0 BRA `(.L_x_833) ;  /* 0x0000000000108947 */ /* 0x000fea0003800000 */
[----:B------:R-:W-:-:S04]  /*1e40*/  PRMT R0, R19, 0x9910, RZ ;  /* 0x0000991013007816 */ /* 0x000fc800000000ff */
[----:B------:R-:W-:-:S13]  /*1e50*/  ISETP.NE.AND P0, PT, R0, 0xff, PT ;  /* 0x000000ff0000780c */ /* 0x000fda0003f05270 */
[----:B------:R-:W-:Y:S02]  /*1e60*/  @!P0 IMAD.MOV.U32 R0, RZ, RZ, 0x7f800001 ;  /* 0x7f800001ff008424 */ /* 0x000fe400078e00ff */
[----:B------:R-:W-:-:S07]  /*1e70*/  @P0 IMAD.MOV.U32 R0, RZ, RZ, R16 ;  /* 0x000000ffff000224 */ /* 0x000fce00078e0010 */
.L_x_833:
[----:B------:R-:W-:-:S13]  /*1e80*/  ISETP.GE.U32.AND P1, PT, R0, 0x47800000, PT ;  /* 0x478000000000780c */ /* 0x000fda0003f26070 */
[----:B------:R-:W-:Y:S02]  /*1e90*/  @P1 ISETP.GT.U32.AND P0, PT, R0, 0x7f800000, PT ;  /* 0x7f8000000000180c */ /* 0x000fe40003f04070 */
[----:B------:R-:W-:-:S04]  /*1ea0*/  @P1 MOV R3, 0x7f ;  /* 0x0000007f00031802 */ /* 0x000fc80000000f00 */
[----:B------:R-:W-:-:S05]  /*1eb0*/  @P1 SEL R3, R3, 0x7c, P0 ;  /* 0x0000007c03031807 */ /* 0x000fca0000000000 */
[----:B------:R3:W-:Y:S01]  /*1ec0*/  @P1 STG.E.U8 desc[UR36][R8.64], R3 ;  /* 0x0000000308001986 */ /* 0x0007e2000c101124 */
[----:B------:R-:W-:Y:S05]  /*1ed0*/  @P1 BRA `(.L_x_809) ;  /* 0x0000000400f41947 */ /* 0x000fea0003800000 */
[----:B------:R-:W-:-:S13]  /*1ee0*/  ISETP.GT.U32.AND P0, PT, R0, 0x387fffff, PT ;  /* 0x387fffff0000780c */ /* 0x000fda0003f04070 */
[C---:B------:R-:W-:Y:S02]  /*1ef0*/  @P0 VIADD R4, R0.reuse, 0x80fffff ;  /* 0x080fffff00040836 */ /* 0x040fe40000000000 */
[----:B---3--:R-:W-:-:S03]  /*1f00*/  @!P0 FADD.FTZ R3, R0, 128 ;  /* 0x4300000000038421 */ /* 0x008fc60000010000 */
[----:B------:R-:W-:Y:S02]  /*1f10*/  @P0 SHF.R.U32.HI R5, RZ, 0x15, R4 ;  /* 0x00000015ff050819 */ /* 0x000fe40000011604 */
[----:B------:R4:W-:Y:S04]  /*1f20*/  @!P0 STG.E.U8 desc[UR36][R8.64], R3 ;  /* 0x0000000308008986 */ /* 0x0009e8000c101124 */
[----:B------:R4:W-:Y:S01]  /*1f30*/  @P0 STG.E.U8 desc[UR36][R8.64], R5 ;  /* 0x0000000508000986 */ /* 0x0009e2000c101124 */
[----:B------:R-:W-:Y:S05]  /*1f40*/  BRA `(.L_x_809) ;  /* 0x0000000400d87947 */ /* 0x000fea0003800000 */
.L_x_829:
[----:B------:R-:W-:Y:S01]  /*1f50*/  ISETP.NE.AND P0, PT, R19, RZ, PT ;  /* 0x000000ff1300720c */ /* 0x000fe20003f05270 */
[----:B------:R-:W-:-:S12]  /*1f60*/  IMAD.MOV.U32 R0, RZ, RZ, 0x400000 ;  /* 0x00400000ff007424 */ /* 0x000fd800078e00ff */
[----:B------:R-:W-:Y:S05]  /*1f70*/  @!P0 BRA `(.L_x_834) ;  /* 0x0000000000108947 */ /* 0x000fea0003800000 */
[----:B------:R-:W-:-:S04]  /*1f80*/  PRMT R0, R19, 0x9910, RZ ;  /* 0x0000991013007816 */ /* 0x000fc800000000ff */
[----:B------:R-:W-:-:S13]  /*1f90*/  ISETP.NE.AND P0, PT, R0, 0xff, PT ;  /* 0x000000ff0000780c */ /* 0x000fda0003f05270 */
[----:B------:R-:W-:Y:S01]  /*1fa0*/  @!P0 IMAD.MOV.U32 R0, RZ, RZ, 0x7f800001 ;  /* 0x7f800001ff008424 */ /* 0x000fe200078e00ff */
[----:B------:R-:W-:-:S07]  /*1fb0*/  @P0 MOV R0, R16 ;  /* 0x0000001000000202 */ /* 0x000fce0000000f00 */
.L_x_834:
[----:B------:R-:W-:-:S05]  /*1fc0*/  F2FP.BF16.F32.PACK_AB R0, RZ, R0 ;  /* 0x00000000ff00723e */ /* 0x000fca00000010ff */
[----:B------:R5:W-:Y:S01]  /*1fd0*/  STG.E.U16 desc[UR36][R8.64], R0 ;  /* 0x0000000008007986 */ /* 0x000be2000c101524 */
[----:B------:R-:W-:Y:S05]  /*1fe0*/  BRA `(.L_x_809) ;  /* 0x0000000400b07947 */ /* 0x000fea0003800000 */
.L_x_825:
[----:B------:R-:W-:-:S13]  /*1ff0*/  ISETP.GT.AND P0, PT, R0, 0x1b, PT ;  /* 0x0000001b0000780c */ /* 0x000fda0003f04270 */
[----:B------:R-:W-:Y:S05]  /*2000*/  @!P0 BRA `(.L_x_835) ;  /* 0x0000000000708947 */ /* 0x000fea0003800000 */
[----:B------:R-:W-:-:S13]  /*2010*/  ISETP.NE.AND P0, PT, R0, 0x1c, PT ;  /* 0x0000001c0000780c */ /* 0x000fda0003f05270 */
[----:B------:R-:W-:Y:S05]  /*2020*/  @!P0 BRA `(.L_x_836) ;  /* 0x0000000000408947 */ /* 0x000fea0003800000 */
[----:B------:R-:W-:-:S13]  /*2030*/  ISETP.NE.AND P0, PT, R0, 0x1d, PT ;  /* 0x0000001d0000780c */ /* 0x000fda0003f05270 */
[----:B------:R-:W-:Y:S05]  /*2040*/  @!P0 BRA `(.L_x_837) ;  /* 0x0000000000108947 */ /* 0x000fea0003800000 */
[----:B------:R-:W-:-:S13]  /*2050*/  ISETP.NE.AND P0, PT, R0, 0x2c, PT ;  /* 0x0000002c0000780c */ /* 0x000fda0003f05270 */
[----:B------:R-:W-:Y:S05]  /*2060*/  @P0 BRA `(.L_x_807) ;  /* 0x0000000000700947 */ /* 0x000fea0003800000 */
[----:B------:R0:W-:Y:S01]  /*2070*/  STG.E.U8 desc[UR36][R8.64], R19 ;  /* 0x0000001308007986 */ /* 0x0001e2000c101124 */
[----:B------:R-:W-:Y:S05]  /*2080*/  BRA `(.L_x_809) ;  /* 0x0000000400887947 */ /* 0x000fea0003800000 */
.L_x_837:
[----:B------:R-:W-:Y:S01]  /*2090*/  ISETP.NE.AND P0, PT, R19, RZ, PT ;  /* 0x000000ff1300720c */ /* 0x000fe20003f05270 */
[----:B------:R-:W-:-:S12]  /*20a0*/  IMAD.MOV.U32 R4, RZ, RZ, 0x400000 ;  /* 0x00400000ff047424 */ /* 0x000fd800078e00ff */
[----:B------:R-:W-:Y:S05]  /*20b0*/  @!P0 BRA `(.L_x_838) ;  /* 0x0000000000108947 */ /* 0x000fea0003800000 */
[----:B------:R-:W-:-:S04]  /*20c0*/  PRMT R0, R19, 0x9910, RZ ;  /* 0x0000991013007816 */ /* 0x000fc800000000ff */
[----:B------:R-:W-:-:S13]  /*20d0*/  ISETP.NE.AND P0, PT, R0, 0xff, PT ;  /* 0x000000ff0000780c */ /* 0x000fda0003f05270 */
[----:B------:R-:W-:Y:S02]  /*20e0*/  @!P0 IMAD.MOV.U32 R4, RZ, RZ, 0x7f800001 ;  /* 0x7f800001ff048424 */ /* 0x000fe400078e00ff */
[----:B------:R-:W-:-:S07]  /*20f0*/  @P0 IMAD.MOV.U32 R4, RZ, RZ, R16 ;  /* 0x000000ffff040224 */ /* 0x000fce00078e0010 */
.L_x_838:
[----:B------:R-:W0:Y:S02]  /*2100*/  F2I.U64.TRUNC R4, R4 ;  /* 0x0000000400047311 */ /* 0x000e24000020d800 */
[----:B0-----:R0:W-:Y:S01]  /*2110*/  STG.E.64 desc[UR36][R8.64], R4 ;  /* 0x0000000408007986 */ /* 0x0011e2000c101b24 */
[----:B------:R-:W-:Y:S05]  /*2120*/  BRA `(.L_x_809) ;  /* 0x0000000400607947 */ /* 0x000fea0003800000 */
.L_x_836:
[----:B------:R-:W-:Y:S01]  /*2130*/  ISETP.NE.AND P0, PT, R19, RZ, PT ;  /* 0x000000ff1300720c */ /* 0x000fe20003f05270 */
[----:B------:R-:W-:-:S12]  /*2140*/  HFMA2 R0, -RZ, RZ, 3.814697265625e-06, 0 ;  /* 0x00400000ff007431 */ /* 0x000fd800000001ff */
[----:B------:R-:W-:Y:S05]  /*2150*/  @!P0 BRA `(.L_x_839) ;  /* 0x0000000000108947 */ /* 0x000fea0003800000 */
[----:B------:R-:W-:-:S04]  /*2160*/  PRMT R0, R19, 0x9910, RZ ;  /* 0x0000991013007816 */ /* 0x000fc800000000ff */
[----:B------:R-:W-:-:S13]  /*2170*/  ISETP.NE.AND P0, PT, R0, 0xff, PT ;  /* 0x000000ff0000780c */ /* 0x000fda0003f05270 */
[----:B------:R-:W-:Y:S02]  /*2180*/  @!P0 IMAD.MOV.U32 R0, RZ, RZ, 0x7f800001 ;  /* 0x7f800001ff008424 */ /* 0x000fe400078e00ff */
[----:B------:R-:W-:-:S07]  /*2190*/  @P0 IMAD.MOV.U32 R0, RZ, RZ, R16 ;  /* 0x000000ffff000224 */ /* 0x000fce00078e0010 */
.L_x_839:
[----:B------:R-:W0:Y:S02]  /*21a0*/  F2I.FTZ.U32.TRUNC.NTZ R3, R0 ;  /* 0x0000000000037305 */ /* 0x000e24000021f000 */
[----:B0-----:R0:W-:Y:S01]  /*21b0*/  STG.E desc[UR36][R8.64], R3 ;  /* 0x0000000308007986 */ /* 0x0011e2000c101924 */
[----:B------:R-:W-:Y:S05]  /*21c0*/  BRA `(.L_x_809) ;  /* 0x0000000400387947 */ /* 0x000fea0003800000 */
.L_x_835:
[----:B------:R-:W-:-:S13]  /*21d0*/  ISETP.NE.AND P0, PT, R0, 0x19, PT ;  /* 0x000000190000780c */ /* 0x000fda0003f05270 */
[----:B------:R-:W-:Y:S05]  /*21e0*/  @!P0 BRA `(.L_x_840) ;  /* 0x0000000000d88947 */ /* 0x000fea0003800000 */
[----:B------:R-:W-:-:S13]  /*21f0*/  ISETP.NE.AND P0, PT, R0, 0x1a, PT ;  /* 0x0000001a0000780c */ /* 0x000fda0003f05270 */
[----:B------:R-:W-:Y:S05]  /*2200*/  @!P0 BRA `(.L_x_841) ;  /* 0x0000000000748947 */ /* 0x000fea0003800000 */
[----:B------:R-:W-:-:S13]  /*2210*/  ISETP.NE.AND P0, PT, R0, 0x1b, PT ;  /* 0x0000001b0000780c */ /* 0x000fda0003f05270 */
[----:B------:R-:W-:Y:S05]  /*2220*/  @!P0 BRA `(.L_x_842) ;  /* 0x0000000000448947 */ /* 0x000fea0003800000 */
.L_x_807:
        /* <DEDUP_REMOVED lines=11> */
[----:B------:R-:W-:Y:S02]  /*22e0*/  IMAD.U32 R7, RZ, RZ, UR7 ;  /* 0x00000007ff077e24 */ /* 0x000fe4000f8e00ff */
[----:B---3--:R-:W-:Y:S01]  /*22f0*/  IMAD.U32 R10, RZ, RZ, UR8 ;  /* 0x00000008ff0a7e24 */ /* 0x008fe2000f8e00ff */
[----:B------:R-:W-:-:S07]  /*2300*/  MOV R11, UR9 ;  /* 0x00000009000b7c02 */ /* 0x000fce0008000f00 */
[----:B------:R-:W-:-:S07]  /*2310*/  LEPC R20, `(.L_x_843) ;  /* 0x000000001014794e */ /* 0x000fce0000000000 */
[----:B--2---:R-:W-:Y:S05]  /*2320*/  CALL.ABS.NOINC R14 ;  /* 0x000000000e007343 */ /* 0x004fea0003c00000 */
.L_x_843:
[----:B------:R-:W-:Y:S05]  /*2330*/  BRA `(.L_x_809) ;  /* 0x0000000000dc7947 */ /* 0x000fea0003800000 */
.L_x_842:
[----:B------:R-:W-:Y:S01]  /*2340*/  ISETP.NE.AND P0, PT, R19, RZ, PT ;  /* 0x000000ff1300720c */ /* 0x000fe20003f05270 */
[----:B------:R-:W-:-:S12]  /*2350*/  HFMA2 R0, -RZ, RZ, 3.814697265625e-06, 0 ;  /* 0x00400000ff007431 */ /* 0x000fd800000001ff */
[----:B------:R-:W-:Y:S05]  /*2360*/  @!P0 BRA `(.L_x_844) ;  /* 0x0000000000108947 */ /* 0x000fea0003800000 */
[----:B------:R-:W-:-:S04]  /*2370*/  PRMT R0, R19, 0x9910, RZ ;  /* 0x0000991013007816 */ /* 0x000fc800000000ff */
[----:B------:R-:W-:-:S13]  /*2380*/  ISETP.NE.AND P0, PT, R0, 0xff, PT ;  /* 0x000000ff0000780c */ /* 0x000fda0003f05270 */
[----:B------:R-:W-:Y:S02]  /*2390*/  @!P0 IMAD.MOV.U32 R0, RZ, RZ, 0x7f800001 ;  /* 0x7f800001ff008424 */ /* 0x000fe400078e00ff */
[----:B------:R-:W-:-:S07]  /*23a0*/  @P0 IMAD.MOV.U32 R0, RZ, RZ, R16 ;  /* 0x000000ffff000224 */ /* 0x000fce00078e0010 */
.L_x_844:
[----:B------:R-:W0:Y:S02]  /*23b0*/  F2I.FTZ.U32.TRUNC.NTZ R3, R0 ;  /* 0x0000000000037305 */ /* 0x000e24000021f000 */
[----:B0-----:R0:W-:Y:S01]  /*23c0*/  STG.E.U16 desc[UR36][R8.64], R3 ;  /* 0x0000000308007986 */ /* 0x0011e2000c101524 */
[----:B------:R-:W-:Y:S05]  /*23d0*/  BRA `(.L_x_809) ;  /* 0x0000000000b47947 */ /* 0x000fea0003800000 */
.L_x_841:
[----:B------:R-:W-:Y:S01]  /*23e0*/  ISETP.NE.AND P0, PT, R19, RZ, PT ;  /* 0x000000ff1300720c */ /* 0x000fe20003f05270 */
[----:B------:R-:W-:-:S12]  /*23f0*/  IMAD.MOV.U32 R0, RZ, RZ, 0x400000 ;  /* 0x00400000ff007424 */ /* 0x000fd800078e00ff */
[----:B------:R-:W-:Y:S05]  /*2400*/  @!P0 BRA `(.L_x_845) ;  /* 0x0000000000108947 */ /* 0x000fea0003800000 */
[----:B------:R-:W-:-:S04]  /*2410*/  PRMT R0, R19, 0x9910, RZ ;  /* 0x0000991013007816 */ /* 0x000fc800000000ff */
[----:B------:R-:W-:-:S13]  /*2420*/  ISETP.NE.AND P0, PT, R0, 0xff, PT ;  /* 0x000000ff0000780c */ /* 0x000fda0003f05270 */
[----:B------:R-:W-:Y:S01]  /*2430*/  @!P0 MOV R0, 0x7f800001 ;  /* 0x7f80000100008802 */ /* 0x000fe20000000f00 */
[----:B------:R-:W-:-:S07]  /*2440*/  @P0 IMAD.MOV.U32 R0, RZ, RZ, R16 ;  /* 0x000000ffff000224 */ /* 0x000fce00078e0010 */
.L_x_845:
[----:B------:R-:W-:Y:S01]  /*2450*/  ISETP.GT.U32.AND P0, PT, R0, 0x437fffff, PT ;  /* 0x437fffff0000780c */ /* 0x000fe20003f04070 */
[----:B------:R-:W-:-:S12]  /*2460*/  IMAD.MOV.U32 R4, RZ, RZ, 0x80 ;  /* 0x00000080ff047424 */ /* 0x000fd800078e00ff */
[----:B------:R-:W-:Y:S05]  /*2470*/  @P0 BRA `(.L_x_846) ;  /* 0x00000000002c0947 */ /* 0x000fea0003800000 */
[----:B------:R-:W-:-:S13]  /*2480*/  ISETP.GT.U32.AND P0, PT, R0, 0x3bffffff, PT ;  /* 0x3bffffff0000780c */ /* 0x000fda0003f04070 */
[----:B------:R-:W-:Y:S05]  /*2490*/  @P0 BRA `(.L_x_847) ;  /* 0x0000000000140947 */ /* 0x000fea0003800000 */
[----:B------:R-:W-:Y:S01]  /*24a0*/  FADD.FTZ R0, R0, 8192 ;  /* 0x4600000000007421 */ /* 0x000fe20000010000 */
[----:B------:R-:W-:-:S04]  /*24b0*/  PRMT R4, RZ, 0x7610, R4 ;  /* 0x00007610ff047816 */ /* 0x000fc80000000004 */
[----:B------:R-:W-:-:S13]  /*24c0*/  LOP3.LUT P0, R0, R0, 0xff, RZ, 0xc0, !PT ;  /* 0x000000ff00007812 */ /* 0x000fda000780c0ff */
[----:B------:R-:W-:Y:S05]  /*24d0*/  @!P0 BRA `(.L_x_846) ;  /* 0x0000000000148947 */ /* 0x000fea0003800000 */
[----:B------:R-:W-:Y:S05]  /*24e0*/  BRA `(.L_x_848) ;  /* 0x00000000000c7947 */ /* 0x000fea0003800000 */
.L_x_847:
[----:B------:R-:W-:-:S05]  /*24f0*/  VIADD R0, R0, 0x487ffff ;  /* 0x0487ffff00007836 */ /* 0x000fca0000000000 */
[----:B------:R-:W-:-:S04]  /*2500*/  SHF.R.U32.HI R0, RZ, 0x14, R0 ;  /* 0x00000014ff007819 */ /* 0x000fc80000011600 */
[----:B------:R-:W-:-:S07]  /*2510*/  LOP3.LUT R0, R0, 0xfc, RZ, 0xc0, !PT ;  /* 0x000000fc00007812 */ /* 0x000fce00078ec0ff */
.L_x_848:
[----:B------:R-:W-:-:S07]  /*2520*/  PRMT R4, R0, 0x7610, R4 ;  /* 0x0000761000047816 */ /* 0x000fce0000000004 */
.L_x_846:
[----:B------:R0:W-:Y:S01]  /*2530*/  STG.E.U8 desc[UR36][R8.64], R4 ;  /* 0x0000000408007986 */ /* 0x0001e2000c101124 */
[----:B------:R-:W-:Y:S05]  /*2540*/  BRA `(.L_x_809) ;  /* 0x0000000000587947 */ /* 0x000fea0003800000 */
.L_x_840:
[----:B------:R-:W-:Y:S01]  /*2550*/  ISETP.NE.AND P0, PT, R19, RZ, PT ;  /* 0x000000ff1300720c */ /* 0x000fe20003f05270 */
[----:B------:R-:W-:-:S12]  /*2560*/  HFMA2 R0, -RZ, RZ, 3.814697265625e-06, 0 ;  /* 0x00400000ff007431 */ /* 0x000fd800000001ff */
[----:B------:R-:W-:Y:S05]  /*2570*/  @!P0 BRA `(.L_x_849) ;  /* 0x0000000000108947 */ /* 0x000fea0003800000 */
[----:B------:R-:W-:-:S04]  /*2580*/  PRMT R0, R19, 0x9910, RZ ;  /* 0x0000991013007816 */ /* 0x000fc800000000ff */
[----:B------:R-:W-:-:S13]  /*2590*/  ISETP.NE.AND P0, PT, R0, 0xff, PT ;  /* 0x000000ff0000780c */ /* 0x000fda0003f05270 */
[----:B------:R-:W-:Y:S02]  /*25a0*/  @!P0 IMAD.MOV.U32 R0, RZ, RZ, 0x7f800001 ;  /* 0x7f800001ff008424 */ /* 0x000fe400078e00ff */
[----:B------:R-:W-:-:S07]  /*25b0*/  @P0 IMAD.MOV.U32 R0, RZ, RZ, R16 ;  /* 0x000000ffff000224 */ /* 0x000fce00078e0010 */
.L_x_849:
        /* <DEDUP_REMOVED lines=10> */
.L_x_851:
[----:B------:R-:W-:-:S04]  /*2660*/  IADD3 R0, PT, PT, R0, 0x88fffff, RZ ;  /* 0x088fffff00007810 */ /* 0x000fc80007ffe0ff */
[----:B------:R-:W-:-:S04]  /*2670*/  SHF.R.U32.HI R0, RZ, 0x15, R0 ;  /* 0x00000015ff007819 */ /* 0x000fc80000011600 */
[----:B------:R-:W-:-:S07]  /*2680*/  LOP3.LUT R0, R0, 0xfe, RZ, 0xc0, !PT ;  /* 0x000000fe00007812 */ /* 0x000fce00078ec0ff */
.L_x_852:
[----:B------:R-:W-:-:S07]  /*2690*/  PRMT R4, R0, 0x7610, R4 ;  /* 0x0000761000047816 */ /* 0x000fce0000000004 */
.L_x_850:
[----:B------:R0:W-:Y:S02]  /*26a0*/  STG.E.U8 desc[UR36][R8.64], R4 ;  /* 0x0000000408007986 */ /* 0x0001e4000c101124 */
.L_x_809:
[----:B------:R-:W-:-:S07]  /*26b0*/  VIADD R17, R17, 0x80 ;  /* 0x0000008011117836 */ /* 0x000fce0000000000 */
.L_x_800:
[----:B------:R-:W-:Y:S05]  /*26c0*/  BSYNC.RECONVERGENT B6 ;  /* 0x0000000000067941 */ /* 0x000fea0003800200 */
.L_x_799:
[----:B------:R-:W0:Y:S01]  /*26d0*/  LDCU UR4, c[0x0][0x380] ;  /* 0x00007000ff0477ac */ /* 0x000e220008000800 */
[----:B------:R-:W-:Y:S01]  /*26e0*/  BSSY.RECONVERGENT B6, `(.L_x_853) ;  /* 0x0000258000067945 */ /* 0x000fe20003800200 */
[----:B0-----:R-:W-:-:S13]  /*26f0*/  ISETP.GE.AND P0, PT, R17, UR4, PT ;  /* 0x0000000411007c0c */ /* 0x001fda000bf06270 */
[----:B------:R-:W-:Y:S05]  /*2700*/  @P0 BRA `(.L_x_854) ;  /* 0x0000002400540947 */ /* 0x000fea0003800000 */
[----:B------:R-:W0:Y:S01]  /*2710*/  LDCU UR4, c[0x0][0x388] ;  /* 0x00007100ff0477ac */ /* 0x000e220008000800 */
[----:B-1--4-:R-:W-:Y:S01]  /*2720*/  CS2R R4, SRZ ;  /* 0x0000000000047805 */ /* 0x012fe2000001ff00 */
[----:B0-----:R-:W-:-:S09]  /*2730*/  UISETP.NE.AND UP0, UPT, UR4, URZ, UPT ;  /* 0x000000ff0400728c */ /* 0x001fd2000bf05270 */
[----:B------:R-:W-:Y:S05]  /*2740*/  BRA.U !UP0, `(.L_x_855) ;  /* 0x0000001108507547 */ /* 0x000fea000b800000 */
[----:B------:R-:W0:Y:S01]  /*2750*/  LDCU.64 UR4, c[0x0][0x390] ;  /* 0x00007200ff0477ac */ /* 0x000e220008000a00 */
[----:B------:R-:W-:Y:S02]  /*2760*/  IMAD.MOV.U32 R4, RZ, RZ, RZ ;  /* 0x000000ffff047224 */ /* 0x000fe400078e00ff */
[----:B------:R-:W-:Y:S01]  /*2770*/  IMAD.MOV.U32 R5, RZ, RZ, R17 ;  /* 0x000000ffff057224 */ /* 0x000fe200078e0011 */
[----:B------:R-:W1:Y:S01]  /*2780*/  LDCU UR6, c[0x0][0x38c] ;  /* 0x00007180ff0677ac */ /* 0x000e620008000800 */
[----:B------:R-:W4:Y:S01]  /*2790*/  LDCU UR7, c[0x0][0x4b8] ;  /* 0x00009700ff0777ac */ /* 0x000f220008000800 */
[----:B------:R-:W-:Y:S01]  /*27a0*/  UISETP.NE.AND UP0, UPT, UR40, URZ, UPT ;  /* 0x000000ff2800728c */ /* 0x000fe2000bf05270 */
[----:B0-----:R-:W-:-:S05]  /*27b0*/  IMAD.HI.U32 R4, R17, UR4, R4 ;  /* 0x0000000411047c27 */ /* 0x001fca000f8e0004 */
[----:B------:R-:W-:-:S04]  /*27c0*/  SHF.R.U32.HI R5, RZ, UR5, R4 ;  /* 0x00000005ff057c19 */ /* 0x000fc80008011604 */
[----:B-----5:R-:W-:-:S05]  /*27d0*/  IADD3 R0, PT, PT, -R5, RZ, RZ ;  /* 0x000000ff05007210 */ /* 0x020fca0007ffe1ff */
[----:B-1----:R-:W-:-:S04]  /*27e0*/  IMAD R0, R0, UR6, R17 ;  /* 0x0000000600007c24 */ /* 0x002fc8000f8e0211 */
[----:B----4-:R-:W-:Y:S01]  /*27f0*/  IMAD R0, R0, UR7, RZ ;  /* 0x0000000700007c24 */ /* 0x010fe2000f8e02ff */
[----:B------:R-:W-:Y:S06]  /*2800*/  BRA.U !UP0, `(.L_x_856) ;  /* 0x0000001108187547 */ /* 0x000fec000b800000 */
[----:B------:R-:W0:Y:S01]  /*2810*/  LDCU.64 UR6, c[0x0][0x398] ;  /* 0x00007300ff0677ac */ /* 0x000e220008000a00 */
[----:B------:R-:W-:Y:S01]  /*2820*/  IMAD.MOV.U32 R4, RZ, RZ, RZ ;  /* 0x000000ffff047224 */ /* 0x000fe200078e00ff */
[----:B------:R-:W1:Y:S01]  /*2830*/  LDCU UR4, c[0x0][0x3a0] ;  /* 0x00007400ff0477ac */ /* 0x000e620008000800 */
[----:B------:R-:W4:Y:S01]  /*2840*/  LDCU UR5, c[0x0][0x4bc] ;  /* 0x00009780ff0577ac */ /* 0x000f220008000800 */
[----:B------:R-:W-:Y:S01]  /*2850*/  UISETP.NE.AND UP0, UPT, UR38, 0x2, UPT ;  /* 0x000000022600788c */ /* 0x000fe2000bf05270 */
[----:B0-----:R-:W-:-:S05]  /*2860*/  IMAD.HI.U32 R6, R5, UR7, R4 ;  /* 0x0000000705067c27 */ /* 0x001fca000f8e0004 */
[----:B-1----:R-:W-:-:S05]  /*2870*/  SHF.R.U32.HI R7, RZ, UR4, R6 ;  /* 0x00000004ff077c19 */ /* 0x002fca0008011606 */
[----:B--23--:R-:W-:-:S04]  /*2880*/  IMAD.MOV R3, RZ, RZ, -R7 ;  /* 0x000000ffff037224 */ /* 0x00cfc800078e0a07 */
[----:B------:R-:W-:-:S04]  /*2890*/  IMAD R5, R3, UR6, R5 ;  /* 0x0000000603057c24 */ /* 0x000fc8000f8e0205 */
[----:B----4-:R-:W-:Y:S01]  /*28a0*/  IMAD R0, R5, UR5, R0 ;  /* 0x0000000505007c24 */ /* 0x010fe2000f8e0200 */
        /* <DEDUP_REMOVED lines=252> */
.L_x_856:
[----:B------:R-:W-:Y:S02]  /*3870*/  IMAD.MOV.U32 R4, RZ, RZ, R0 ;  /* 0x000000ffff047224 */ /* 0x000fe400078e0000 */
[----:B------:R-:W-:-:S07]  /*3880*/  IMAD.MOV.U32 R5, RZ, RZ, RZ ;  /* 0x000000ffff057224 */ /* 0x000fce00078e00ff */
.L_x_855:
[----:B------:R-:W2:Y:S01]  /*3890*/  LDCU.64 UR4, c[0x0][0x520] ;  /* 0x0000a400ff0477ac */ /* 0x000ea20008000a00 */
[----:B-----5:R-:W-:-:S04]  /*38a0*/  PRMT R0, R18, 0x9910, RZ ;  /* 0x0000991012007816 */ /* 0x020fc800000000ff */
[----:B------:R-:W-:Y:S02]  /*38b0*/  ISETP.GT.AND P1, PT, R0, 0x9, PT ;  /* 0x000000090000780c */ /* 0x000fe40003f24270 */
[----:B--23--:R-:W-:-:S04]  /*38c0*/  IADD3 R8, P0, PT, R4, UR4, RZ ;  /* 0x0000000404087c10 */ /* 0x00cfc8000ff1e0ff */
        /* <DEDUP_REMOVED lines=17> */
.L_x_862:
[----:B------:R-:W0:Y:S02]  /*39e0*/  F2I.FTZ.TRUNC.NTZ R3, R0 ;  /* 0x0000000000037305 */ /* 0x000e24000021f100 */
[----:B0-----:R0:W-:Y:S01]  /*39f0*/  STG.E.U8 desc[UR36][R8.64], R3 ;  /* 0x0000000308007986 */ /* 0x0011e2000c101124 */
[----:B------:R-:W-:Y:S05]  /*3a00*/  BRA `(.L_x_863) ;  /* 0x0000001000907947 */ /* 0x000fea0003800000 */
.L_x_860:
[----:B------:R-:W-:Y:S01]  /*3a10*/  ISETP.NE.AND P0, PT, R19, RZ, PT ;  /* 0x000000ff1300720c */ /* 0x000fe20003f05270 */
[----:B------:R-:W-:-:S12]  /*3a20*/  IMAD.MOV.U32 R4, RZ, RZ, 0x400000 ;  /* 0x00400000ff047424 */ /* 0x000fd800078e00ff */
[----:B------:R-:W-:Y:S05]  /*3a30*/  @!P0 BRA `(.L_x_864) ;  /* 0x0000000000108947 */ /* 0x000fea0003800000 */
[----:B------:R-:W-:-:S04]  /*3a40*/  PRMT R0, R19, 0x9910, RZ ;  /* 0x0000991013007816 */ /* 0x000fc800000000ff */
[----:B------:R-:W-:-:S13]  /*3a50*/  ISETP.NE.AND P0, PT, R0, 0xff, PT ;  /* 0x000000ff0000780c */ /* 0x000fda0003f05270 */
[----:B------:R-:W-:Y:S01]  /*3a60*/  @!P0 IMAD.MOV.U32 R4, RZ, RZ, 0x7f800001 ;  /* 0x7f800001ff048424 */ /* 0x000fe200078e00ff */
[----:B------:R-:W-:-:S07]  /*3a70*/  @P0 MOV R4, R16 ;  /* 0x0000001000040202 */ /* 0x000fce0000000f00 */
.L_x_864:
[----:B------:R-:W0:Y:S02]  /*3a80*/  F2I.S64.TRUNC R4, R4 ;  /* 0x0000000400047311 */ /* 0x000e24000020d900 */
[----:B0-----:R-:W-:-:S05]  /*3a90*/  IMAD.MOV.U32 R3, RZ, RZ, R4 ;  /* 0x000000ffff037224 */ /* 0x001fca00078e0004 */
[----:B------:R0:W-:Y:S01]  /*3aa0*/  STG.E.U8 desc[UR36][R8.64], R3 ;  /* 0x0000000308007986 */ /* 0x0001e2000c101124 */
[----:B------:R-:W-:Y:S05]  /*3ab0*/  BRA `(.L_x_863) ;  /* 0x0000001000647947 */ /* 0x000fea0003800000 */
.L_x_859:
        /* <DEDUP_REMOVED lines=13> */
.L_x_867:
[----:B------:R-:W0:Y:S02]  /*3b90*/  F2I.S64.TRUNC R4, R4 ;  /* 0x0000000400047311 */ /* 0x000e24000020d900 */
[----:B0-----:R0:W-:Y:S01]  /*3ba0*/  STG.E.64 desc[UR36][R8.64], R4 ;  /* 0x0000000408007986 */ /* 0x0011e2000c101b24 */
[----:B------:R-:W-:Y:S05]  /*3bb0*/  BRA `(.L_x_863) ;  /* 0x0000001000247947 */ /* 0x000fea0003800000 */
.L_x_866:
[----:B------:R-:W-:Y:S01]  /*3bc0*/  ISETP.NE.AND P0, PT, R19, RZ, PT ;  /* 0x000000ff1300720c */ /* 0x000fe20003f05270 */
[----:B------:R-:W-:-:S12]  /*3bd0*/  IMAD.MOV.U32 R0, RZ, RZ, 0x400000 ;  /* 0x00400000ff007424 */ /* 0x000fd800078e00ff */
[----:B------:R-:W-:Y:S05]  /*3be0*/  @!P0 BRA `(.L_x_868) ;  /* 0x0000000000108947 */ /* 0x000fea0003800000 */
[----:B------:R-:W-:-:S04]  /*3bf0*/  PRMT R0, R19, 0x9910, RZ ;  /* 0x0000991013007816 */ /* 0x000fc800000000ff */
[----:B------:R-:W-:-:S13]  /*3c00*/  ISETP.NE.AND P0, PT, R0, 0xff, PT ;  /* 0x000000ff0000780c */ /* 0x000fda0003f05270 */
[----:B------:R-:W-:Y:S02]  /*3c10*/  @!P0 IMAD.MOV.U32 R0, RZ, RZ, 0x7f800001 ;  /* 0x7f800001ff008424 */ /* 0x000fe400078e00ff */
[----:B------:R-:W-:-:S07]  /*3c20*/  @P0 IMAD.MOV.U32 R0, RZ, RZ, R16 ;  /* 0x000000ffff000224 */ /* 0x000fce00078e0010 */
.L_x_868:
[----:B------:R-:W0:Y:S02]  /*3c30*/  F2I.FTZ.TRUNC.NTZ R3, R0 ;  /* 0x0000000000037305 */ /* 0x000e24000021f100 */
[----:B0-----:R0:W-:Y:S01]  /*3c40*/  STG.E desc[UR36][R8.64], R3 ;  /* 0x0000000308007986 */ /* 0x0011e2000c101924 */
[----:B------:R-:W-:Y:S05]  /*3c50*/  BRA `(.L_x_863) ;  /* 0x0000000c00fc7947 */ /* 0x000fea0003800000 */
.L_x_865:
[----:B------:R-:W-:Y:S01]  /*3c60*/  ISETP.NE.AND P0, PT, R19, RZ, PT ;  /* 0x000000ff1300720c */ /* 0x000fe20003f05270 */
[----:B------:R-:W-:-:S12]  /*3c70*/  HFMA2 R0, -RZ, RZ, 3.814697265625e-06, 0 ;  /* 0x00400000ff007431 */ /* 0x000fd800000001ff */
[----:B------:R-:W-:Y:S05]  /*3c80*/  @!P0 BRA `(.L_x_869) ;  /* 0x0000000000108947 */ /* 0x000fea0003800000 */
[----:B------:R-:W-:-:S04]  /*3c90*/  PRMT R0, R19, 0x9910, RZ ;  /* 0x0000991013007816 */ /* 0x000fc800000000ff */
[----:B------:R-:W-:-:S13]  /*3ca0*/  ISETP.NE.AND P0, PT, R0, 0xff, PT ;  /* 0x000000ff0000780c */ /* 0x000fda0003f05270 */
[----:B------:R-:W-:Y:S02]  /*3cb0*/  @!P0 IMAD.MOV.U32 R0, RZ, RZ, 0x7f800001 ;  /* 0x7f800001ff008424 */ /* 0x000fe400078e00ff */
[----:B------:R-:W-:-:S07]  /*3cc0*/  @P0 IMAD.MOV.U32 R0, RZ, RZ, R16 ;  /* 0x000000ffff000224 */ /* 0x000fce00078e0010 */
.L_x_869:
[----:B------:R-:W0:Y:S02]  /*3cd0*/  F2I.FTZ.TRUNC.NTZ R3, R0 ;  /* 0x0000000000037305 */ /* 0x000e24000021f100 */
[----:B0-----:R0:W-:Y:S01]  /*3ce0*/  STG.E.U16 desc[UR36][R8.64], R3 ;  /* 0x0000000308007986 */ /* 0x0011e2000c101524 */
[----:B------:R-:W-:Y:S05]  /*3cf0*/  BRA `(.L_x_863) ;  /* 0x0000000c00d47947 */ /* 0x000fea0003800000 */
.L_x_858:
        /* <DEDUP_REMOVED lines=13> */
.L_x_872:
[----:B------:R0:W-:Y:S01]  /*3dd0*/  STG.E desc[UR36][R8.64], R3 ;  /* 0x0000000308007986 */ /* 0x0001e2000c101924 */
[----:B------:R-:W-:Y:S05]  /*3de0*/  BRA `(.L_x_863) ;  /* 0x0000000c00987947 */ /* 0x000fea0003800000 */
.L_x_871:
[----:B------:R-:W-:Y:S01]  /*3df0*/  ISETP.NE.AND P0, PT, R19, RZ, PT ;  /* 0x000000ff1300720c */ /* 0x000fe20003f05270 */
[----:B------:R-:W-:-:S12]  /*3e00*/  IMAD.MOV.U32 R0, RZ, RZ, 0x400000 ;  /* 0x00400000ff007424 */ /* 0x000fd800078e00ff */
[----:B------:R-:W-:Y:S05]  /*3e10*/  @!P0 BRA `(.L_x_873) ;  /* 0x0000000000108947 */ /* 0x000fea0003800000 */
[----:B------:R-:W-:-:S04]  /*3e20*/  PRMT R0, R19, 0x9910, RZ ;  /* 0x0000991013007816 */ /* 0x000fc800000000ff */
[----:B------:R-:W-:-:S13]  /*3e30*/  ISETP.NE.AND P0, PT, R0, 0xff, PT ;  /* 0x000000ff0000780c */ /* 0x000fda0003f05270 */
[----:B------:R-:W-:Y:S01]  /*3e40*/  @!P0 IMAD.MOV.U32 R0, RZ, RZ, 0x7f800001 ;  /* 0x7f800001ff008424 */ /* 0x000fe200078e00ff */
[----:B------:R-:W-:-:S07]  /*3e50*/  @P0 MOV R0, R16 ;  /* 0x0000001000000202 */ /* 0x000fce0000000f00 */
.L_x_873:
[----:B------:R-:W-:-:S05]  /*3e60*/  F2FP.F16.F32.PACK_AB R0, RZ, R0 ;  /* 0x00000000ff00723e */ /* 0x000fca00000000ff */
[----:B------:R0:W-:Y:S01]  /*3e70*/  STG.E.U16 desc[UR36][R8.64], R0 ;  /* 0x0000000008007986 */ /* 0x0001e2000c101524 */
[----:B------:R-:W-:Y:S05]  /*3e80*/  BRA `(.L_x_863) ;  /* 0x0000000c00707947 */ /* 0x000fea0003800000 */
.L_x_870:
        /* <DEDUP_REMOVED lines=14> */
.L_x_876:
[----:B------:R0:W-:Y:S01]  /*3f70*/  STG.E.64 desc[UR36][R8.64], R4 ;  /* 0x0000000408007986 */ /* 0x0001e2000c101b24 */
[----:B------:R-:W-:Y:S05]  /*3f80*/  BRA `(.L_x_863) ;  /* 0x0000000c00307947 */ /* 0x000fea0003800000 */
.L_x_875:
[----:B------:R-:W-:Y:S01]  /*3f90*/  ISETP.NE.AND P0, PT, R19, RZ, PT ;  /* 0x000000ff1300720c */ /* 0x000fe20003f05270 */
[----:B------:R-:W-:-:S12]  /*3fa0*/  IMAD.MOV.U32 R0, RZ, RZ, 0x400000 ;  /* 0x00400000ff007424 */ /* 0x000fd800078e00ff */
[----:B------:R-:W-:Y:S05]  /*3fb0*/  @!P0 BRA `(.L_x_877) ;  /* 0x0000000000108947 */ /* 0x000fea0003800000 */
[----:B------:R-:W-:-:S04]  /*3fc0*/  PRMT R0, R19, 0x9910, RZ ;  /* 0x0000991013007816 */ /* 0x000fc800000000ff */
[----:B------:R-:W-:-:S13]  /*3fd0*/  ISETP.NE.AND P0, PT, R0, 0xff, PT ;  /* 0x000000ff0000780c */ /* 0x000fda0003f05270 */
[----:B------:R-:W-:Y:S02]  /*3fe0*/  @!P0 IMAD.MOV.U32 R0, RZ, RZ, 0x7f800001 ;  /* 0x7f800001ff008424 */ /* 0x000fe400078e00ff */
[----:B------:R-:W-:-:S07]  /*3ff0*/  @P0 IMAD.MOV.U32 R0, RZ, RZ, R16 ;  /* 0x000000ffff000224 */ /* 0x000fce00078e0010 */
.L_x_877:
[----:B------:R-:W-:-:S04]  /*4000*/  F2FP.F16.F32.PACK_AB R0, RZ, R0 ;  /* 0x00000000ff00723e */ /* 0x000fc800000000ff */
[----:B------:R-:W-:-:S05]  /*4010*/  PRMT R0, R0, 0x5410, RZ ;  /* 0x0000541000007816 */ /* 0x000fca00000000ff */
[----:B------:R0:W-:Y:S01]  /*4020*/  STG.E desc[UR36][R8.64], R0 ;  /* 0x0000000008007986 */ /* 0x0001e2000c101924 */
[----:B------:R-:W-:Y:S05]  /*4030*/  BRA `(.L_x_863) ;  /* 0x0000000c00047947 */ /* 0x000fea0003800000 */
.L_x_874:
        /* <DEDUP_REMOVED lines=10> */
.L_x_878:
[----:B------:R0:W-:Y:S01]  /*40e0*/  STG.E.64 desc[UR36][R8.64], R4 ;  /* 0x0000000408007986 */ /* 0x0001e2000c101b24 */
[----:B------:R-:W-:Y:S05]  /*40f0*/  BRA `(.L_x_863) ;  /* 0x0000000800d47947 */ /* 0x000fea0003800000 */
.L_x_857:
        /* <DEDUP_REMOVED lines=10> */
.L_x_881:
        /* <DEDUP_REMOVED lines=11> */
.L_x_882:
[----:B------:R0:W-:Y:S01]  /*4250*/  STG.E.128 desc[UR36][R8.64], R4 ;  /* 0x0000000408007986 */ /* 0x0001e2000c101d24 */
[----:B------:R-:W-:Y:S05]  /*4260*/  BRA `(.L_x_863) ;  /* 0x0000000800787947 */ /* 0x000fea0003800000 */
.L_x_880:
        /* <DEDUP_REMOVED lines=13> */
.L_x_885:
[----:B------:R-:W-:Y:S01]  /*4340*/  ISETP.GT.U32.AND P0, PT, R0, 0x43efffff, PT ;  /* 0x43efffff0000780c */ /* 0x000fe20003f04070 */
[----:B------:R-:W-:-:S12]  /*4350*/  IMAD.MOV.U32 R3, RZ, RZ, 0x7f ;  /* 0x0000007fff037424 */ /* 0x000fd800078e00ff */
[----:B------:R-:W-:Y:S05]  /*4360*/  @P0 BRA `(.L_x_886) ;  /* 0x0000000000100947 */ /* 0x000fea0003800000 */
[----:B------:R-:W-:-:S13]  /*4370*/  ISETP.GE.U32.AND P0, PT, R0, 0x3c800000, PT ;  /* 0x3c8000000000780c */ /* 0x000fda0003f06070 */
[----:B------:R-:W-:-:S04]  /*4380*/  @P0 IADD3 R3, PT, PT, R0, 0x407ffff, RZ ;  /* 0x0407ffff00030810 */ /* 0x000fc80007ffe0ff */
[----:B------:R-:W-:Y:S01]  /*4390*/  @P0 SHF.R.U32.HI R3, RZ, 0x14, R3 ;  /* 0x00000014ff030819 */ /* 0x000fe20000011603 */
[----:B------:R-:W-:-:S07]  /*43a0*/  @!P0 FADD.FTZ R3, R0, 16384 ;  /* 0x4680000000038421 */ /* 0x000fce0000010000 */
.L_x_886:
[----:B------:R0:W-:Y:S01]  /*43b0*/  STG.E.U8 desc[UR36][R8.64], R3 ;  /* 0x0000000308007986 */ /* 0x0001e2000c101124 */
[----:B------:R-:W-:Y:S05]  /*43c0*/  BRA `(.L_x_863) ;  /* 0x0000000800207947 */ /* 0x000fea0003800000 */
.L_x_884:
[----:B------:R-:W-:Y:S01]  /*43d0*/  ISETP.NE.AND P0, PT, R19, RZ, PT ;  /* 0x000000ff1300720c */ /* 0x000fe20003f05270 */
[----:B------:R-:W-:-:S12]  /*43e0*/  IMAD.MOV.U32 R0, RZ, RZ, 0x400000 ;  /* 0x00400000ff007424 */ /* 0x000fd800078e00ff */
[----:B------:R-:W-:Y:S05]  /*43f0*/  @!P0 BRA `(.L_x_887) ;  /* 0x0000000000108947 */ /* 0x000fea0003800000 */
[----:B------:R-:W-:-:S04]  /*4400*/  PRMT R0, R19, 0x9910, RZ ;  /* 0x0000991013007816 */ /* 0x000fc800000000ff */
[----:B------:R-:W-:-:S13]  /*4410*/  ISETP.NE.AND P0, PT, R0, 0xff, PT ;  /* 0x000000ff0000780c */ /* 0x000fda0003f05270 */
[----:B------:R-:W-:Y:S02]  /*4420*/  @!P0 IMAD.MOV.U32 R0, RZ, RZ, 0x7f800001 ;  /* 0x7f800001ff008424 */ /* 0x000fe400078e00ff */
[----:B------:R-:W-:-:S07]  /*4430*/  @P0 IMAD.MOV.U32 R0, RZ, RZ, R16 ;  /* 0x000000ffff000224 */ /* 0x000fce00078e0010 */
.L_x_887:
[----:B------:R-:W-:-:S13]  /*4440*/  ISETP.GT.U32.AND P0, PT, R0, 0x477fffff, PT ;  /* 0x477fffff0000780c */ /* 0x000fda0003f04070 */
[----:B------:R-:W-:Y:S05]  /*4450*/  @P0 BRA `(.L_x_888) ;  /* 0x00000000001c0947 */ /* 0x000fea0003800000 */
[----:B------:R-:W-:-:S13]  /*4460*/  ISETP.GE.U32.AND P0, PT, R0, 0x38800000, PT ;  /* 0x388000000000780c */ /* 0x000fda0003f06070 */
[C---:B------:R-:W-:Y:S01]  /*4470*/  @P0 IADD3 R3, PT, PT, R0.reuse, 0x80fffff, RZ ;  /* 0x080fffff00030810 */ /* 0x040fe20007ffe0ff */
[----:B------:R-:W-:-:S03]  /*4480*/  @!P0 FADD.FTZ R5, R0, 128 ;  /* 0x4300000000058421 */ /* 0x000fc60000010000 */
[----:B------:R-:W-:-:S05]  /*4490*/  @P0 SHF.R.U32.HI R3, RZ, 0x15, R3 ;  /* 0x00000015ff030819 */ /* 0x000fca0000011603 */
[----:B------:R0:W-:Y:S04]  /*44a0*/  @P0 STG.E.U8 desc[UR36][R8.64], R3 ;  /* 0x0000000308000986 */ /* 0x0001e8000c101124 */
[----:B------:R0:W-:Y:S01]  /*44b0*/  @!P0 STG.E.U8 desc[UR36][R8.64], R5 ;  /* 0x0000000508008986 */ /* 0x0001e2000c101124 */
[----:B------:R-:W-:Y:S05]  /*44c0*/  BRA `(.L_x_863) ;  /* 0x0000000400e07947 */ /* 0x000fea0003800000 */
.L_x_888:
[----:B------:R-:W-:Y:S01]  /*44d0*/  IMAD.MOV.U32 R3, RZ, RZ, 0x7f ;  /* 0x0000007fff037424 */ /* 0x000fe200078e00ff */
[----:B------:R-:W-:-:S04]  /*44e0*/  ISETP.GT.U32.AND P0, PT, R0, 0x7f800000, PT ;  /* 0x7f8000000000780c */ /* 0x000fc80003f04070 */
[----:B------:R-:W-:-:S05]  /*44f0*/  SEL R3, R3, 0x7c, P0 ;  /* 0x0000007c03037807 */ /* 0x000fca0000000000 */
[----:B------:R0:W-:Y:S01]  /*4500*/  STG.E.U8 desc[UR36][R8.64], R3 ;  /* 0x0000000308007986 */ /* 0x0001e2000c101124 */
[----:B------:R-:W-:Y:S05]  /*4510*/  BRA `(.L_x_863) ;  /* 0x0000000400cc7947 */ /* 0x000fea0003800000 */
.L_x_883:
[----:B------:R-:W-:Y:S01]  /*4520*/  ISETP.NE.AND P0, PT, R19, RZ, PT ;  /* 0x000000ff1300720c */ /* 0x000fe20003f05270 */
[----:B------:R-:W-:-:S12]  /*4530*/  IMAD.MOV.U32 R0, RZ, RZ, 0x400000 ;  /* 0x00400000ff007424 */ /* 0x000fd800078e00ff */
[----:B------:R-:W-:Y:S05]  /*4540*/  @!P0 BRA `(.L_x_889) ;  /* 0x0000000000108947 */ /* 0x000fea0003800000 */
[----:B------:R-:W-:-:S04]  /*4550*/  PRMT R0, R19, 0x9910, RZ ;  /* 0x0000991013007816 */ /* 0x000fc800000000ff */
[----:B------:R-:W-:-:S13]  /*4560*/  ISETP.NE.AND P0, PT, R0, 0xff, PT ;  /* 0x000000ff0000780c */ /* 0x000fda0003f05270 */
[----:B------:R-:W-:Y:S01]  /*4570*/  @!P0 IMAD.MOV.U32 R0, RZ, RZ, 0x7f800001 ;  /* 0x7f800001ff008424 */ /* 0x000fe200078e00ff */
[----:B------:R-:W-:-:S07]  /*4580*/  @P0 MOV R0, R16 ;  /* 0x0000001000000202 */ /* 0x000fce0000000f00 */
.L_x_889:
[----:B------:R-:W-:-:S05]  /*4590*/  F2FP.BF16.F32.PACK_AB R0, RZ, R0 ;  /* 0x00000000ff00723e */ /* 0x000fca00000010ff */
[----:B------:R0:W-:Y:S01]  /*45a0*/  STG.E.U16 desc[UR36][R8.64], R0 ;  /* 0x0000000008007986 */ /* 0x0001e2000c101524 */
[----:B------:R-:W-:Y:S05]  /*45b0*/  BRA `(.L_x_863) ;  /* 0x0000000400a47947 */ /* 0x000fea0003800000 */
.L_x_879:
        /* <DEDUP_REMOVED lines=13> */
[----:B------:R-:W-:Y:S02]  /*4690*/  @!P0 IMAD.MOV.U32 R0, RZ, RZ, 0x7f800001 ;  /* 0x7f800001ff008424 */ /* 0x000fe400078e00ff */
[----:B------:R-:W-:-:S07]  /*46a0*/  @P0 IMAD.MOV.U32 R0, RZ, RZ, R16 ;  /* 0x000000ffff000224 */ /* 0x000fce00078e0010 */
.L_x_893:
[----:B------:R-:W0:Y:S02]  /*46b0*/  F2I.FTZ.U32.TRUNC.NTZ R3, R0 ;  /* 0x0000000000037305 */ /* 0x000e24000021f000 */
[----:B0-----:R0:W-:Y:S01]  /*46c0*/  STG.E.U16 desc[UR36][R8.64], R3 ;  /* 0x0000000308007986 */ /* 0x0011e2000c101524 */
[----:B------:R-:W-:Y:S05]  /*46d0*/  BRA `(.L_x_863) ;  /* 0x00000004005c7947 */ /* 0x000fea0003800000 */
.L_x_892:
[----:B------:R-:W-:Y:S01]  /*46e0*/  ISETP.NE.AND P0, PT, R19, RZ, PT ;  /* 0x000000ff1300720c */ /* 0x000fe20003f05270 */
[----:B------:R-:W-:-:S12]  /*46f0*/  HFMA2 R0, -RZ, RZ, 3.814697265625e-06, 0 ;  /* 0x00400000ff007431 */ /* 0x000fd800000001ff */
[----:B------:R-:W-:Y:S05]  /*4700*/  @!P0 BRA `(.L_x_894) ;  /* 0x0000000000108947 */ /* 0x000fea0003800000 */
[----:B------:R-:W-:-:S04]  /*4710*/  PRMT R0, R19, 0x9910, RZ ;  /* 0x0000991013007816 */ /* 0x000fc800000000ff */
[----:B------:R-:W-:-:S13]  /*4720*/  ISETP.NE.AND P0, PT, R0, 0xff, PT ;  /* 0x000000ff0000780c */ /* 0x000fda0003f05270 */
[----:B------:R-:W-:Y:S02]  /*4730*/  @!P0 IMAD.MOV.U32 R0, RZ, RZ, 0x7f800001 ;  /* 0x7f800001ff008424 */ /* 0x000fe400078e00ff */
[----:B------:R-:W-:-:S07]  /*4740*/  @P0 IMAD.MOV.U32 R0, RZ, RZ, R16 ;  /* 0x000000ffff000224 */ /* 0x000fce00078e0010 */
.L_x_894:
[----:B------:R-:W-:Y:S01]  /*4750*/  ISETP.GT.U32.AND P0, PT, R0, 0x437fffff, PT ;  /* 0x437fffff0000780c */ /* 0x000fe20003f04070 */
[----:B------:R-:W-:-:S12]  /*4760*/  IMAD.MOV.U32 R4, RZ, RZ, 0x80 ;  /* 0x00000080ff047424 */ /* 0x000fd800078e00ff */
[----:B------:R-:W-:Y:S05]  /*4770*/  @P0 BRA `(.L_x_895) ;  /* 0x0000000000280947 */ /* 0x000fea0003800000 */
[----:B------:R-:W-:-:S13]  /*4780*/  ISETP.GE.U32.AND P0, PT, R0, 0x3c000000, PT ;  /* 0x3c0000000000780c */ /* 0x000fda0003f06070 */
[----:B------:R-:W-:-:S04]  /*4790*/  @P0 IADD3 R3, PT, PT, R0, 0x487ffff, RZ ;  /* 0x0487ffff00030810 */ /* 0x000fc80007ffe0ff */
[----:B------:R-:W-:-:S04]  /*47a0*/  @P0 SHF.R.U32.HI R3, RZ, 0x14, R3 ;  /* 0x00000014ff030819 */ /* 0x000fc80000011603 */
[----:B------:R-:W-:Y:S01]  /*47b0*/  @P0 LOP3.LUT R3, R3, 0xfc, RZ, 0xc0, !PT ;  /* 0x000000fc03030812 */ /* 0x000fe200078ec0ff */
[----:B------:R-:W-:Y:S06]  /*47c0*/  @P0 BRA `(.L_x_896) ;  /* 0x0000000000100947 */ /* 0x000fec0003800000 */
[----:B------:R-:W-:Y:S01]  /*47d0*/  FADD.FTZ R0, R0, 8192 ;  /* 0x4600000000007421 */ /* 0x000fe20000010000 */
[----:B------:R-:W-:-:S04]  /*47e0*/  PRMT R4, RZ, 0x7610, R4 ;  /* 0x00007610ff047816 */ /* 0x000fc80000000004 */
[----:B------:R-:W-:-:S13]  /*47f0*/  LOP3.LUT P0, R3, R0, 0xff, RZ, 0xc0, !PT ;  /* 0x000000ff00037812 */ /* 0x000fda000780c0ff */
[----:B------:R-:W-:Y:S05]  /*4800*/  @!P0 BRA `(.L_x_895) ;  /* 0x0000000000048947 */ /* 0x000fea0003800000 */
.L_x_896:
[----:B------:R-:W-:-:S07]  /*4810*/  PRMT R4, R3, 0x7610, R4 ;  /* 0x0000761003047816 */ /* 0x000fce0000000004 */
.L_x_895:
[----:B------:R1:W-:Y:S01]  /*4820*/  STG.E.U8 desc[UR36][R8.64], R4 ;  /* 0x0000000408007986 */ /* 0x0003e2000c101124 */
[----:B------:R-:W-:Y:S05]  /*4830*/  BRA `(.L_x_863) ;  /* 0x0000000400047947 */ /* 0x000fea0003800000 */
.L_x_891:
[----:B------:R-:W-:Y:S01]  /*4840*/  ISETP.NE.AND P0, PT, R19, RZ, PT ;  /* 0x000000ff1300720c */ /* 0x000fe20003f05270 */
[----:B------:R-:W-:-:S12]  /*4850*/  IMAD.MOV.U32 R0, RZ, RZ, 0x400000 ;  /* 0x00400000ff007424 */ /* 0x000fd800078e00ff */
[----:B------:R-:W-:Y:S05]  /*4860*/  @!P0 BRA `(.L_x_897) ;  /* 0x0000000000108947 */ /* 0x000fea0003800000 */
[----:B------:R-:W-:-:S04]  /*4870*/  PRMT R0, R19, 0x9910, RZ ;  /* 0x0000991013007816 */ /* 0x000fc800000000ff */
[----:B------:R-:W-:-:S13]  /*4880*/  ISETP.NE.AND P0, PT, R0, 0xff, PT ;  /* 0x000000ff0000780c */ /* 0x000fda0003f05270 */
[----:B------:R-:W-:Y:S02]  /*4890*/  @!P0 IMAD.MOV.U32 R0, RZ, RZ, 0x7f800001 ;  /* 0x7f800001ff008424 */ /* 0x000fe400078e00ff */
[----:B------:R-:W-:-:S07]  /*48a0*/  @P0 IMAD.MOV.U32 R0, RZ, RZ, R16 ;  /* 0x000000ffff000224 */ /* 0x000fce00078e0010 */
.L_x_897:
[----:B------:R-:W-:Y:S02]  /*48b0*/  ISETP.GT.U32.AND P0, PT, R0, 0x477fffff, PT ;  /* 0x477fffff0000780c */ /* 0x000fe40003f04070 */
[----:B------:R-:W-:-:S11]  /*48c0*/  MOV R4, 0x80 ;  /* 0x0000008000047802 */ /* 0x000fd60000000f00 */
[----:B------:R-:W-:Y:S05]  /*48d0*/  @P0 BRA `(.L_x_898) ;  /* 0x0000000000280947 */ /* 0x000fea0003800000 */
[----:B------:R-:W-:-:S13]  /*48e0*/  ISETP.GE.U32.AND P0, PT, R0, 0x38000000, PT ;  /* 0x380000000000780c */ /* 0x000fda0003f06070 */
[----:B------:R-:W-:-:S05]  /*48f0*/  @P0 VIADD R3, R0, 0x88fffff ;  /* 0x088fffff00030836 */ /* 0x000fca0000000000 */
[----:B------:R-:W-:-:S04]  /*4900*/  @P0 SHF.R.U32.HI R3, RZ, 0x15, R3 ;  /* 0x00000015ff030819 */ /* 0x000fc80000011603 */
[----:B------:R-:W-:Y:S01]  /*4910*/  @P0 LOP3.LUT R3, R3, 0xfe, RZ, 0xc0, !PT ;  /* 0x000000fe03030812 */ /* 0x000fe200078ec0ff */
[----:B------:R-:W-:Y:S06]  /*4920*/  @P0 BRA `(.L_x_899) ;  /* 0x0000000000100947 */ /* 0x000fec0003800000 */
[----:B------:R-:W-:Y:S01]  /*4930*/  FADD.FTZ R0, R0, 64 ;  /* 0x4280000000007421 */ /* 0x000fe20000010000 */
[----:B------:R-:W-:-:S04]  /*4940*/  PRMT R4, RZ, 0x7610, R4 ;  /* 0x00007610ff047816 */ /* 0x000fc80000000004 */
[----:B------:R-:W-:-:S13]  /*4950*/  LOP3.LUT P0, R3, R0, 0xff, RZ, 0xc0, !PT ;  /* 0x000000ff00037812 */ /* 0x000fda000780c0ff */
[----:B------:R-:W-:Y:S05]  /*4960*/  @!P0 BRA `(.L_x_898) ;  /* 0x0000000000048947 */ /* 0x000fea0003800000 */
.L_x_899:
[----:B------:R-:W-:-:S07]  /*4970*/  PRMT R4, R3, 0x7610, R4 ;  /* 0x0000761003047816 */ /* 0x000fce0000000004 */
.L_x_898:
[----:B------:R2:W-:Y:S01]  /*4980*/  STG.E.U8 desc[UR36][R8.64], R4 ;  /* 0x0000000408007986 */ /* 0x0005e2000c101124 */
[----:B------:R-:W-:Y:S05]  /*4990*/  BRA `(.L_x_863) ;  /* 0x0000000000ac7947 */ /* 0x000fea0003800000 */
.L_x_890:
[----:B------:R-:W-:-:S13]  /*49a0*/  ISETP.NE.AND P0, PT, R0, 0x1c, PT ;  /* 0x0000001c0000780c */ /* 0x000fda0003f05270 */
[----:B------:R-:W-:Y:S05]  /*49b0*/  @!P0 BRA `(.L_x_900) ;  /* 0x0000000000808947 */ /* 0x000fea0003800000 */
[----:B------:R-:W-:-:S13]  /*49c0*/  ISETP.NE.AND P0, PT, R0, 0x1d, PT ;  /* 0x0000001d0000780c */ /* 0x000fda0003f05270 */
[----:B------:R-:W-:Y:S05]  /*49d0*/  @!P0 BRA `(.L_x_901) ;  /* 0x0000000000508947 */ /* 0x000fea0003800000 */
[----:B------:R-:W-:-:S13]  /*49e0*/  ISETP.NE.AND P0, PT, R0, 0x2c, PT ;  /* 0x0000002c0000780c */ /* 0x000fda0003f05270 */
[----:B------:R5:W-:Y:S01]  /*49f0*/  @!P0 STG.E.U8 desc[UR36][R8.64], R19 ;  /* 0x0000001308008986 */ /* 0x000be2000c101124 */
[----:B------:R-:W-:Y:S05]  /*4a00*/  @!P0 BRA `(.L_x_863) ;  /* 0x0000000000908947 */ /* 0x000fea0003800000 */
.L_x_861:
[----:B------:R-:W-:Y:S01]  /*4a10*/  MOV R14, 0x0 ;  /* 0x00000000000e7802 */ /* 0x000fe20000000f00 */
[----:B------:R-:W0:Y:S01]  /*4a20*/  LDCU.64 UR4, c[0x4][0x190] ;  /* 0x01003200ff0477ac */ /* 0x000e220008000a00 */
[----:B-----5:R-:W-:Y:S02]  /*4a30*/  HFMA2 R8, -RZ, RZ, 0, 6.020069122314453125e-06 ;  /* 0x00000065ff087431 */ /* 0x020fe400000001ff */
[----:B------:R-:W-:Y:S01]  /*4a40*/  IMAD.MOV.U32 R12, RZ, RZ, 0x1 ;  /* 0x00000001ff0c7424 */ /* 0x000fe200078e00ff */
[----:B------:R-:W1:Y:S01]  /*4a50*/  LDCU.64 UR6, c[0x4][0x198] ;  /* 0x01003300ff0677ac */ /* 0x000e620008000a00 */
[----:B------:R-:W2:Y:S01]  /*4a60*/  LDC.64 R14, c[0x4][R14] ;  /* 0x010000000e0e7b82 */ /* 0x000ea20000000a00 */
[----:B------:R-:W-:Y:S01]  /*4a70*/  IMAD.MOV.U32 R13, RZ, RZ, RZ ;  /* 0x000000ffff0d7224 */ /* 0x000fe200078e00ff */
[----:B------:R-:W3:Y:S01]  /*4a80*/  LDCU.64 UR8, c[0x4][0x90] ;  /* 0x01001200ff0877ac */ /* 0x000ee20008000a00 */
[----:B0-----:R-:W-:Y:S02]  /*4a90*/  IMAD.U32 R4, RZ, RZ, UR4 ;  /* 0x00000004ff047e24 */ /* 0x001fe4000f8e00ff */
[----:B------:R-:W-:Y:S01]  /*4aa0*/  IMAD.U32 R5, RZ, RZ, UR5 ;  /* 0x00000005ff057e24 */ /* 0x000fe2000f8e00ff */
[----:B-1----:R-:W-:Y:S01]  /*4ab0*/  MOV R6, UR6 ;  /* 0x0000000600067c02 */ /* 0x002fe20008000f00 */
[----:B------:R-:W-:-:S02]  /*4ac0*/  IMAD.U32 R7, RZ, RZ, UR7 ;  /* 0x00000007ff077e24 */ /* 0x000fc4000f8e00ff */
[----:B---3--:R-:W-:Y:S02]  /*4ad0*/  IMAD.U32 R10, RZ, RZ, UR8 ;  /* 0x00000008ff0a7e24 */ /* 0x008fe4000f8e00ff */
[----:B------:R-:W-:-:S07]  /*4ae0*/  IMAD.U32 R11, RZ, RZ, UR9 ;  /* 0x00000009ff0b7e24 */ /* 0x000fce000f8e00ff */
[----:B------:R-:W-:-:S07]  /*4af0*/  LEPC R20, `(.L_x_902) ;  /* 0x000000001014794e */ /* 0x000fce0000000000 */
[----:B--2---:R-:W-:Y:S05]  /*4b00*/  CALL.ABS.NOINC R14 ;  /* 0x000000000e007343 */ /* 0x004fea0003c00000 */
.L_x_902:
[----:B------:R-:W-:Y:S05]  /*4b10*/  BRA `(.L_x_863) ;  /* 0x00000000004c7947 */ /* 0x000fea0003800000 */
.L_x_901:
[----:B------:R-:W-:Y:S01]  /*4b20*/  ISETP.NE.AND P0, PT, R19, RZ, PT ;  /* 0x000000ff1300720c */ /* 0x000fe20003f05270 */
[----:B------:R-:W-:-:S12]  /*4b30*/  IMAD.MOV.U32 R4, RZ, RZ, 0x400000 ;  /* 0x00400000ff047424 */ /* 0x000fd800078e00ff */
[----:B------:R-:W-:Y:S05]  /*4b40*/  @!P0 BRA `(.L_x_903) ;  /* 0x0000000000108947 */ /* 0x000fea0003800000 */
[----:B------:R-:W-:-:S04]  /*4b50*/  PRMT R0, R19, 0x9910, RZ ;  /* 0x0000991013007816 */ /* 0x000fc800000000ff */
[----:B------:R-:W-:-:S13]  /*4b60*/  ISETP.NE.AND P0, PT, R0, 0xff, PT ;  /* 0x000000ff0000780c */ /* 0x000fda0003f05270 */
[----:B------:R-:W-:Y:S01]  /*4b70*/  @!P0 MOV R4, 0x7f800001 ;  /* 0x7f80000100048802 */ /* 0x000fe20000000f00 */
[----:B------:R-:W-:-:S07]  /*4b80*/  @P0 IMAD.MOV.U32 R4, RZ, RZ, R16 ;  /* 0x000000ffff040224 */ /* 0x000fce00078e0010 */
.L_x_903:
[----:B------:R-:W0:Y:S02]  /*4b90*/  F2I.U64.TRUNC R4, R4 ;  /* 0x0000000400047311 */ /* 0x000e24000020d800 */
[----:B0-----:R4:W-:Y:S01]  /*4ba0*/  STG.E.64 desc[UR36][R8.64], R4 ;  /* 0x0000000408007986 */ /* 0x0019e2000c101b24 */
[----:B------:R-:W-:Y:S05]  /*4bb0*/  BRA `(.L_x_863) ;  /* 0x0000000000247947 */ /* 0x000fea0003800000 */
.L_x_900:
[----:B------:R-:W-:Y:S01]  /*4bc0*/  ISETP.NE.AND P0, PT, R19, RZ, PT ;  /* 0x000000ff1300720c */ /* 0x000fe20003f05270 */
[----:B------:R-:W-:-:S12]  /*4bd0*/  IMAD.MOV.U32 R0, RZ, RZ, 0x400000 ;  /* 0x00400000ff007424 */ /* 0x000fd800078e00ff */
[----:B------:R-:W-:Y:S05]  /*4be0*/  @!P0 BRA `(.L_x_904) ;  /* 0x0000000000108947 */ /* 0x000fea0003800000 */
[----:B------:R-:W-:-:S04]  /*4bf0*/  PRMT R0, R19, 0x9910, RZ ;  /* 0x0000991013007816 */ /* 0x000fc800000000ff */
[----:B------:R-:W-:-:S13]  /*4c00*/  ISETP.NE.AND P0, PT, R0, 0xff, PT ;  /* 0x000000ff0000780c */ /* 0x000fda0003f05270 */
[----:B------:R-:W-:Y:S01]  /*4c10*/  @!P0 IMAD.MOV.U32 R0, RZ, RZ, 0x7f800001 ;  /* 0x7f800001ff008424 */ /* 0x000fe200078e00ff */
[----:B------:R-:W-:-:S07]  /*4c20*/  @P0 MOV R0, R16 ;  /* 0x0000001000000202 */ /* 0x000fce0000000f00 */
.L_x_904:
[----:B------:R-:W0:Y:S02]  /*4c30*/  F2I.FTZ.U32.TRUNC.NTZ R3, R0 ;  /* 0x0000000000037305 */ /* 0x000e24000021f000 */
[----:B0-----:R3:W-:Y:S02]  /*4c40*/  STG.E desc[UR36][R8.64], R3 ;  /* 0x0000000308007986 */ /* 0x0017e4000c101924 */
.L_x_863:
[----:B------:R-:W-:-:S07]  /*4c50*/  VIADD R17, R17, 0x80 ;  /* 0x0000008011117836 */ /* 0x000fce0000000000 */
.L_x_854:
[----:B------:R-:W-:Y:S05]  /*4c60*/  BSYNC.RECONVERGENT B6 ;  /* 0x0000000000067941 */ /* 0x000fea0003800200 */
.L_x_853:
[----:B------:R-:W0:Y:S01]  /*4c70*/  LDCU UR4, c[0x0][0x380] ;  /* 0x00007000ff0477ac */ /* 0x000e220008000800 */
[----:B------:R-:W-:Y:S01]  /*4c80*/  BSSY.RECONVERGENT B6, `(.L_x_905) ;  /* 0x0000258000067945 */ /* 0x000fe20003800200 */
[----:B0-----:R-:W-:-:S13]  /*4c90*/  ISETP.GE.AND P0, PT, R17, UR4, PT ;  /* 0x0000000411007c0c */ /* 0x001fda000bf06270 */
[----:B------:R-:W-:Y:S05]  /*4ca0*/  @P0 BRA `(.L_x_906) ;  /* 0x0000002400540947 */ /* 0x000fea0003800000 */
[----:B------:R-:W0:Y:S01]  /*4cb0*/  LDCU UR4, c[0x0][0x388] ;  /* 0x00007100ff0477ac */ /* 0x000e220008000800 */
[----:B-12-4-:R-:W-:Y:S01]  /*4cc0*/  CS2R R4, SRZ ;  /* 0x0000000000047805 */ /* 0x016fe2000001ff00 */
[----:B0-----:R-:W-:-:S09]  /*4cd0*/  UISETP.NE.AND UP0, UPT, UR4, URZ, UPT ;  /* 0x000000ff0400728c */ /* 0x001fd2000bf05270 */
        /* <DEDUP_REMOVED lines=9> */
[----:B-----5:R-:W-:-:S05]  /*4d70*/  IADD3 R0, PT, PT, -R5, RZ, RZ ;  /* 0x000000ff05007210 */ /* 0x020fca0007ffe1ff */
        /* <DEDUP_REMOVED lines=10> */
[----:B---3--:R-:W-:-:S04]  /*4e20*/  IMAD.MOV R3, RZ, RZ, -R7 ;  /* 0x000000ffff037224 */ /* 0x008fc800078e0a07 */
        /* <DEDUP_REMOVED lines=254> */
.L_x_908:
[----:B------:R-:W-:Y:S02]  /*5e10*/  IMAD.MOV.U32 R4, RZ, RZ, R0 ;  /* 0x000000ffff047224 */ /* 0x000fe400078e0000 */
[----:B------:R-:W-:-:S07]  /*5e20*/  IMAD.MOV.U32 R5, RZ, RZ, RZ ;  /* 0x000000ffff057224 */ /* 0x000fce00078e00ff */
.L_x_907:
[----:B------:R-:W3:Y:S01]  /*5e30*/  LDCU.64 UR4, c[0x0][0x520] ;  /* 0x0000a400ff0477ac */ /* 0x000ee20008000a00 */
[----:B-----5:R-:W-:-:S04]  /*5e40*/  PRMT R0, R18, 0x9910, RZ ;  /* 0x0000991012007816 */ /* 0x020fc800000000ff */
[----:B------:R-:W-:Y:S02]  /*5e50*/  ISETP.GT.AND P1, PT, R0, 0x9, PT ;  /* 0x000000090000780c */ /* 0x000fe40003f24270 */
[----:B---3--:R-:W-:-:S04]  /*5e60*/  IADD3 R8, P0, PT, R4, UR4, RZ ;  /* 0x0000000404087c10 */ /* 0x008fc8000ff1e0ff */
        /* <DEDUP_REMOVED lines=17> */
.L_x_914:
[----:B------:R-:W0:Y:S02]  /*5f80*/  F2I.FTZ.TRUNC.NTZ R3, R0 ;  /* 0x0000000000037305 */ /* 0x000e24000021f100 */
[----:B0-----:R0:W-:Y:S01]  /*5f90*/  STG.E.U8 desc[UR36][R8.64], R3 ;  /* 0x0000000308007986 */ /* 0x0011e2000c101124 */
[----:B------:R-:W-:Y:S05]  /*5fa0*/  BRA `(.L_x_915) ;  /* 0x0000001000907947 */ /* 0x000fea0003800000 */
.L_x_912:
[----:B------:R-:W-:Y:S01]  /*5fb0*/  ISETP.NE.AND P0, PT, R19, RZ, PT ;  /* 0x000000ff1300720c */ /* 0x000fe20003f05270 */
[----:B------:R-:W-:-:S12]  /*5fc0*/  IMAD.MOV.U32 R4, RZ, RZ, 0x400000 ;  /* 0x00400000ff047424 */ /* 0x000fd800078e00ff */
[----:B------:R-:W-:Y:S05]  /*5fd0*/  @!P0 BRA `(.L_x_916) ;  /* 0x0000000000108947 */ /* 0x000fea0003800000 */
[----:B------:R-:W-:-:S04]  /*5fe0*/  PRMT R0, R19, 0x9910, RZ ;  /* 0x0000991013007816 */ /* 0x000fc800000000ff */
[----:B------:R-:W-:-:S13]  /*5ff0*/  ISETP.NE.AND P0, PT, R0, 0xff, PT ;  /* 0x000000ff0000780c */ /* 0x000fda0003f05270 */
[----:B------:R-:W-:Y:S01]  /*6000*/  @!P0 IMAD.MOV.U32 R4, RZ, RZ, 0x7f800001 ;  /* 0x7f800001ff048424 */ /* 0x000fe200078e00ff */
[----:B------:R-:W-:-:S07]  /*6010*/  @P0 MOV R4, R16 ;  /* 0x0000001000040202 */ /* 0x000fce0000000f00 */
.L_x_916:
[----:B------:R-:W0:Y:S02]  /*6020*/  F2I.S64.TRUNC R4, R4 ;  /* 0x0000000400047311 */ /* 0x000e24000020d900 */
[----:B0-----:R-:W-:-:S05]  /*6030*/  IMAD.MOV.U32 R3, RZ, RZ, R4 ;  /* 0x000000ffff037224 */ /* 0x001fca00078e0004 */
[----:B------:R0:W-:Y:S01]  /*6040*/  STG.E.U8 desc[UR36][R8.64], R3 ;  /* 0x0000000308007986 */ /* 0x0001e2000c101124 */
[----:B------:R-:W-:Y:S05]  /*6050*/  BRA `(.L_x_915) ;  /* 0x0000001000647947 */ /* 0x000fea0003800000 */
.L_x_911:
        /* <DEDUP_REMOVED lines=13> */
.L_x_919:
[----:B------:R-:W0:Y:S02]  /*6130*/  F2I.S64.TRUNC R4, R4 ;  /* 0x0000000400047311 */ /* 0x000e24000020d900 */
[----:B0-----:R0:W-:Y:S01]  /*6140*/  STG.E.64 desc[UR36][R8.64], R4 ;  /* 0x0000000408007986 */ /* 0x0011e2000c101b24 */
[----:B------:R-:W-:Y:S05]  /*6150*/  BRA `(.L_x_915) ;  /* 0x0000001000247947 */ /* 0x000fea0003800000 */
.L_x_918:
[----:B------:R-:W-:Y:S01]  /*6160*/  ISETP.NE.AND P0, PT, R19, RZ, PT ;  /* 0x000000ff1300720c */ /* 0x000fe20003f05270 */
[----:B------:R-:W-:-:S12]  /*6170*/  IMAD.MOV.U32 R0, RZ, RZ, 0x400000 ;  /* 0x00400000ff007424 */ /* 0x000fd800078e00ff */
[----:B------:R-:W-:Y:S05]  /*6180*/  @!P0 BRA `(.L_x_920) ;  /* 0x0000000000108947 */ /* 0x000fea0003800000 */
[----:B------:R-:W-:-:S04]  /*6190*/  PRMT R0, R19, 0x9910, RZ ;  /* 0x0000991013007816 */ /* 0x000fc800000000ff */
[----:B------:R-:W-:-:S13]  /*61a0*/  ISETP.NE.AND P0, PT, R0, 0xff, PT ;  /* 0x000000ff0000780c */ /* 0x000fda0003f05270 */
[----:B------:R-:W-:Y:S02]  /*61b0*/  @!P0 IMAD.MOV.U32 R0, RZ, RZ, 0x7f800001 ;  /* 0x7f800001ff008424 */ /* 0x000fe400078e00ff */
[----:B------:R-:W-:-:S07]  /*61c0*/  @P0 IMAD.MOV.U32 R0, RZ, RZ, R16 ;  /* 0x000000ffff000224 */ /* 0x000fce00078e0010 */
.L_x_920:
[----:B------:R-:W0:Y:S02]  /*61d0*/  F2I.FTZ.TRUNC.NTZ R3, R0 ;  /* 0x0000000000037305 */ /* 0x000e24000021f100 */
[----:B0-----:R0:W-:Y:S01]  /*61e0*/  STG.E desc[UR36][R8.64], R3 ;  /* 0x0000000308007986 */ /* 0x0011e2000c101924 */
[----:B------:R-:W-:Y:S05]  /*61f0*/  BRA `(.L_x_915) ;  /* 0x0000000c00fc7947 */ /* 0x000fea0003800000 */
.L_x_917:
[----:B------:R-:W-:Y:S01]  /*6200*/  ISETP.NE.AND P0, PT, R19, RZ, PT ;  /* 0x000000ff1300720c */ /* 0x000fe20003f05270 */
[----:B------:R-:W-:-:S12]  /*6210*/  HFMA2 R0, -RZ, RZ, 3.814697265625e-06, 0 ;  /* 0x00400000ff007431 */ /* 0x000fd800000001ff */
[----:B------:R-:W-:Y:S05]  /*6220*/  @!P0 BRA `(.L_x_921) ;  /* 0x0000000000108947 */ /* 0x000fea0003800000 */
[----:B------:R-:W-:-:S04]  /*6230*/  PRMT R0, R19, 0x9910, RZ ;  /* 0x0000991013007816 */ /* 0x000fc800000000ff */
[----:B------:R-:W-:-:S13]  /*6240*/  ISETP.NE.AND P0, PT, R0, 0xff, PT ;  /* 0x000000ff0000780c */ /* 0x000fda0003f05270 */
[----:B------:R-:W-:Y:S02]  /*6250*/  @!P0 IMAD.MOV.U32 R0, RZ, RZ, 0x7f800001 ;  /* 0x7f800001ff008424 */ /* 0x000fe400078e00ff */
[----:B------:R-:W-:-:S07]  /*6260*/  @P0 IMAD.MOV.U32 R0, RZ, RZ, R16 ;  /* 0x000000ffff000224 */ /* 0x000fce00078e0010 */
.L_x_921:
[----:B------:R-:W0:Y:S02]  /*6270*/  F2I.FTZ.TRUNC.NTZ R3, R0 ;  /* 0x0000000000037305 */ /* 0x000e24000021f100 */
[----:B0-----:R5:W-:Y:S01]  /*6280*/  STG.E.U16 desc[UR36][R8.64], R3 ;  /* 0x0000000308007986 */ /* 0x001be2000c101524 */
[----:B------:R-:W-:Y:S05]  /*6290*/  BRA `(.L_x_915) ;  /* 0x0000000c00d47947 */ /* 0x000fea0003800000 */
.L_x_910:
        /* <DEDUP_REMOVED lines=13> */
.L_x_924:
[----:B------:R3:W-:Y:S01]  /*6370*/  STG.E desc[UR36][R8.64], R3 ;  /* 0x0000000308007986 */ /* 0x0007e2000c101924 */
[----:B------:R-:W-:Y:S05]  /*6380*/  BRA `(.L_x_915) ;  /* 0x0000000c00987947 */ /* 0x000fea0003800000 */
.L_x_923:
[----:B------:R-:W-:Y:S01]  /*6390*/  ISETP.NE.AND P0, PT, R19, RZ, PT ;  /* 0x000000ff1300720c */ /* 0x000fe20003f05270 */
[----:B------:R-:W-:-:S12]  /*63a0*/  IMAD.MOV.U32 R0, RZ, RZ, 0x400000 ;  /* 0x00400000ff007424 */ /* 0x000fd800078e00ff */
[----:B------:R-:W-:Y:S05]  /*63b0*/  @!P0 BRA `(.L_x_925) ;  /* 0x0000000000108947 */ /* 0x000fea0003800000 */
[----:B------:R-:W-:-:S04]  /*63c0*/  PRMT R0, R19, 0x9910, RZ ;  /* 0x0000991013007816 */ /* 0x000fc800000000ff */
[----:B------:R-:W-:-:S13]  /*63d0*/  ISETP.NE.AND P0, PT, R0, 0xff, PT ;  /* 0x000000ff0000780c */ /* 0x000fda0003f05270 */
[----:B------:R-:W-:Y:S01]  /*63e0*/  @!P0 IMAD.MOV.U32 R0, RZ, RZ, 0x7f800001 ;  /* 0x7f800001ff008424 */ /* 0x000fe200078e00ff */
[----:B------:R-:W-:-:S07]  /*63f0*/  @P0 MOV R0, R16 ;  /* 0x0000001000000202 */ /* 0x000fce0000000f00 */
.L_x_925:
[----:B------:R-:W-:-:S05]  /*6400*/  F2FP.F16.F32.PACK_AB R0, RZ, R0 ;  /* 0x00000000ff00723e */ /* 0x000fca00000000ff */
[----:B------:R4:W-:Y:S01]  /*6410*/  STG.E.U16 desc[UR36][R8.64], R0 ;  /* 0x0000000008007986 */ /* 0x0009e2000c101524 */
[----:B------:R-:W-:Y:S05]  /*6420*/  BRA `(.L_x_915) ;  /* 0x0000000c00707947 */ /* 0x000fea0003800000 */
.L_x_922:
        /* <DEDUP_REMOVED lines=14> */
.L_x_928:
[----:B------:R1:W-:Y:S01]  /*6510*/  STG.E.64 desc[UR36][R8.64], R4 ;  /* 0x0000000408007986 */ /* 0x0003e2000c101b24 */
[----:B------:R-:W-:Y:S05]  /*6520*/  BRA `(.L_x_915) ;  /* 0x0000000c00307947 */ /* 0x000fea0003800000 */
.L_x_927:
[----:B------:R-:W-:Y:S01]  /*6530*/  ISETP.NE.AND P0, PT, R19, RZ, PT ;  /* 0x000000ff1300720c */ /* 0x000fe20003f05270 */
[----:B------:R-:W-:-:S12]  /*6540*/  IMAD.MOV.U32 R0, RZ, RZ, 0x400000 ;  /* 0x00400000ff007424 */ /* 0x000fd800078e00ff */
[----:B------:R-:W-:Y:S05]  /*6550*/  @!P0 BRA `(.L_x_929) ;  /* 0x0000000000108947 */ /* 0x000fea0003800000 */
[----:B------:R-:W-:-:S04]  /*6560*/  PRMT R0, R19, 0x9910, RZ ;  /* 0x0000991013007816 */ /* 0x000fc800000000ff */
[----:B------:R-:W-:-:S13]  /*6570*/  ISETP.NE.AND P0, PT, R0, 0xff, PT ;  /* 0x000000ff0000780c */ /* 0x000fda0003f05270 */
[----:B------:R-:W-:Y:S02]  /*6580*/  @!P0 IMAD.MOV.U32 R0, RZ, RZ, 0x7f800001 ;  /* 0x7f800001ff008424 */ /* 0x000fe400078e00ff */
[----:B------:R-:W-:-:S07]  /*6590*/  @P0 IMAD.MOV.U32 R0, RZ, RZ, R16 ;  /* 0x000000ffff000224 */ /* 0x000fce00078e0010 */
.L_x_929:
[----:B------:R-:W-:-:S04]  /*65a0*/  F2FP.F16.F32.PACK_AB R0, RZ, R0 ;  /* 0x00000000ff00723e */ /* 0x000fc800000000ff */
[----:B------:R-:W-:-:S05]  /*65b0*/  PRMT R0, R0, 0x5410, RZ ;  /* 0x0000541000007816 */ /* 0x000fca00000000ff */
[----:B------:R2:W-:Y:S01]  /*65c0*/  STG.E desc[UR36][R8.64], R0 ;  /* 0x0000000008007986 */ /* 0x0005e2000c101924 */
[----:B------:R-:W-:Y:S05]  /*65d0*/  BRA `(.L_x_915) ;  /* 0x0000000c00047947 */ /* 0x000fea0003800000 */
.L_x_926:
        /* <DEDUP_REMOVED lines=10> */
.L_x_930:
[----:B------:R0:W-:Y:S01]  /*6680*/  STG.E.64 desc[UR36][R8.64], R4 ;  /* 0x0000000408007986 */ /* 0x0001e2000c101b24 */
[----:B------:R-:W-:Y:S05]  /*6690*/  BRA `(.L_x_915) ;  /* 0x0000000800d47947 */ /* 0x000fea0003800000 */
.L_x_909:
        /* <DEDUP_REMOVED lines=10> */
.L_x_933:
        /* <DEDUP_REMOVED lines=11> */
.L_x_934:
[----:B------:R0:W-:Y:S01]  /*67f0*/  STG.E.128 desc[UR36][R8.64], R4 ;  /* 0x0000000408007986 */ /* 0x0001e2000c101d24 */
[----:B------:R-:W-:Y:S05]  /*6800*/  BRA `(.L_x_915) ;  /* 0x0000000800787947 */ /* 0x000fea0003800000 */
.L_x_932:
        /* <DEDUP_REMOVED lines=13> */
.L_x_937:
[----:B------:R-:W-:Y:S01]  /*68e0*/  ISETP.GT.U32.AND P0, PT, R0, 0x43efffff, PT ;  /* 0x43efffff0000780c */ /* 0x000fe20003f04070 */
[----:B------:R-:W-:-:S12]  /*68f0*/  IMAD.MOV.U32 R3, RZ, RZ, 0x7f ;  /* 0x0000007fff037424 */ /* 0x000fd800078e00ff */
[----:B------:R-:W-:Y:S05]  /*6900*/  @P0 BRA `(.L_x_938) ;  /* 0x0000000000100947 */ /* 0x000fea0003800000 */
[----:B------:R-:W-:-:S13]  /*6910*/  ISETP.GE.U32.AND P0, PT, R0, 0x3c800000, PT ;  /* 0x3c8000000000780c */ /* 0x000fda0003f06070 */
[----:B------:R-:W-:-:S04]  /*6920*/  @P0 IADD3 R3, PT, PT, R0, 0x407ffff, RZ ;  /* 0x0407ffff00030810 */ /* 0x000fc80007ffe0ff */
[----:B------:R-:W-:Y:S01]  /*6930*/  @P0 SHF.R.U32.HI R3, RZ, 0x14, R3 ;  /* 0x00000014ff030819 */ /* 0x000fe20000011603 */
[----:B------:R-:W-:-:S07]  /*6940*/  @!P0 FADD.FTZ R3, R0, 16384 ;  /* 0x4680000000038421 */ /* 0x000fce0000010000 */
.L_x_938:
[----:B------:R0:W-:Y:S01]  /*6950*/  STG.E.U8 desc[UR36][R8.64], R3 ;  /* 0x0000000308007986 */ /* 0x0001e2000c101124 */
[----:B------:R-:W-:Y:S05]  /*6960*/  BRA `(.L_x_915) ;  /* 0x0000000800207947 */ /* 0x000fea0003800000 */
.L_x_936:
[----:B------:R-:W-:Y:S01]  /*6970*/  ISETP.NE.AND P0, PT, R19, RZ, PT ;  /* 0x000000ff1300720c */ /* 0x000fe20003f05270 */
[----:B------:R-:W-:-:S12]  /*6980*/  IMAD.MOV.U32 R0, RZ, RZ, 0x400000 ;  /* 0x00400000ff007424 */ /* 0x000fd800078e00ff */
[----:B------:R-:W-:Y:S05]  /*6990*/  @!P0 BRA `(.L_x_939) ;  /* 0x0000000000108947 */ /* 0x000fea0003800000 */
[----:B------:R-:W-:-:S04]  /*69a0*/  PRMT R0, R19, 0x9910, RZ ;  /* 0x0000991013007816 */ /* 0x000fc800000000ff */
[----:B------:R-:W-:-:S13]  /*69b0*/  ISETP.NE.AND P0, PT, R0, 0xff, PT ;  /* 0x000000ff0000780c */ /* 0x000fda0003f05270 */
[----:B------:R-:W-:Y:S02]  /*69c0*/  @!P0 IMAD.MOV.U32 R0, RZ, RZ, 0x7f800001 ;  /* 0x7f800001ff008424 */ /* 0x000fe400078e00ff */
[----:B------:R-:W-:-:S07]  /*69d0*/  @P0 IMAD.MOV.U32 R0, RZ, RZ, R16 ;  /* 0x000000ffff000224 */ /* 0x000fce00078e0010 */
.L_x_939:
        /* <DEDUP_REMOVED lines=9> */
.L_x_940:
[----:B------:R-:W-:Y:S01]  /*6a70*/  IMAD.MOV.U32 R3, RZ, RZ, 0x7f ;  /* 0x0000007fff037424 */ /* 0x000fe200078e00ff */
[----:B------:R-:W-:-:S04]  /*6a80*/  ISETP.GT.U32.AND P0, PT, R0, 0x7f800000, PT ;  /* 0x7f8000000000780c */ /* 0x000fc80003f04070 */
[----:B------:R-:W-:-:S05]  /*6a90*/  SEL R3, R3, 0x7c, P0 ;  /* 0x0000007c03037807 */ /* 0x000fca0000000000 */
[----:B------:R0:W-:Y:S01]  /*6aa0*/  STG.E.U8 desc[UR36][R8.64], R3 ;  /* 0x0000000308007986 */ /* 0x0001e2000c101124 */
[----:B------:R-:W-:Y:S05]  /*6ab0*/  BRA `(.L_x_915) ;  /* 0x0000000400cc7947 */ /* 0x000fea0003800000 */
.L_x_935:
[----:B------:R-:W-:Y:S01]  /*6ac0*/  ISETP.NE.AND P0, PT, R19, RZ, PT ;  /* 0x000000ff1300720c */ /* 0x000fe20003f05270 */
[----:B------:R-:W-:-:S12]  /*6ad0*/  IMAD.MOV.U32 R0, RZ, RZ, 0x400000 ;  /* 0x00400000ff007424 */ /* 0x000fd800078e00ff */
[----:B------:R-:W-:Y:S05]  /*6ae0*/  @!P0 BRA `(.L_x_941) ;  /* 0x0000000000108947 */ /* 0x000fea0003800000 */
[----:B------:R-:W-:-:S04]  /*6af0*/  PRMT R0, R19, 0x9910, RZ ;  /* 0x0000991013007816 */ /* 0x000fc800000000ff */
[----:B------:R-:W-:-:S13]  /*6b00*/  ISETP.NE.AND P0, PT, R0, 0xff, PT ;  /* 0x000000ff0000780c */ /* 0x000fda0003f05270 */
[----:B------:R-:W-:Y:S01]  /*6b10*/  @!P0 IMAD.MOV.U32 R0, RZ, RZ, 0x7f800001 ;  /* 0x7f800001ff008424 */ /* 0x000fe200078e00ff */
[----:B------:R-:W-:-:S07]  /*6b20*/  @P0 MOV R0, R16 ;  /* 0x0000001000000202 */ /* 0x000fce0000000f00 */
.L_x_941:
[----:B------:R-:W-:-:S05]  /*6b30*/  F2FP.BF16.F32.PACK_AB R0, RZ, R0 ;  /* 0x00000000ff00723e */ /* 0x000fca00000010ff */
[----:B------:R0:W-:Y:S01]  /*6b40*/  STG.E.U16 desc[UR36][R8.64], R0 ;  /* 0x0000000008007986 */ /* 0x0001e2000c101524 */
[----:B------:R-:W-:Y:S05]  /*6b50*/  BRA `(.L_x_915) ;  /* 0x0000000400a47947 */ /* 0x000fea0003800000 */
.L_x_931:
        /* <DEDUP_REMOVED lines=15> */
.L_x_945:
[----:B------:R-:W0:Y:S02]  /*6c50*/  F2I.FTZ.U32.TRUNC.NTZ R3, R0 ;  /* 0x0000000000037305 */ /* 0x000e24000021f000 */
[----:B0-----:R0:W-:Y:S01]  /*6c60*/  STG.E.U16 desc[UR36][R8.64], R3 ;  /* 0x0000000308007986 */ /* 0x0011e2000c101524 */
[----:B------:R-:W-:Y:S05]  /*6c70*/  BRA `(.L_x_915) ;  /* 0x00000004005c7947 */ /* 0x000fea0003800000 */
.L_x_944:
[----:B------:R-:W-:Y:S01]  /*6c80*/  ISETP.NE.AND P0, PT, R19, RZ, PT ;  /* 0x000000ff1300720c */ /* 0x000fe20003f05270 */
[----:B------:R-:W-:-:S12]  /*6c90*/  HFMA2 R0, -RZ, RZ, 3.814697265625e-06, 0 ;  /* 0x00400000ff007431 */ /* 0x000fd800000001ff */
[----:B------:R-:W-:Y:S05]  /*6ca0*/  @!P0 BRA `(.L_x_946) ;  /* 0x0000000000108947 */ /* 0x000fea0003800000 */
[----:B------:R-:W-:-:S04]  /*6cb0*/  PRMT R0, R19, 0x9910, RZ ;  /* 0x0000991013007816 */ /* 0x000fc800000000ff */
[----:B------:R-:W-:-:S13]  /*6cc0*/  ISETP.NE.AND P0, PT, R0, 0xff, PT ;  /* 0x000000ff0000780c */ /* 0x000fda0003f05270 */
[----:B------:R-:W-:Y:S02]  /*6cd0*/  @!P0 IMAD.MOV.U32 R0, RZ, RZ, 0x7f800001 ;  /* 0x7f800001ff008424 */ /* 0x000fe400078e00ff */
[----:B------:R-:W-:-:S07]  /*6ce0*/  @P0 IMAD.MOV.U32 R0, RZ, RZ, R16 ;  /* 0x000000ffff000224 */ /* 0x000fce00078e0010 */
.L_x_946:
        /* <DEDUP_REMOVED lines=12> */
.L_x_948:
[----:B------:R-:W-:-:S07]  /*6db0*/  PRMT R4, R3, 0x7610, R4 ;  /* 0x0000761003047816 */ /* 0x000fce0000000004 */
.L_x_947:
[----:B------:R0:W-:Y:S01]  /*6dc0*/  STG.E.U8 desc[UR36][R8.64], R4 ;  /* 0x0000000408007986 */ /* 0x0001e2000c101124 */
[----:B------:R-:W-:Y:S05]  /*6dd0*/  BRA `(.L_x_915) ;  /* 0x0000000400047947 */ /* 0x000fea0003800000 */
.L_x_943:
[----:B------:R-:W-:Y:S01]  /*6de0*/  ISETP.NE.AND P0, PT, R19, RZ, PT ;  /* 0x000000ff1300720c */ /* 0x000fe20003f05270 */
[----:B------:R-:W-:-:S12]  /*6df0*/  IMAD.MOV.U32 R0, RZ, RZ, 0x400000 ;  /* 0x00400000ff007424 */ /* 0x000fd800078e00ff */
[----:B------:R-:W-:Y:S05]  /*6e00*/  @!P0 BRA `(.L_x_949) ;  /* 0x0000000000108947 */ /* 0x000fea0003800000 */
[----:B------:R-:W-:-:S04]  /*6e10*/  PRMT R0, R19, 0x9910, RZ ;  /* 0x0000991013007816 */ /* 0x000fc800000000ff */
[----:B------:R-:W-:-:S13]  /*6e20*/  ISETP.NE.AND P0, PT, R0, 0xff, PT ;  /* 0x000000ff0000780c */ /* 0x000fda0003f05270 */
[----:B------:R-:W-:Y:S02]  /*6e30*/  @!P0 IMAD.MOV.U32 R0, RZ, RZ, 0x7f800001 ;  /* 0x7f800001ff008424 */ /* 0x000fe400078e00ff */
[----:B------:R-:W-:-:S07]  /*6e40*/  @P0 IMAD.MOV.U32 R0, RZ, RZ, R16 ;  /* 0x000000ffff000224 */ /* 0x000fce00078e0010 */
.L_x_949:
        /* <DEDUP_REMOVED lines=12> */
.L_x_951:
[----:B------:R-:W-:-:S07]  /*6f10*/  PRMT R4, R3, 0x7610, R4 ;  /* 0x0000761003047816 */ /* 0x000fce0000000004 */
.L_x_950:
[----:B------:R0:W-:Y:S01]  /*6f20*/  STG.E.U8 desc[UR36][R8.64], R4 ;  /* 0x0000000408007986 */ /* 0x0001e2000c101124 */
[----:B------:R-:W-:Y:S05]  /*6f30*/  BRA `(.L_x_915) ;  /* 0x0000000000ac7947 */ /* 0x000fea0003800000 */
.L_x_942:
[----:B------:R-:W-:-:S13]  /*6f40*/  ISETP.NE.AND P0, PT, R0, 0x1c, PT ;  /* 0x0000001c0000780c */ /* 0x000fda0003f05270 */
[----:B------:R-:W-:Y:S05]  /*6f50*/  @!P0 BRA `(.L_x_952) ;  /* 0x0000000000808947 */ /* 0x000fea0003800000 */
[----:B------:R-:W-:-:S13]  /*6f60*/  ISETP.NE.AND P0, PT, R0, 0x1d, PT ;  /* 0x0000001d0000780c */ /* 0x000fda0003f05270 */
[----:B------:R-:W-:Y:S05]  /*6f70*/  @!P0 BRA `(.L_x_953) ;  /* 0x0000000000508947 */ /* 0x000fea0003800000 */
[----:B------:R-:W-:-:S13]  /*6f80*/  ISETP.NE.AND P0, PT, R0, 0x2c, PT ;  /* 0x0000002c0000780c */ /* 0x000fda0003f05270 */
[----:B------:R0:W-:Y:S01]  /*6f90*/  @!P0 STG.E.U8 desc[UR36][R8.64], R19 ;  /* 0x0000001308008986 */ /* 0x0001e2000c101124 */
[----:B------:R-:W-:Y:S05]  /*6fa0*/  @!P0 BRA `(.L_x_915) ;  /* 0x0000000000908947 */ /* 0x000fea0003800000 */
.L_x_913:
[----:B------:R-:W-:Y:S01]  /*6fb0*/  MOV R14, 0x0 ;  /* 0x00000000000e7802 */ /* 0x000fe20000000f00 */
[----:B------:R-:W1:Y:S01]  /*6fc0*/  LDCU.64 UR4, c[0x4][0x190] ;  /* 0x01003200ff0477ac */ /* 0x000e620008000a00 */
[----:B0-----:R-:W-:Y:S02]  /*6fd0*/  HFMA2 R8, -RZ, RZ, 0, 6.020069122314453125e-06 ;  /* 0x00000065ff087431 */ /* 0x001fe400000001ff */
[----:B------:R-:W-:Y:S01]  /*6fe0*/  IMAD.MOV.U32 R12, RZ, RZ, 0x1 ;  /* 0x00000001ff0c7424 */ /* 0x000fe200078e00ff */
[----:B------:R-:W0:Y:S01]  /*6ff0*/  LDCU.64 UR6, c[0x4][0x198] ;  /* 0x01003300ff0677ac */ /* 0x000e220008000a00 */
[----:B------:R-:W2:Y:S01]  /*7000*/  LDC.64 R14, c[0x4][R14] ;  /* 0x010000000e0e7b82 */ /* 0x000ea20000000a00 */
[----:B------:R-:W-:Y:S01]  /*7010*/  IMAD.MOV.U32 R13, RZ, RZ, RZ ;  /* 0x000000ffff0d7224 */ /* 0x000fe200078e00ff */
[----:B------:R-:W3:Y:S01]  /*7020*/  LDCU.64 UR8, c[0x4][0x90] ;  /* 0x01001200ff0877ac */ /* 0x000ee20008000a00 */
[----:B-1----:R-:W-:Y:S02]  /*7030*/  IMAD.U32 R4, RZ, RZ, UR4 ;  /* 0x00000004ff047e24 */ /* 0x002fe4000f8e00ff */
[----:B------:R-:W-:Y:S01]  /*7040*/  IMAD.U32 R5, RZ, RZ, UR5 ;  /* 0x00000005ff057e24 */ /* 0x000fe2000f8e00ff */
[----:B0-----:R-:W-:Y:S01]  /*7050*/  MOV R6, UR6 ;  /* 0x0000000600067c02 */ /* 0x001fe20008000f00 */
[----:B------:R-:W-:-:S02]  /*7060*/  IMAD.U32 R7, RZ, RZ, UR7 ;  /* 0x00000007ff077e24 */ /* 0x000fc4000f8e00ff */
[----:B---3--:R-:W-:Y:S02]  /*7070*/  IMAD.U32 R10, RZ, RZ, UR8 ;  /* 0x00000008ff0a7e24 */ /* 0x008fe4000f8e00ff */
[----:B------:R-:W-:-:S07]  /*7080*/  IMAD.U32 R11, RZ, RZ, UR9 ;  /* 0x00000009ff0b7e24 */ /* 0x000fce000f8e00ff */
[----:B------:R-:W-:-:S07]  /*7090*/  LEPC R20, `(.L_x_954) ;  /* 0x000000001014794e */ /* 0x000fce0000000000 */
[----:B--2---:R-:W-:Y:S05]  /*70a0*/  CALL.ABS.NOINC R14 ;  /* 0x000000000e007343 */ /* 0x004fea0003c00000 */
.L_x_954:
[----:B------:R-:W-:Y:S05]  /*70b0*/  BRA `(.L_x_915) ;  /* 0x00000000004c7947 */ /* 0x000fea0003800000 */
.L_x_953:
[----:B------:R-:W-:Y:S01]  /*70c0*/  ISETP.NE.AND P0, PT, R19, RZ, PT ;  /* 0x000000ff1300720c */ /* 0x000fe20003f05270 */
[----:B------:R-:W-:-:S12]  /*70d0*/  IMAD.MOV.U32 R4, RZ, RZ, 0x400000 ;  /* 0x00400000ff047424 */ /* 0x000fd800078e00ff */
[----:B------:R-:W-:Y:S05]  /*70e0*/  @!P0 BRA `(.L_x_955) ;  /* 0x0000000000108947 */ /* 0x000fea0003800000 */
[----:B------:R-:W-:-:S04]  /*70f0*/  PRMT R0, R19, 0x9910, RZ ;  /* 0x0000991013007816 */ /* 0x000fc800000000ff */
[----:B------:R-:W-:-:S13]  /*7100*/  ISETP.NE.AND P0, PT, R0, 0xff, PT ;  /* 0x000000ff0000780c */ /* 0x000fda0003f05270 */
[----:B------:R-:W-:Y:S01]  /*7110*/  @!P0 MOV R4, 0x7f800001 ;  /* 0x7f80000100048802 */ /* 0x000fe20000000f00 */
[----:B------:R-:W-:-:S07]  /*7120*/  @P0 IMAD.MOV.U32 R4, RZ, RZ, R16 ;  /* 0x000000ffff040224 */ /* 0x000fce00078e0010 */
.L_x_955:
[----:B------:R-:W0:Y:S02]  /*7130*/  F2I.U64.TRUNC R4, R4 ;  /* 0x0000000400047311 */ /* 0x000e24000020d800 */
[----:B0-----:R0:W-:Y:S01]  /*7140*/  STG.E.64 desc[UR36][R8.64], R4 ;  /* 0x0000000408007986 */ /* 0x0011e2000c101b24 */
[----:B------:R-:W-:Y:S05]  /*7150*/  BRA `(.L_x_915) ;  /* 0x0000000000247947 */ /* 0x000fea0003800000 */
.L_x_952:
[----:B------:R-:W-:Y:S01]  /*7160*/  ISETP.NE.AND P0, PT, R19, RZ, PT ;  /* 0x000000ff1300720c */ /* 0x000fe20003f05270 */
[----:B------:R-:W-:-:S12]  /*7170*/  IMAD.MOV.U32 R0, RZ, RZ, 0x400000 ;  /* 0x00400000ff007424 */ /* 0x000fd800078e00ff */
[----:B------:R-:W-:Y:S05]  /*7180*/  @!P0 BRA `(.L_x_956) ;  /* 0x0000000000108947 */ /* 0x000fea0003800000 */
[----:B------:R-:W-:-:S04]  /*7190*/  PRMT R0, R19, 0x9910, RZ ;  /* 0x0000991013007816 */ /* 0x000fc800000000ff */
[----:B------:R-:W-:-:S13]  /*71a0*/  ISETP.NE.AND P0, PT, R0, 0xff, PT ;  /* 0x000000ff0000780c */ /* 0x000fda0003f05270 */
[----:B------:R-:W-:Y:S01]  /*71b0*/  @!P0 IMAD.MOV.U32 R0, RZ, RZ, 0x7f800001 ;  /* 0x7f800001ff008424 */ /* 0x000fe200078e00ff */
[----:B------:R-:W-:-:S07]  /*71c0*/  @P0 MOV R0, R16 ;  /* 0x0000001000000202 */ /* 0x000fce0000000f00 */
.L_x_956:
[----:B------:R-:W0:Y:S02]  /*71d0*/  F2I.FTZ.U32.TRUNC.NTZ R3, R0 ;  /* 0x0000000000037305 */ /* 0x000e24000021f000 */
[----:B0-----:R0:W-:Y:S02]  /*71e0*/  STG.E desc[UR36][R8.64], R3 ;  /* 0x0000000308007986 */ /* 0x0011e4000c101924 */
.L_x_915:
[----:B------:R-:W-:-:S07]  /*71f0*/  VIADD R17, R17, 0x80 ;  /* 0x0000008011117836 */ /* 0x000fce0000000000 */
.L_x_906:
[----:B------:R-:W-:Y:S05]  /*7200*/  BSYNC.RECONVERGENT B6 ;  /* 0x0000000000067941 */ /* 0x000fea0003800200 */
.L_x_905:
[----:B------:R-:W0:Y:S02]  /*7210*/  LDCU UR4, c[0x0][0x380] ;  /* 0x00007000ff0477ac */ /* 0x000e240008000800 */
[----:B0-----:R-:W-:-:S13]  /*7220*/  ISETP.GE.AND P0, PT, R17, UR4, PT ;  /* 0x0000000411007c0c */ /* 0x001fda000bf06270 */
[----:B------:R-:W-:Y:S05]  /*7230*/  @P0 EXIT ;  /* 0x000000000000094d */ /* 0x000fea0003800000 */
        /* <DEDUP_REMOVED lines=278> */
.L_x_958:
[----:B------:R-:W-:Y:S01]  /*83a0*/  MOV R4, R0 ;  /* 0x0000000000047202 */ /* 0x000fe20000000f00 */
[----:B------:R-:W-:-:S07]  /*83b0*/  IMAD.MOV.U32 R5, RZ, RZ, RZ ;  /* 0x000000ffff057224 */ /* 0x000fce00078e00ff */
.L_x_957:
[----:B------:R-:W0:Y:S01]  /*83c0*/  LDCU.64 UR4, c[0x0][0x520] ;  /* 0x0000a400ff0477ac */ /* 0x000e220008000a00 */
[----:B-----5:R-:W-:-:S04]  /*83d0*/  PRMT R0, R18, 0x9910, RZ ;  /* 0x0000991012007816 */ /* 0x020fc800000000ff */
        /* <DEDUP_REMOVED lines=19> */
.L_x_964:
[----:B---3--:R-:W0:Y:S02]  /*8510*/  F2I.FTZ.TRUNC.NTZ R3, R0 ;  /* 0x0000000000037305 */ /* 0x008e24000021f100 */
[----:B0-----:R-:W-:Y:S01]  /*8520*/  STG.E.U8 desc[UR36][R4.64], R3 ;  /* 0x0000000304007986 */ /* 0x001fe2000c101124 */
[----:B------:R-:W-:Y:S05]  /*8530*/  EXIT ;  /* 0x000000000000794d */ /* 0x000fea0003800000 */
.L_x_962:
[----:B------:R-:W-:Y:S01]  /*8540*/  ISETP.NE.AND P0, PT, R19, RZ, PT ;  /* 0x000000ff1300720c */ /* 0x000fe20003f05270 */
[----:B------:R-:W-:-:S12]  /*8550*/  IMAD.MOV.U32 R2, RZ, RZ, 0x400000 ;  /* 0x00400000ff027424 */ /* 0x000fd800078e00ff */
[----:B------:R-:W-:Y:S05]  /*8560*/  @!P0 BRA `(.L_x_965) ;  /* 0x0000000000108947 */ /* 0x000fea0003800000 */
[----:B------:R-:W-:-:S04]  /*8570*/  PRMT R0, R19, 0x9910, RZ ;  /* 0x0000991013007816 */ /* 0x000fc800000000ff */
[----:B------:R-:W-:-:S13]  /*8580*/  ISETP.NE.AND P0, PT, R0, 0xff, PT ;  /* 0x000000ff0000780c */ /* 0x000fda0003f05270 */
[----:B------:R-:W-:Y:S01]  /*8590*/  @!P0 MOV R2, 0x7f800001 ;  /* 0x7f80000100028802 */ /* 0x000fe20000000f00 */
[----:B------:R-:W-:-:S07]  /*85a0*/  @P0 IMAD.MOV.U32 R2, RZ, RZ, R16 ;  /* 0x000000ffff020224 */ /* 0x000fce00078e0010 */
.L_x_965:
[----:B---3--:R-:W0:Y:S02]  /*85b0*/  F2I.S64.TRUNC R2, R2 ;  /* 0x0000000200027311 */ /* 0x008e24000020d900 */
[----:B0-----:R-:W-:-:S05]  /*85c0*/  IMAD.MOV.U32 R7, RZ, RZ, R2 ;  /* 0x000000ffff077224 */ /* 0x001fca00078e0002 */
[----:B------:R-:W-:Y:S01]  /*85d0*/  STG.E.U8 desc[UR36][R4.64], R7 ;  /* 0x0000000704007986 */ /* 0x000fe2000c101124 */
[----:B------:R-:W-:Y:S05]  /*85e0*/  EXIT ;  /* 0x000000000000794d */ /* 0x000fea0003800000 */
.L_x_961:
        /* <DEDUP_REMOVED lines=13> */
.L_x_968:
[----:B---3--:R-:W0:Y:S02]  /*86c0*/  F2I.S64.TRUNC R2, R2 ;  /* 0x0000000200027311 */ /* 0x008e24000020d900 */
[----:B0-----:R-:W-:Y:S01]  /*86d0*/  STG.E.64 desc[UR36][R4.64], R2 ;  /* 0x0000000204007986 */ /* 0x001fe2000c101b24 */
[----:B------:R-:W-:Y:S05]  /*86e0*/  EXIT ;  /* 0x000000000000794d */ /* 0x000fea0003800000 */
.L_x_967:
[----:B------:R-:W-:Y:S02]  /*86f0*/  ISETP.NE.AND P0, PT, R19, RZ, PT ;  /* 0x000000ff1300720c */ /* 0x000fe40003f05270 */
[----:B------:R-:W-:-:S11]  /*8700*/  MOV R0, 0x400000 ;  /* 0x0040000000007802 */ /* 0x000fd60000000f00 */
[----:B------:R-:W-:Y:S05]  /*8710*/  @!P0 BRA `(.L_x_969) ;  /* 0x0000000000108947 */ /* 0x000fea0003800000 */
[----:B------:R-:W-:-:S04]  /*8720*/  PRMT R0, R19, 0x9910, RZ ;  /* 0x0000991013007816 */ /* 0x000fc800000000ff */
[----:B------:R-:W-:-:S13]  /*8730*/  ISETP.NE.AND P0, PT, R0, 0xff, PT ;  /* 0x000000ff0000780c */ /* 0x000fda0003f05270 */
[----:B------:R-:W-:Y:S02]  /*8740*/  @!P0 IMAD.MOV.U32 R0, RZ, RZ, 0x7f800001 ;  /* 0x7f800001ff008424 */ /* 0x000fe400078e00ff */
[----:B------:R-:W-:-:S07]  /*8750*/  @P0 IMAD.MOV.U32 R0, RZ, RZ, R16 ;  /* 0x000000ffff000224 */ /* 0x000fce00078e0010 */
.L_x_969:
[----:B---3--:R-:W0:Y:S02]  /*8760*/  F2I.FTZ.TRUNC.NTZ R3, R0 ;  /* 0x0000000000037305 */ /* 0x008e24000021f100 */
[----:B0-----:R-:W-:Y:S01]  /*8770*/  STG.E desc[UR36][R4.64], R3 ;  /* 0x0000000304007986 */ /* 0x001fe2000c101924 */
[----:B------:R-:W-:Y:S05]  /*8780*/  EXIT ;  /* 0x000000000000794d */ /* 0x000fea0003800000 */
.L_x_966:
[----:B------:R-:W-:Y:S01]  /*8790*/  ISETP.NE.AND P0, PT, R19, RZ, PT ;  /* 0x000000ff1300720c */ /* 0x000fe20003f05270 */
[----:B------:R-:W-:-:S12]  /*87a0*/  HFMA2 R0, -RZ, RZ, 3.814697265625e-06, 0 ;  /* 0x00400000ff007431 */ /* 0x000fd800000001ff */
[----:B------:R-:W-:Y:S05]  /*87b0*/  @!P0 BRA `(.L_x_970) ;  /* 0x0000000000108947 */ /* 0x000fea0003800000 */
[----:B------:R-:W-:-:S04]  /*87c0*/  PRMT R0, R19, 0x9910, RZ ;  /* 0x0000991013007816 */ /* 0x000fc800000000ff */
[----:B------:R-:W-:-:S13]  /*87d0*/  ISETP.NE.AND P0, PT, R0, 0xff, PT ;  /* 0x000000ff0000780c */ /* 0x000fda0003f05270 */
[----:B------:R-:W-:Y:S02]  /*87e0*/  @!P0 IMAD.MOV.U32 R0, RZ, RZ, 0x7f800001 ;  /* 0x7f800001ff008424 */ /* 0x000fe400078e00ff */
[----:B------:R-:W-:-:S07]  /*87f0*/  @P0 IMAD.MOV.U32 R0, RZ, RZ, R16 ;  /* 0x000000ffff000224 */ /* 0x000fce00078e0010 */
.L_x_970:
[----:B---3--:R-:W0:Y:S02]  /*8800*/  F2I.FTZ.TRUNC.NTZ R3, R0 ;  /* 0x0000000000037305 */ /* 0x008e24000021f100 */
[----:B0-----:R-:W-:Y:S01]  /*8810*/  STG.E.U16 desc[UR36][R4.64], R3 ;  /* 0x0000000304007986 */ /* 0x001fe2000c101524 */
[----:B------:R-:W-:Y:S05]  /*8820*/  EXIT ;  /* 0x000000000000794d */ /* 0x000fea0003800000 */
.L_x_960:
[----:B------:R-:W-:-:S13]  /*8830*/  ISETP.GT.AND P0, PT, R0, 0x6, PT ;  /* 0x000000060000780c */ /* 0x000fda0003f04270 */
[----:B------:R-:W-:Y:S05]  /*8840*/  @P0 BRA `(.L_x_971) ;  /* 0x00000000005c0947 */ /* 0x000fea0003800000 */
[----:B------:R-:W-:-:S13]  /*8850*/  ISETP.NE.AND P0, PT, R0, 0x5, PT ;  /* 0x000000050000780c */ /* 0x000fda0003f05270 */
[----:B------:R-:W-:Y:S05]  /*8860*/  @!P0 BRA `(.L_x_972) ;  /* 0x00000000002c8947 */ /* 0x000fea0003800000 */
[----:B------:R-:W-:-:S13]  /*8870*/  ISETP.NE.AND P0, PT, R0, 0x6, PT ;  /* 0x000000060000780c */ /* 0x000fda0003f05270 */
[----:B------:R-:W-:Y:S05]  /*8880*/  @P0 BRA `(.L_x_963) ;  /* 0x0000000c00300947 */ /* 0x000fea0003800000 */
[----:B------:R-:W-:Y:S02]  /*8890*/  ISETP.NE.AND P0, PT, R19, RZ, PT ;  /* 0x000000ff1300720c */ /* 0x000fe40003f05270 */
[----:B---3--:R-:W-:-:S11]  /*88a0*/  MOV R3, 0x400000 ;  /* 0x0040000000037802 */ /* 0x008fd60000000f00 */
[----:B------:R-:W-:Y:S05]  /*88b0*/  @!P0 BRA `(.L_x_973) ;  /* 0x0000000000108947 */ /* 0x000fea0003800000 */
[----:B------:R-:W-:-:S04]  /*88c0*/  PRMT R0, R19, 0x9910, RZ ;  /* 0x0000991013007816 */ /* 0x000fc800000000ff */
[----:B------:R-:W-:-:S13]  /*88d0*/  ISETP.NE.AND P0, PT, R0, 0xff, PT ;  /* 0x000000ff0000780c */ /* 0x000fda0003f05270 */
[----:B------:R-:W-:Y:S02]  /*88e0*/  @!P0 IMAD.MOV.U32 R3, RZ, RZ, 0x7f800001 ;  /* 0x7f800001ff038424 */ /* 0x000fe400078e00ff */
[----:B------:R-:W-:-:S07]  /*88f0*/  @P0 IMAD.MOV.U32 R3, RZ, RZ, R16 ;  /* 0x000000ffff030224 */ /* 0x000fce00078e0010 */
.L_x_973:
[----:B------:R-:W-:Y:S01]  /*8900*/  STG.E desc[UR36][R4.64], R3 ;  /* 0x0000000304007986 */ /* 0x000fe2000c101924 */
[----:B------:R-:W-:Y:S05]  /*8910*/  EXIT ;  /* 0x000000000000794d */ /* 0x000fea0003800000 */
.L_x_972:
[----:B------:R-:W-:Y:S01]  /*8920*/  ISETP.NE.AND P0, PT, R19, RZ, PT ;  /* 0x000000ff1300720c */ /* 0x000fe20003f05270 */
[----:B------:R-:W-:-:S12]  /*8930*/  HFMA2 R0, -RZ, RZ, 3.814697265625e-06, 0 ;  /* 0x00400000ff007431 */ /* 0x000fd800000001ff */
[----:B------:R-:W-:Y:S05]  /*8940*/  @!P0 BRA `(.L_x_974) ;  /* 0x0000000000108947 */ /* 0x000fea0003800000 */
[----:B------:R-:W-:-:S04]  /*8950*/  PRMT R0, R19, 0x9910, RZ ;  /* 0x0000991013007816 */ /* 0x000fc800000000ff */
[----:B------:R-:W-:-:S13]  /*8960*/  ISETP.NE.AND P0, PT, R0, 0xff, PT ;  /* 0x000000ff0000780c */ /* 0x000fda0003f05270 */
[----:B------:R-:W-:Y:S02]  /*8970*/  @!P0 IMAD.MOV.U32 R0, RZ, RZ, 0x7f800001 ;  /* 0x7f800001ff008424 */ /* 0x000fe400078e00ff */
[----:B------:R-:W-:-:S07]  /*8980*/  @P0 IMAD.MOV.U32 R0, RZ, RZ, R16 ;  /* 0x000000ffff000224 */ /* 0x000fce00078e0010 */
.L_x_974:
[----:B------:R-:W-:-:S05]  /*8990*/  F2FP.F16.F32.PACK_AB R0, RZ, R0 ;  /* 0x00000000ff00723e */ /* 0x000fca00000000ff */
[----:B------:R-:W-:Y:S01]  /*89a0*/  STG.E.U16 desc[UR36][R4.64], R0 ;  /* 0x0000000004007986 */ /* 0x000fe2000c101524 */
[----:B------:R-:W-:Y:S05]  /*89b0*/  EXIT ;  /* 0x000000000000794d */ /* 0x000fea0003800000 */
.L_x_971:
[----:B------:R-:W-:-:S13]  /*89c0*/  ISETP.NE.AND P0, PT, R0, 0x7, PT ;  /* 0x000000070000780c */ /* 0x000fda0003f05270 */
[----:B------:R-:W-:Y:S05]  /*89d0*/  @!P0 BRA `(.L_x_975) ;  /* 0x0000000000648947 */ /* 0x000fea0003800000 */
[----:B------:R-:W-:-:S13]  /*89e0*/  ISETP.NE.AND P0, PT, R0, 0x8, PT ;  /* 0x000000080000780c */ /* 0x000fda0003f05270 */
[----:B------:R-:W-:Y:S05]  /*89f0*/  @!P0 BRA `(.L_x_976) ;  /* 0x0000000000308947 */ /* 0x000fea0003800000 */
[----:B------:R-:W-:-:S13]  /*8a00*/  ISETP.NE.AND P0, PT, R0, 0x9, PT ;  /* 0x000000090000780c */ /* 0x000fda0003f05270 */
[----:B------:R-:W-:Y:S05]  /*8a10*/  @P0 BRA `(.L_x_963) ;  /* 0x0000000800cc0947 */ /* 0x000fea0003800000 */
[----:B------:R-:W-:Y:S01]  /*8a20*/  ISETP.NE.AND P0, PT, R19, RZ, PT ;  /* 0x000000ff1300720c */ /* 0x000fe20003f05270 */
[----:B------:R-:W-:Y:S01]  /*8a30*/  IMAD.MOV.U32 R2, RZ, RZ, 0x400000 ;  /* 0x00400000ff027424 */ /* 0x000fe200078e00ff */
[----:B---3--:R-:W-:-:S11]  /*8a40*/  MOV R3, RZ ;  /* 0x000000ff00037202 */ /* 0x008fd60000000f00 */
[----:B------:R-:W-:Y:S05]  /*8a50*/  @!P0 BRA `(.L_x_977) ;  /* 0x0000000000108947 */ /* 0x000fea0003800000 */
[----:B------:R-:W-:-:S04]  /*8a60*/  PRMT R0, R19, 0x9910, RZ ;  /* 0x0000991013007816 */ /* 0x000fc800000000ff */
[----:B------:R-:W-:-:S13]  /*8a70*/  ISETP.NE.AND P0, PT, R0, 0xff, PT ;  /* 0x000000ff0000780c */ /* 0x000fda0003f05270 */
[----:B------:R-:W-:Y:S01]  /*8a80*/  @!P0 IMAD.MOV.U32 R2, RZ, RZ, 0x7f800001 ;  /* 0x7f800001ff028424 */ /* 0x000fe200078e00ff */
[----:B------:R-:W-:-:S07]  /*8a90*/  @P0 MOV R2, R16 ;  /* 0x0000001000020202 */ /* 0x000fce0000000f00 */
.L_x_977:
[----:B------:R-:W-:Y:S01]  /*8aa0*/  STG.E.64 desc[UR36][R4.64], R2 ;  /* 0x0000000204007986 */ /* 0x000fe2000c101b24 */
[----:B------:R-:W-:Y:S05]  /*8ab0*/  EXIT ;  /* 0x000000000000794d */ /* 0x000fea0003800000 */
.L_x_976:
[----:B------:R-:W-:Y:S01]  /*8ac0*/  ISETP.NE.AND P0, PT, R19, RZ, PT ;  /* 0x000000ff1300720c */ /* 0x000fe20003f05270 */
[----:B------:R-:W-:-:S12]  /*8ad0*/  IMAD.MOV.U32 R0, RZ, RZ, 0x400000 ;  /* 0x00400000ff007424 */ /* 0x000fd800078e00ff */
[----:B------:R-:W-:Y:S05]  /*8ae0*/  @!P0 BRA `(.L_x_978) ;  /* 0x0000000000108947 */ /* 0x000fea0003800000 */
[----:B------:R-:W-:-:S04]  /*8af0*/  PRMT R0, R19, 0x9910, RZ ;  /* 0x0000991013007816 */ /* 0x000fc800000000ff */
[----:B------:R-:W-:-:S13]  /*8b00*/  ISETP.NE.AND P0, PT, R0, 0xff, PT ;  /* 0x000000ff0000780c */ /* 0x000fda0003f05270 */
[----:B------:R-:W-:Y:S01]  /*8b10*/  @!P0 IMAD.MOV.U32 R0, RZ, RZ, 0x7f800001 ;  /* 0x7f800001ff008424 */ /* 0x000fe200078e00ff */
[----:B------:R-:W-:-:S07]  /*8b20*/  @P0 MOV R0, R16 ;  /* 0x0000001000000202 */ /* 0x000fce0000000f00 */
.L_x_978:
[----:B------:R-:W-:-:S04]  /*8b30*/  F2FP.F16.F32.PACK_AB R0, RZ, R0 ;  /* 0x00000000ff00723e */ /* 0x000fc800000000ff */
[----:B------:R-:W-:-:S05]  /*8b40*/  PRMT R0, R0, 0x5410, RZ ;  /* 0x0000541000007816 */ /* 0x000fca00000000ff */
[----:B------:R-:W-:Y:S01]  /*8b50*/  STG.E desc[UR36][R4.64], R0 ;  /* 0x0000000004007986 */ /* 0x000fe2000c101924 */
[----:B------:R-:W-:Y:S05]  /*8b60*/  EXIT ;  /* 0x000000000000794d */ /* 0x000fea0003800000 */
.L_x_975:
[----:B------:R-:W-:Y:S01]  /*8b70*/  ISETP.NE.AND P0, PT, R19, RZ, PT ;  /* 0x000000ff1300720c */ /* 0x000fe20003f05270 */
[----:B------:R-:W-:Y:S02]  /*8b80*/  IMAD.MOV.U32 R2, RZ, RZ, 0x0 ;  /* 0x00000000ff027424 */ /* 0x000fe400078e00ff */
[----:B---3--:R-:W-:-:S10]  /*8b90*/  IMAD.MOV.U32 R3, RZ, RZ, 0x38000000 ;  /* 0x38000000ff037424 */ /* 0x008fd400078e00ff */
[----:B------:R-:W-:Y:S05]  /*8ba0*/  @!P0 BRA `(.L_x_979) ;  /* 0x0000000000188947 */ /* 0x000fea0003800000 */
[----:B------:R-:W-:-:S04]  /*8bb0*/  PRMT R0, R19, 0x9910, RZ ;  /* 0x0000991013007816 */ /* 0x000fc800000000ff */
[----:B------:R-:W-:-:S13]  /*8bc0*/  ISETP.NE.AND P0, PT, R0, 0xff, PT ;  /* 0x000000ff0000780c */ /* 0x000fda0003f05270 */
[----:B------:R-:W-:Y:S01]  /*8bd0*/  @!P0 MOV R2, 0x20000000 ;  /* 0x2000000000028802 */ /* 0x000fe20000000f00 */
[----:B------:R-:W-:Y:S01]  /*8be0*/  @!P0 IMAD.MOV.U32 R3, RZ, RZ, 0x7ff80000 ;  /* 0x7ff80000ff038424 */ /* 0x000fe200078e00ff */
[----:B------:R-:W-:Y:S01]  /*8bf0*/  @P0 MOV R3, R23 ;  /* 0x0000001700030202 */ /* 0x000fe20000000f00 */
[----:B------:R-:W-:-:S07]  /*8c00*/  @P0 IMAD.MOV.U32 R2, RZ, RZ, R22 ;  /* 0x000000ffff020224 */ /* 0x000fce00078e0016 */
.L_x_979:
[----:B------:R-:W-:Y:S01]  /*8c10*/  STG.E.64 desc[UR36][R4.64], R2 ;  /* 0x0000000204007986 */ /* 0x000fe2000c101b24 */
[----:B------:R-:W-:Y:S05]  /*8c20*/  EXIT ;  /* 0x000000000000794d */ /* 0x000fea0003800000 */
.L_x_959:
        /* <DEDUP_REMOVED lines=10> */
.L_x_982:
[----:B------:R-:W-:Y:S02]  /*8cd0*/  ISETP.NE.AND P0, PT, R19, RZ, PT ;  /* 0x000000ff1300720c */ /* 0x000fe40003f05270 */
[----:B------:R-:W-:Y:S01]  /*8ce0*/  CS2R R10, SRZ ;  /* 0x00000000000a7805 */ /* 0x000fe2000001ff00 */
[----:B---3--:R-:W-:Y:S02]  /*8cf0*/  IMAD.MOV.U32 R8, RZ, RZ, 0x0 ;  /* 0x00000000ff087424 */ /* 0x008fe400078e00ff */
[----:B------:R-:W-:-:S08]  /*8d00*/  IMAD.MOV.U32 R9, RZ, RZ, 0x38000000 ;  /* 0x38000000ff097424 */ /* 0x000fd000078e00ff */
[----:B------:R-:W-:Y:S05]  /*8d10*/  @!P0 BRA `(.L_x_983) ;  /* 0x0000000000188947 */ /* 0x000fea0003800000 */
[----:B------:R-:W-:-:S04]  /*8d20*/  PRMT R0, R19, 0x9910, RZ ;  /* 0x0000991013007816 */ /* 0x000fc800000000ff */
[----:B------:R-:W-:-:S13]  /*8d30*/  ISETP.NE.AND P0, PT, R0, 0xff, PT ;  /* 0x000000ff0000780c */ /* 0x000fda0003f05270 */
[----:B------:R-:W-:Y:S01]  /*8d40*/  @!P0 MOV R8, 0x20000000 ;  /* 0x2000000000088802 */ /* 0x000fe20000000f00 */
[----:B------:R-:W-:Y:S01]  /*8d50*/  @!P0 IMAD.MOV.U32 R9, RZ, RZ, 0x7ff80000 ;  /* 0x7ff80000ff098424 */ /* 0x000fe200078e00ff */
[----:B------:R-:W-:Y:S01]  /*8d60*/  @P0 MOV R9, R23 ;  /* 0x0000001700090202 */ /* 0x000fe20000000f00 */
[----:B------:R-:W-:-:S07]  /*8d70*/  @P0 IMAD.MOV.U32 R8, RZ, RZ, R22 ;  /* 0x000000ffff080224 */ /* 0x000fce00078e0016 */
.L_x_983:
[----:B------:R-:W-:Y:S01]  /*8d80*/  STG.E.128 desc[UR36][R4.64], R8 ;  /* 0x0000000804007986 */ /* 0x000fe2000c101d24 */
[----:B------:R-:W-:Y:S05]  /*8d90*/  EXIT ;  /* 0x000000000000794d */ /* 0x000fea0003800000 */
.L_x_981:
        /* <DEDUP_REMOVED lines=13> */
.L_x_986:
[----:B------:R-:W-:Y:S01]  /*8e70*/  ISETP.GT.U32.AND P0, PT, R0, 0x43efffff, PT ;  /* 0x43efffff0000780c */ /* 0x000fe20003f04070 */
[----:B---3--:R-:W-:-:S12]  /*8e80*/  IMAD.MOV.U32 R3, RZ, RZ, 0x7f ;  /* 0x0000007fff037424 */ /* 0x008fd800078e00ff */
[----:B------:R-:W-:Y:S05]  /*8e90*/  @P0 BRA `(.L_x_987) ;  /* 0x0000000000100947 */ /* 0x000fea0003800000 */
[----:B------:R-:W-:-:S13]  /*8ea0*/  ISETP.GE.U32.AND P0, PT, R0, 0x3c800000, PT ;  /* 0x3c8000000000780c */ /* 0x000fda0003f06070 */
[----:B------:R-:W-:-:S05]  /*8eb0*/  @P0 VIADD R3, R0, 0x407ffff ;  /* 0x0407ffff00030836 */ /* 0x000fca0000000000 */
[----:B------:R-:W-:Y:S01]  /*8ec0*/  @P0 SHF.R.U32.HI R3, RZ, 0x14, R3 ;  /* 0x00000014ff030819 */ /* 0x000fe20000011603 */
[----:B------:R-:W-:-:S07]  /*8ed0*/  @!P0 FADD.FTZ R3, R0, 16384 ;  /* 0x4680000000038421 */ /* 0x000fce0000010000 */
.L_x_987:
[----:B------:R-:W-:Y:S01]  /*8ee0*/  STG.E.U8 desc[UR36][R4.64], R3 ;  /* 0x0000000304007986 */ /* 0x000fe2000c101124 */
[----:B------:R-:W-:Y:S05]  /*8ef0*/  EXIT ;  /* 0x000000000000794d */ /* 0x000fea0003800000 */
.L_x_985:
[----:B------:R-:W-:Y:S01]  /*8f00*/  ISETP.NE.AND P0, PT, R19, RZ, PT ;  /* 0x000000ff1300720c */ /* 0x000fe20003f05270 */
[----:B------:R-:W-:-:S12]  /*8f10*/  HFMA2 R0, -RZ, RZ, 3.814697265625e-06, 0 ;  /* 0x00400000ff007431 */ /* 0x000fd800000001ff */
[----:B------:R-:W-:Y:S05]  /*8f20*/  @!P0 BRA `(.L_x_988) ;  /* 0x0000000000108947 */ /* 0x000fea0003800000 */
[----:B------:R-:W-:-:S04]  /*8f30*/  PRMT R0, R19, 0x9910, RZ ;  /* 0x0000991013007816 */ /* 0x000fc800000000ff */
[----:B------:R-:W-:-:S13]  /*8f40*/  ISETP.NE.AND P0, PT, R0, 0xff, PT ;  /* 0x000000ff0000780c */ /* 0x000fda0003f05270 */
[----:B------:R-:W-:Y:S02]  /*8f50*/  @!P0 IMAD.MOV.U32 R0, RZ, RZ, 0x7f800001 ;  /* 0x7f800001ff008424 */ /* 0x000fe400078e00ff */
[----:B------:R-:W-:-:S07]  /*8f60*/  @P0 IMAD.MOV.U32 R0, RZ, RZ, R16 ;  /* 0x000000ffff000224 */ /* 0x000fce00078e0010 */
.L_x_988:
[----:B------:R-:W-:-:S13]  /*8f70*/  ISETP.GT.U32.AND P0, PT, R0, 0x477fffff, PT ;  /* 0x477fffff0000780c */ /* 0x000fda0003f04070 */
[----:B------:R-:W-:Y:S05]  /*8f80*/  @P0 BRA `(.L_x_989) ;  /* 0x0000000000200947 */ /* 0x000fea0003800000 */
[----:B------:R-:W-:-:S13]  /*8f90*/  ISETP.GE.U32.AND P0, PT, R0, 0x38800000, PT ;  /* 0x388000000000780c */ /* 0x000fda0003f06070 */
[----:B------:R-:W-:-:S04]  /*8fa0*/  @P0 IADD3 R2, PT, PT, R0, 0x80fffff, RZ ;  /* 0x080fffff00020810 */ /* 0x000fc80007ffe0ff */
[----:B---3--:R-:W-:-:S05]  /*8fb0*/  @P0 SHF.R.U32.HI R3, RZ, 0x15, R2 ;  /* 0x00000015ff030819 */ /* 0x008fca0000011602 */
[----:B------:R0:W-:Y:S01]  /*8fc0*/  @P0 STG.E.U8 desc[UR36][R4.64], R3 ;  /* 0x0000000304000986 */ /* 0x0001e2000c101124 */
[----:B------:R-:W-:Y:S05]  /*8fd0*/  @P0 EXIT ;  /* 0x000000000000094d */ /* 0x000fea0003800000 */
[----:B0-----:R-:W-:-:S05]  /*8fe0*/  FADD.FTZ R3, R0, 128 ;  /* 0x4300000000037421 */ /* 0x001fca0000010000 */
[----:B------:R-:W-:Y:S01]  /*8ff0*/  STG.E.U8 desc[UR36][R4.64], R3 ;  /* 0x0000000304007986 */ /* 0x000fe2000c101124 */
[----:B------:R-:W-:Y:S05]  /*9000*/  EXIT ;  /* 0x000000000000794d */ /* 0x000fea0003800000 */
.L_x_989:
[----:B---3--:R-:W-:Y:S01]  /*9010*/  IMAD.MOV.U32 R3, RZ, RZ, 0x7f ;  /* 0x0000007fff037424 */ /* 0x008fe200078e00ff */
[----:B------:R-:W-:-:S04]  /*9020*/  ISETP.GT.U32.AND P0, PT, R0, 0x7f800000, PT ;  /* 0x7f8000000000780c */ /* 0x000fc80003f04070 */
[----:B------:R-:W-:-:S05]  /*9030*/  SEL R3, R3, 0x7c, P0 ;  /* 0x0000007c03037807 */ /* 0x000fca0000000000 */
[----:B------:R-:W-:Y:S01]  /*9040*/  STG.E.U8 desc[UR36][R4.64], R3 ;  /* 0x0000000304007986 */ /* 0x000fe2000c101124 */
[----:B------:R-:W-:Y:S05]  /*9050*/  EXIT ;  /* 0x000000000000794d */ /* 0x000fea0003800000 */
.L_x_984:
[----:B------:R-:W-:Y:S01]  /*9060*/  ISETP.NE.AND P0, PT, R19, RZ, PT ;  /* 0x000000ff1300720c */ /* 0x000fe20003f05270 */
[----:B------:R-:W-:-:S12]  /*9070*/  IMAD.MOV.U32 R0, RZ, RZ, 0x400000 ;  /* 0x00400000ff007424 */ /* 0x000fd800078e00ff */
[----:B------:R-:W-:Y:S05]  /*9080*/  @!P0 BRA `(.L_x_990) ;  /* 0x0000000000108947 */ /* 0x000fea0003800000 */
[----:B------:R-:W-:-:S04]  /*9090*/  PRMT R0, R19, 0x9910, RZ ;  /* 0x0000991013007816 */ /* 0x000fc800000000ff */
[----:B------:R-:W-:-:S13]  /*90a0*/  ISETP.NE.AND P0, PT, R0, 0xff, PT ;  /* 0x000000ff0000780c */ /* 0x000fda0003f05270 */
[----:B------:R-:W-:Y:S01]  /*90b0*/  @!P0 MOV R0, 0x7f800001 ;  /* 0x7f80000100008802 */ /* 0x000fe20000000f00 */
[----:B------:R-:W-:-:S07]  /*90c0*/  @P0 IMAD.MOV.U32 R0, RZ, RZ, R16 ;  /* 0x000000ffff000224 */ /* 0x000fce00078e0010 */
.L_x_990:
[----:B------:R-:W-:-:S05]  /*90d0*/  F2FP.BF16.F32.PACK_AB R0, RZ, R0 ;  /* 0x00000000ff00723e */ /* 0x000fca00000010ff */
[----:B------:R-:W-:Y:S01]  /*90e0*/  STG.E.U16 desc[UR36][R4.64], R0 ;  /* 0x0000000004007986 */ /* 0x000fe2000c101524 */
[----:B------:R-:W-:Y:S05]  /*90f0*/  EXIT ;  /* 0x000000000000794d */ /* 0x000fea0003800000 */
.L_x_980:
        /* <DEDUP_REMOVED lines=15> */
.L_x_994:
[----:B---3--:R-:W0:Y:S02]  /*91f0*/  F2I.FTZ.U32.TRUNC.NTZ R3, R0 ;  /* 0x0000000000037305 */ /* 0x008e24000021f000 */
[----:B0-----:R-:W-:Y:S01]  /*9200*/  STG.E.U16 desc[UR36][R4.64], R3 ;  /* 0x0000000304007986 */ /* 0x001fe2000c101524 */
[----:B------:R-:W-:Y:S05]  /*9210*/  EXIT ;  /* 0x000000000000794d */ /* 0x000fea0003800000 */
.L_x_993:
[----:B------:R-:W-:Y:S01]  /*9220*/  ISETP.NE.AND P0, PT, R19, RZ, PT ;  /* 0x000000ff1300720c */ /* 0x000fe20003f05270 */
[----:B------:R-:W-:-:S12]  /*9230*/  IMAD.MOV.U32 R0, RZ, RZ, 0x400000 ;  /* 0x00400000ff007424 */ /* 0x000fd800078e00ff */
[----:B------:R-:W-:Y:S05]  /*9240*/  @!P0 BRA `(.L_x_995) ;  /* 0x0000000000108947 */ /* 0x000fea0003800000 */
[----:B------:R-:W-:-:S04]  /*9250*/  PRMT R0, R19, 0x9910, RZ ;  /* 0x0000991013007816 */ /* 0x000fc800000000ff */
[----:B------:R-:W-:-:S13]  /*9260*/  ISETP.NE.AND P0, PT, R0, 0xff, PT ;  /* 0x000000ff0000780c */ /* 0x000fda0003f05270 */
[----:B------:R-:W-:Y:S01]  /*9270*/  @!P0 MOV R0, 0x7f800001 ;  /* 0x7f80000100008802 */ /* 0x000fe20000000f00 */
[----:B------:R-:W-:-:S07]  /*9280*/  @P0 IMAD.MOV.U32 R0, RZ, RZ, R16 ;  /* 0x000000ffff000224 */ /* 0x000fce00078e0010 */
.L_x_995:
        /* <DEDUP_REMOVED lines=13> */
.L_x_996:
[----:B------:R-:W-:Y:S01]  /*9360*/  STG.E.U8 desc[UR36][R4.64], R2 ;  /* 0x0000000204007986 */ /* 0x000fe2000c101124 */
[----:B------:R-:W-:Y:S05]  /*9370*/  EXIT ;  /* 0x000000000000794d */ /* 0x000fea0003800000 */
.L_x_992:
[----:B------:R-:W-:Y:S01]  /*9380*/  ISETP.NE.AND P0, PT, R19, RZ, PT ;  /* 0x000000ff1300720c */ /* 0x000fe20003f05270 */
[----:B------:R-:W-:-:S12]  /*9390*/  IMAD.MOV.U32 R0, RZ, RZ, 0x400000 ;  /* 0x00400000ff007424 */ /* 0x000fd800078e00ff */
[----:B------:R-:W-:Y:S05]  /*93a0*/  @!P0 BRA `(.L_x_997) ;  /* 0x0000000000108947 */ /* 0x000fea0003800000 */
[----:B------:R-:W-:-:S04]  /*93b0*/  PRMT R0, R19, 0x9910, RZ ;  /* 0x0000991013007816 */ /* 0x000fc800000000ff */
[----:B------:R-:W-:-:S13]  /*93c0*/  ISETP.NE.AND P0, PT, R0, 0xff, PT ;  /* 0x000000ff0000780c */ /* 0x000fda0003f05270 */
[----:B------:R-:W-:Y:S01]  /*93d0*/  @!P0 MOV R0, 0x7f800001 ;  /* 0x7f80000100008802 */ /* 0x000fe20000000f00 */
[----:B------:R-:W-:-:S07]  /*93e0*/  @P0 IMAD.MOV.U32 R0, RZ, RZ, R16 ;  /* 0x000000ffff000224 */ /* 0x000fce00078e0010 */
.L_x_997:
        /* <DEDUP_REMOVED lines=13> */
.L_x_998:
[----:B------:R-:W-:Y:S01]  /*94c0*/  STG.E.U8 desc[UR36][R4.64], R2 ;  /* 0x0000000204007986 */ /* 0x000fe2000c101124 */
[----:B------:R-:W-:Y:S05]  /*94d0*/  EXIT ;  /* 0x000000000000794d */ /* 0x000fea0003800000 */
.L_x_991:
[----:B------:R-:W-:-:S13]  /*94e0*/  ISETP.NE.AND P0, PT, R0, 0x1c, PT ;  /* 0x0000001c0000780c */ /* 0x000fda0003f05270 */
[----:B------:R-:W-:Y:S05]  /*94f0*/  @!P0 BRA `(.L_x_999) ;  /* 0x0000000000808947 */ /* 0x000fea0003800000 */
[----:B------:R-:W-:-:S13]  /*9500*/  ISETP.NE.AND P0, PT, R0, 0x1d, PT ;  /* 0x0000001d0000780c */ /* 0x000fda0003f05270 */
[----:B------:R-:W-:Y:S05]  /*9510*/  @!P0 BRA `(.L_x_1000) ;  /* 0x0000000000508947 */ /* 0x000fea0003800000 */
[----:B------:R-:W-:-:S13]  /*9520*/  ISETP.NE.AND P0, PT, R0, 0x2c, PT ;  /* 0x0000002c0000780c */ /* 0x000fda0003f05270 */
[----:B------:R0:W-:Y:S01]  /*9530*/  @!P0 STG.E.U8 desc[UR36][R4.64], R19 ;  /* 0x0000001304008986 */ /* 0x0001e2000c101124 */
[----:B------:R-:W-:Y:S05]  /*9540*/  @!P0 EXIT ;  /* 0x000000000000894d */ /* 0x000fea0003800000 */
.L_x_963:
[----:B------:R-:W-:Y:S01]  /*9550*/  MOV R0, 0x0 ;  /* 0x0000000000007802 */ /* 0x000fe20000000f00 */
[----:B------:R-:W0:Y:S01]  /*9560*/  LDCU.64 UR4, c[0x4][0x190] ;  /* 0x01003200ff0477ac */ /* 0x000e220008000a00 */
[----:B------:R-:W-:Y:S02]  /*9570*/  HFMA2 R12, -RZ, RZ, 0, 5.9604644775390625e-08 ;  /* 0x00000001ff0c7431 */ /* 0x000fe400000001ff */
[----:B---3--:R-:W-:Y:S01]  /*9580*/  IMAD.MOV.U32 R8, RZ, RZ, 0x65 ;  /* 0x00000065ff087424 */ /* 0x008fe200078e00ff */
[----:B------:R1:W2:Y:S01]  /*9590*/  LDC.64 R2, c[0x4][R0] ;  /* 0x0100000000027b82 */ /* 0x0002a20000000a00 */
[----:B------:R-:W3:Y:S01]  /*95a0*/  LDCU.64 UR6, c[0x4][0x198] ;  /* 0x01003300ff0677ac */ /* 0x000ee20008000a00 */
[----:B------:R-:W-:Y:S01]  /*95b0*/  IMAD.MOV.U32 R13, RZ, RZ, RZ ;  /* 0x000000ffff0d7224 */ /* 0x000fe200078e00ff */
[----:B------:R-:W4:Y:S01]  /*95c0*/  LDCU.64 UR8, c[0x4][0x90] ;  /* 0x01001200ff0877ac */ /* 0x000f220008000a00 */
[----:B0-----:R-:W-:Y:S01]  /*95d0*/  IMAD.U32 R4, RZ, RZ, UR4 ;  /* 0x00000004ff047e24 */ /* 0x001fe2000f8e00ff */
[----:B------:R-:W-:Y:S01]  /*95e0*/  MOV R5, UR5 ;  /* 0x0000000500057c02 */ /* 0x000fe20008000f00 */
[----:B---3--:R-:W-:-:S02]  /*95f0*/  IMAD.U32 R6, RZ, RZ, UR6 ;  /* 0x00000006ff067e24 */ /* 0x008fc4000f8e00ff */
[----:B------:R-:W-:Y:S01]  /*9600*/  IMAD.U32 R7, RZ, RZ, UR7 ;  /* 0x00000007ff077e24 */ /* 0x000fe2000f8e00ff */
[----:B----4-:R-:W-:Y:S01]  /*9610*/  MOV R10, UR8 ;  /* 0x00000008000a7c02 */ /* 0x010fe20008000f00 */
[----:B-1----:R-:W-:-:S07]  /*9620*/  IMAD.U32 R11, RZ, RZ, UR9 ;  /* 0x00000009ff0b7e24 */ /* 0x002fce000f8e00ff */
[----:B------:R-:W-:-:S07]  /*9630*/  LEPC R20, `(.L_x_1001) ;  /* 0x000000001014794e */ /* 0x000fce0000000000 */
[----:B--2---:R-:W-:Y:S05]  /*9640*/  CALL.ABS.NOINC R2 ;  /* 0x0000000002007343 */ /* 0x004fea0003c00000 */
.L_x_1001:
[----:B------:R-:W-:Y:S05]  /*9650*/  EXIT ;  /* 0x000000000000794d */ /* 0x000fea0003800000 */
.L_x_1000:
[----:B------:R-:W-:Y:S01]  /*9660*/  ISETP.NE.AND P0, PT, R19, RZ, PT ;  /* 0x000000ff1300720c */ /* 0x000fe20003f05270 */
[----:B------:R-:W-:-:S12]  /*9670*/  IMAD.MOV.U32 R2, RZ, RZ, 0x400000 ;  /* 0x00400000ff027424 */ /* 0x000fd800078e00ff */
[----:B------:R-:W-:Y:S05]  /*9680*/  @!P0 BRA `(.L_x_1002) ;  /* 0x0000000000108947 */ /* 0x000fea0003800000 */
[----:B------:R-:W-:-:S04]  /*9690*/  PRMT R0, R19, 0x9910, RZ ;  /* 0x0000991013007816 */ /* 0x000fc800000000ff */
[----:B------:R-:W-:-:S13]  /*96a0*/  ISETP.NE.AND P0, PT, R0, 0xff, PT ;  /* 0x000000ff0000780c */ /* 0x000fda0003f05270 */
[----:B------:R-:W-:Y:S01]  /*96b0*/  @!P0 MOV R2, 0x7f800001 ;  /* 0x7f80000100028802 */ /* 0x000fe20000000f00 */
[----:B------:R-:W-:-:S07]  /*96c0*/  @P0 IMAD.MOV.U32 R2, RZ, RZ, R16 ;  /* 0x000000ffff020224 */ /* 0x000fce00078e0010 */
.L_x_1002:
[----:B---3--:R-:W0:Y:S02]  /*96d0*/  F2I.U64.TRUNC R2, R2 ;  /* 0x0000000200027311 */ /* 0x008e24000020d800 */
[----:B0-----:R-:W-:Y:S01]  /*96e0*/  STG.E.64 desc[UR36][R4.64], R2 ;  /* 0x0000000204007986 */ /* 0x001fe2000c101b24 */
[----:B------:R-:W-:Y:S05]  /*96f0*/  EXIT ;  /* 0x000000000000794d */ /* 0x000fea0003800000 */
.L_x_999:
[----:B------:R-:W-:Y:S01]  /*9700*/  ISETP.NE.AND P0, PT, R19, RZ, PT ;  /* 0x000000ff1300720c */ /* 0x000fe20003f05270 */
[----:B------:R-:W-:-:S12]  /*9710*/  IMAD.MOV.U32 R0, RZ, RZ, 0x400000 ;  /* 0x00400000ff007424 */ /* 0x000fd800078e00ff */
[----:B------:R-:W-:Y:S05]  /*9720*/  @!P0 BRA `(.L_x_1003) ;  /* 0x0000000000108947 */ /* 0x000fea0003800000 */
[----:B------:R-:W-:-:S04]  /*9730*/  PRMT R0, R19, 0x9910, RZ ;  /* 0x0000991013007816 */ /* 0x000fc800000000ff */
[----:B------:R-:W-:-:S13]  /*9740*/  ISETP.NE.AND P0, PT, R0, 0xff, PT ;  /* 0x000000ff0000780c */ /* 0x000fda0003f05270 */
[----:B------:R-:W-:Y:S01]  /*9750*/  @!P0 MOV R0, 0x7f800001 ;  /* 0x7f80000100008802 */ /* 0x000fe20000000f00 */
[----:B------:R-:W-:-:S07]  /*9760*/  @P0 IMAD.MOV.U32 R0, RZ, RZ, R16 ;  /* 0x000000ffff000224 */ /* 0x000fce00078e0010 */
.L_x_1003:
[----:B---3--:R-:W0:Y:S02]  /*9770*/  F2I.FTZ.U32.TRUNC.NTZ R3, R0 ;  /* 0x0000000000037305 */ /* 0x008e24000021f000 */
[----:B0-----:R-:W-:Y:S01]  /*9780*/  STG.E desc[UR36][R4.64], R3 ;  /* 0x0000000304007986 */ /* 0x001fe2000c101924 */
[----:B------:R-:W-:Y:S05]  /*9790*/  EXIT ;  /* 0x000000000000794d */ /* 0x000fea0003800000 */
.L_x_1004:
        /* <DEDUP_REMOVED lines=14> */
.L_x_7056:


//--------------------- .text._ZN2at6native27unrolled_elementwise_kernelINS0_11FillFunctorIN3c1014Float8_e8m0fnuEEESt5arrayIPcLm1EELi4E23TrivialOffsetCalculatorILi0EjES9_ILi1EjENS0_6memory12LoadWithCastILi0EEENSC_13StoreWithCastILi1EEEEEviT_T0_T2_T3_T4_T5_ --------------------------
	.section	.text._ZN2at6native27unrolled_elementwise_kernelINS0_11FillFunctorIN3c1014Float8_e8m0fnuEEESt5arrayIPcLm1EELi4E23TrivialOffsetCalculatorILi0EjES9_ILi1EjENS0_6memory12LoadWithCastILi0EEENSC_13StoreWithCastILi1EEEEEviT_T0_T2_T3_T4_T5_,"ax",@progbits
	.align	128
        .global         _ZN2at6native27unrolled_elementwise_kernelINS0_11FillFunctorIN3c1014Float8_e8m0fnuEEESt5arrayIPcLm1EELi4E23TrivialOffsetCalculatorILi0EjES9_ILi1EjENS0_6memory12LoadWithCastILi0EEENSC_13StoreWithCastILi1EEEEEviT_T0_T2_T3_T4_T5_
        .type           _ZN2at6native27unrolled_elementwise_kernelINS0_11FillFunctorIN3c1014Float8_e8m0fnuEEESt5arrayIPcLm1EELi4E23TrivialOffsetCalculatorILi0EjES9_ILi1EjENS0_6memory12LoadWithCastILi0EEENSC_13StoreWithCastILi1EEEEEviT_T0_T2_T3_T4_T5_,@function
        .size           _ZN2at6native27unrolled_elementwise_kernelINS0_11FillFunctorIN3c1014Float8_e8m0fnuEEESt5arrayIPcLm1EELi4E23TrivialOffsetCalculatorILi0EjES9_ILi1EjENS0_6memory12LoadWithCastILi0EEENSC_13StoreWithCastILi1EEEEEviT_T0_T2_T3_T4_T5_,(.L_x_7057 - _ZN2at6native27unrolled_elementwise_kernelINS0_11FillFunctorIN3c1014Float8_e8m0fnuEEESt5arrayIPcLm1EELi4E23TrivialOffsetCalculatorILi0EjES9_ILi1EjENS0_6memory12LoadWithCastILi0EEENSC_13StoreWithCastILi1EEEEEviT_T0_T2_T3_T4_T5_)
        .other          _ZN2at6native27unrolled_elementwise_kernelINS0_11FillFunctorIN3c1014Float8_e8m0fnuEEESt5arrayIPcLm1EELi4E23TrivialOffsetCalculatorILi0EjES9_ILi1EjENS0_6memory12LoadWithCastILi0EEENSC_13StoreWithCastILi1EEEEEviT_T0_T2_T3_T4_T5_,@"STO_CUDA_ENTRY STV_DEFAULT"
_ZN2at6native27unrolled_elementwise_kernelINS0_11FillFunctorIN3c1014Float8_e8m0fnuEEESt5arrayIPcLm1EELi4E23TrivialOffsetCalculatorILi0EjES9_ILi1EjENS0_6memory12LoadWithCastILi0EEENSC_13StoreWithCastILi1EEEEEviT_T0_T2_T3_T4_T5_:
.text._ZN2at6native27unrolled_elementwise_kernelINS0_11FillFunctorIN3c1014Float8_e8m0fnuEEESt5arrayIPcLm1EELi4E23TrivialOffsetCalculatorILi0EjES9_ILi1EjENS0_6memory12LoadWithCastILi0EEENSC_13StoreWithCastILi1EEEEEviT_T0_T2_T3_T4_T5_:
[----:B------:R-:W0:Y:S01]  /*0000*/  LDC R1, c[0x0][0x37c] ;  /* 0x0000df00ff017b82 */ /* 0x000e220000000800 */
[----:B------:R-:W1:Y:S07]  /*0010*/  S2R R16, SR_CTAID.X ;  /* 0x0000000000107919 */ /* 0x000e6e0000002500 */
[----:B------:R-:W1:Y:S01]  /*0020*/  LDC R19, c[0x0][0x380] ;  /* 0x0000e000ff137b82 */ /* 0x000e620000000800 */
[----:B------:R-:W2:Y:S01]  /*0030*/  LDCU.64 UR36, c[0x0][0x358] ;  /* 0x00006b00ff2477ac */ /* 0x000ea20008000a00 */
[----:B------:R-:W-:Y:S01]  /*0040*/  BSSY.RECONVERGENT B6, `(.L_x_1005) ;  /* 0x0000161000067945 */ /* 0x000fe20003800200 */
[----:B------:R-:W3:Y:S05]  /*0050*/  S2R R22, SR_TID.X ;  /* 0x0000000000167919 */ /* 0x000eea0000002100 */
[----:B------:R-:W4:Y:S08]  /*0060*/  LDC.U8 R17, c[0x0][0x384] ;  /* 0x0000e100ff117b82 */ /* 0x000f300000000000 */
[----:B------:R-:W5:Y:S01]  /*0070*/  LDC.U8 R18, c[0x0][0x39c] ;  /* 0x0000e700ff127b82 */ /* 0x000f620000000000 */
[----:B-1----:R-:W-:-:S05]  /*0080*/  IMAD R19, R16, -0x200, R19 ;  /* 0xfffffe0010137824 */ /* 0x002fca00078e0213 */
[----:B---3--:R-:W-:-:S13]  /*0090*/  ISETP.GE.AND P0, PT, R22, R19, PT ;  /* 0x000000131600720c */ /* 0x008fda0003f06270 */
[----:B0-2-45:R-:W-:Y:S05]  /*00a0*/  @P0 BRA `(.L_x_1006) ;  /* 0x0000001400680947 */ /* 0x035fea0003800000 */
[----:B------:R-:W0:Y:S01]  /*00b0*/  LDCU UR4, c[0x0][0x3a0] ;  /* 0x00007400ff0477ac */ /* 0x000e220008000800 */
[----:B------:R-:W1:Y:S01]  /*00c0*/  LDC.64 R2, c[0x0][0x388] ;  /* 0x0000e200ff027b82 */ /* 0x000e620000000a00 */
[----:B------:R-:W-:Y:S01]  /*00d0*/  IMAD R0, R16, 0x200, R22 ;  /* 0x0000020010007824 */ /* 0x000fe200078e0216 */
[----:B------:R-:W-:Y:S01]  /*00e0*/  PRMT R4, R18, 0x9910, RZ ;  /* 0x0000991012047816 */ /* 0x000fe200000000ff */
[----:B------:R-:W-:Y:S02]  /*00f0*/  VIADD R22, R22, 0x80 ;  /* 0x0000008016167836 */ /* 0x000fe40000000000 */
[----:B0-----:R-:W-:Y:S02]  /*0100*/  IMAD R5, R0, UR4, RZ ;  /* 0x0000000400057c24 */ /* 0x001fe4000f8e02ff */
[----:B------:R-:W-:-:S05]  /*0110*/  IMAD.MOV.U32 R0, RZ, RZ, R4 ;  /* 0x000000ffff007224 */ /* 0x000fca00078e0004 */
[----:B------:R-:W-:Y:S02]  /*0120*/  ISETP.GT.AND P0, PT, R0, 0x9, PT ;  /* 0x000000090000780c */ /* 0x000fe40003f04270 */
[----:B-1----:R-:W-:-:S05]  /*0130*/  IADD3 R2, P1, PT, R5, R2, RZ ;  /* 0x0000000205027210 */ /* 0x002fca0007f3e0ff */
[----:B------:R-:W-:-:S06]  /*0140*/  IMAD.X R3, RZ, RZ, R3, P1 ;  /* 0x000000ffff037224 */ /* 0x000fcc00008e0603 */
        /* <DEDUP_REMOVED lines=14> */
[----:B------:R-:W-:Y:S02]  /*0230*/  @P0 IMAD.SHL.U32 R4, R17, 0x800000, RZ ;  /* 0x0080000011040824 */ /* 0x000fe400078e00ff */
[----:B------:R-:W-:-:S03]  /*0240*/  @!P0 IMAD.MOV.U32 R0, RZ, RZ, 0x7f800001 ;  /* 0x7f800001ff008424 */ /* 0x000fc600078e00ff */
[----:B------:R-:W-:-:S07]  /*0250*/  @P0 LOP3.LUT R0, R4, 0x7f800000, RZ, 0xc0, !PT ;  /* 0x7f80000004000812 */ /* 0x000fce00078ec0ff */
.L_x_1012:
[----:B------:R-:W0:Y:S02]  /*0260*/  F2I.FTZ.TRUNC.NTZ R5, R0 ;  /* 0x0000000000057305 */ /* 0x000e24000021f100 */
[----:B0-----:R4:W-:Y:S01]  /*0270*/  STG.E.U8 desc[UR36][R2.64], R5 ;  /* 0x0000000502007986 */ /* 0x0019e2000c101124 */
[----:B------:R-:W-:Y:S05]  /*0280*/  BRA `(.L_x_1006) ;  /* 0x0000001000f07947 */ /* 0x000fea0003800000 */
.L_x_1010:
        /* <DEDUP_REMOVED lines=8> */
.L_x_1013:
[----:B------:R-:W0:Y:S02]  /*0310*/  F2I.S64.TRUNC R4, R4 ;  /* 0x0000000400047311 */ /* 0x000e24000020d900 */
[----:B0-----:R-:W-:-:S05]  /*0320*/  IMAD.MOV.U32 R7, RZ, RZ, R4 ;  /* 0x000000ffff077224 */ /* 0x001fca00078e0004 */
[----:B------:R3:W-:Y:S01]  /*0330*/  STG.E.U8 desc[UR36][R2.64], R7 ;  /* 0x0000000702007986 */ /* 0x0007e2000c101124 */
[----:B------:R-:W-:Y:S05]  /*0340*/  BRA `(.L_x_1006) ;  /* 0x0000001000c07947 */ /* 0x000fea0003800000 */
.L_x_1009:
        /* <DEDUP_REMOVED lines=14> */
.L_x_1016:
[----:B------:R-:W0:Y:S02]  /*0430*/  F2I.S64.TRUNC R4, R4 ;  /* 0x0000000400047311 */ /* 0x000e24000020d900 */
[----:B0-----:R2:W-:Y:S01]  /*0440*/  STG.E.64 desc[UR36][R2.64], R4 ;  /* 0x0000000402007986 */ /* 0x0015e2000c101b24 */
[----:B------:R-:W-:Y:S05]  /*0450*/  BRA `(.L_x_1006) ;  /* 0x00000010007c7947 */ /* 0x000fea0003800000 */
.L_x_1015:
        /* <DEDUP_REMOVED lines=8> */
.L_x_1017:
[----:B------:R-:W0:Y:S02]  /*04e0*/  F2I.FTZ.TRUNC.NTZ R5, R0 ;  /* 0x0000000000057305 */ /* 0x000e24000021f100 */
[----:B0-----:R1:W-:Y:S01]  /*04f0*/  STG.E desc[UR36][R2.64], R5 ;  /* 0x0000000502007986 */ /* 0x0013e2000c101924 */
[----:B------:R-:W-:Y:S05]  /*0500*/  BRA `(.L_x_1006) ;  /* 0x0000001000507947 */ /* 0x000fea0003800000 */
.L_x_1014:
        /* <DEDUP_REMOVED lines=8> */
.L_x_1018:
[----:B------:R-:W0:Y:S02]  /*0590*/  F2I.FTZ.TRUNC.NTZ R5, R0 ;  /* 0x0000000000057305 */ /* 0x000e24000021f100 */
[----:B0-----:R0:W-:Y:S01]  /*05a0*/  STG.E.U16 desc[UR36][R2.64], R5 ;  /* 0x0000000502007986 */ /* 0x0011e2000c101524 */
[----:B------:R-:W-:Y:S05]  /*05b0*/  BRA `(.L_x_1006) ;  /* 0x0000001000247947 */ /* 0x000fea0003800000 */
.L_x_1008:
        /* <DEDUP_REMOVED lines=14> */
.L_x_1021:
[----:B------:R0:W-:Y:S01]  /*06a0*/  STG.E desc[UR36][R2.64], R5 ;  /* 0x0000000502007986 */ /* 0x0001e2000c101924 */
[----:B------:R-:W-:Y:S05]  /*06b0*/  BRA `(.L_x_1006) ;  /* 0x0000000c00e47947 */ /* 0x000fea0003800000 */
.L_x_1020:
        /* <DEDUP_REMOVED lines=8> */
.L_x_1022:
[----:B------:R-:W-:-:S05]  /*0740*/  F2FP.F16.F32.PACK_AB R0, RZ, R0 ;  /* 0x00000000ff00723e */ /* 0x000fca00000000ff */
[----:B------:R0:W-:Y:S01]  /*0750*/  STG.E.U16 desc[UR36][R2.64], R0 ;  /* 0x0000000002007986 */ /* 0x0001e2000c101524 */
[----:B------:R-:W-:Y:S05]  /*0760*/  BRA `(.L_x_1006) ;  /* 0x0000000c00b87947 */ /* 0x000fea0003800000 */
.L_x_1019:
        /* <DEDUP_REMOVED lines=12> */
[----:B------:R-:W-:Y:S02]  /*0830*/  @P0 IMAD.SHL.U32 R0, R17, 0x800000, RZ ;  /* 0x0080000011000824 */ /* 0x000fe400078e00ff */
[----:B------:R-:W-:-:S03]  /*0840*/  @!P0 IMAD.MOV.U32 R4, RZ, RZ, 0x7f800001 ;  /* 0x7f800001ff048424 */ /* 0x000fc600078e00ff */
[----:B------:R-:W-:-:S07]  /*0850*/  @P0 LOP3.LUT R4, R0, 0x7f800000, RZ, 0xc0, !PT ;  /* 0x7f80000000040812 */ /* 0x000fce00078ec0ff */
.L_x_1025:
[----:B------:R0:W-:Y:S01]  /*0860*/  STG.E.64 desc[UR36][R2.64], R4 ;  /* 0x0000000402007986 */ /* 0x0001e2000c101b24 */
[----:B------:R-:W-:Y:S05]  /*0870*/  BRA `(.L_x_1006) ;  /* 0x0000000c00747947 */ /* 0x000fea0003800000 */
.L_x_1024:
        /* <DEDUP_REMOVED lines=8> */
.L_x_1026:
[----:B------:R-:W-:-:S04]  /*0900*/  F2FP.F16.F32.PACK_AB R0, RZ, R0 ;  /* 0x00000000ff00723e */ /* 0x000fc800000000ff */
[----:B------:R-:W-:-:S05]  /*0910*/  PRMT R0, R0, 0x5410, RZ ;  /* 0x0000541000007816 */ /* 0x000fca00000000ff */
[----:B------:R0:W-:Y:S01]  /*0920*/  STG.E desc[UR36][R2.64], R0 ;  /* 0x0000000002007986 */ /* 0x0001e2000c101924 */
[----:B------:R-:W-:Y:S05]  /*0930*/  BRA `(.L_x_1006) ;  /* 0x0000000c00447947 */ /* 0x000fea0003800000 */
.L_x_1023:
[----:B------:R-:W-:Y:S01]  /*0940*/  ISETP.NE.AND P0, PT, R17, RZ, PT ;  /* 0x000000ff1100720c */ /* 0x000fe20003f05270 */
[----:B------:R-:W-:Y:S02]  /*0950*/  IMAD.MOV.U32 R4, RZ, RZ, 0x0 ;  /* 0x00000000ff047424 */ /* 0x000fe400078e00ff */
[----:B------:R-:W-:-:S10]  /*0960*/  IMAD.MOV.U32 R5, RZ, RZ, 0x38000000 ;  /* 0x38000000ff057424 */ /* 0x000fd400078e00ff */
[----:B------:R-:W-:Y:S05]  /*0970*/  @!P0 BRA `(.L_x_1027) ;  /* 0x0000000000208947 */ /* 0x000fea0003800000 */
[----:B------:R-:W-:-:S04]  /*0980*/  PRMT R0, R17, 0x9910, RZ ;  /* 0x0000991011007816 */ /* 0x000fc800000000ff */
[----:B------:R-:W-:-:S13]  /*0990*/  ISETP.NE.AND P0, PT, R0, 0xff, PT ;  /* 0x000000ff0000780c */ /* 0x000fda0003f05270 */
[----:B------:R-:W-:Y:S02]  /*09a0*/  @P0 IMAD.SHL.U32 R0, R17, 0x800000, RZ ;  /* 0x0080000011000824 */ /* 0x000fe400078e00ff */
[----:B------:R-:W-:Y:S02]  /*09b0*/  @!P0 IMAD.MOV.U32 R4, RZ, RZ, 0x20000000 ;  /* 0x20000000ff048424 */ /* 0x000fe400078e00ff */
[----:B------:R-:W-:Y:S01]  /*09c0*/  @!P0 IMAD.MOV.U32 R5, RZ, RZ, 0x7ff80000 ;  /* 0x7ff80000ff058424 */ /* 0x000fe200078e00ff */
[----:B------:R-:W-:-:S05]  /*09d0*/  @P0 LOP3.LUT R0, R0, 0x7f800000, RZ, 0xc0, !PT ;  /* 0x7f80000000000812 */ /* 0x000fca00078ec0ff */
[----:B------:R-:W-:-:S04]  /*09e0*/  @P0 FMUL.FTZ R0, R0, 1 ;  /* 0x3f80000000000820 */ /* 0x000fc80000410000 */
[----:B------:R0:W1:Y:S03]  /*09f0*/  @P0 F2F.F64.F32 R4, R0 ;  /* 0x0000000000040310 */ /* 0x0000660000201800 */
.L_x_1027:
[----:B-1----:R5:W-:Y:S01]  /*0a00*/  STG.E.64 desc[UR36][R2.64], R4 ;  /* 0x0000000402007986 */ /* 0x002be2000c101b24 */
[----:B------:R-:W-:Y:S05]  /*0a10*/  BRA `(.L_x_1006) ;  /* 0x0000000c000c7947 */ /* 0x000fea0003800000 */
.L_x_1007:
        /* <DEDUP_REMOVED lines=8> */
[----:B------:R-:W-:-:S04]  /*0aa0*/  ISETP.NE.AND P0, PT, R17, RZ, PT ;  /* 0x000000ff1100720c */ /* 0x000fc80003f05270 */
[----:B------:R-:W-:-:S05]  /*0ab0*/  SEL R5, RZ, 0x1, !P0 ;  /* 0x00000001ff057807 */ /* 0x000fca0004000000 */
[----:B------:R0:W-:Y:S01]  /*0ac0*/  STG.E.U8 desc[UR36][R2.64], R5 ;  /* 0x0000000502007986 */ /* 0x0001e2000c101124 */
[----:B------:R-:W-:Y:S05]  /*0ad0*/  BRA `(.L_x_1006) ;  /* 0x0000000800dc7947 */ /* 0x000fea0003800000 */
.L_x_1030:
[----:B------:R-:W-:Y:S02]  /*0ae0*/  ISETP.NE.AND P0, PT, R17, RZ, PT ;  /* 0x000000ff1100720c */ /* 0x000fe40003f05270 */
[----:B------:R-:W-:Y:S01]  /*0af0*/  CS2R R6, SRZ ;  /* 0x0000000000067805 */ /* 0x000fe2000001ff00 */
[----:B------:R-:W-:Y:S02]  /*0b00*/  IMAD.MOV.U32 R4, RZ, RZ, 0x0 ;  /* 0x00000000ff047424 */ /* 0x000fe400078e00ff */
[----:B------:R-:W-:-:S08]  /*0b10*/  IMAD.MOV.U32 R5, RZ, RZ, 0x38000000 ;  /* 0x38000000ff057424 */ /* 0x000fd000078e00ff */
        /* <DEDUP_REMOVED lines=9> */
.L_x_1031:
[----:B-1----:R1:W-:Y:S01]  /*0bb0*/  STG.E.128 desc[UR36][R2.64], R4 ;  /* 0x0000000402007986 */ /* 0x0023e2000c101d24 */
[----:B------:R-:W-:Y:S05]  /*0bc0*/  BRA `(.L_x_1006) ;  /* 0x0000000800a07947 */ /* 0x000fea0003800000 */
.L_x_1029:
        /* <DEDUP_REMOVED lines=14> */
.L_x_1034:
[----:B------:R-:W-:Y:S01]  /*0cb0*/  ISETP.GT.U32.AND P0, PT, R0, 0x43efffff, PT ;  /* 0x43efffff0000780c */ /* 0x000fe20003f04070 */
[----:B------:R-:W-:-:S12]  /*0cc0*/  IMAD.MOV.U32 R5, RZ, RZ, 0x7f ;  /* 0x0000007fff057424 */ /* 0x000fd800078e00ff */
[----:B------:R-:W-:Y:S05]  /*0cd0*/  @P0 BRA `(.L_x_1035) ;  /* 0x0000000000100947 */ /* 0x000fea0003800000 */
[----:B------:R-:W-:-:S13]  /*0ce0*/  ISETP.GT.U32.AND P0, PT, R0, 0x3c7fffff, PT ;  /* 0x3c7fffff0000780c */ /* 0x000fda0003f04070 */
[C---:B------:R-:W-:Y:S01]  /*0cf0*/  @!P0 FADD.FTZ R5, R0.reuse, 16384 ;  /* 0x4680000000058421 */ /* 0x040fe20000010000 */
[----:B------:R-:W-:-:S05]  /*0d00*/  @P0 VIADD R0, R0, 0x407ffff ;  /* 0x0407ffff00000836 */ /* 0x000fca0000000000 */
[----:B------:R-:W-:-:S07]  /*0d10*/  @P0 SHF.R.U32.HI R5, RZ, 0x14, R0 ;  /* 0x00000014ff050819 */ /* 0x000fce0000011600 */
.L_x_1035:
[----:B------:R0:W-:Y:S01]  /*0d20*/  STG.E.U8 desc[UR36][R2.64], R5 ;  /* 0x0000000502007986 */ /* 0x0001e2000c101124 */
[----:B------:R-:W-:Y:S05]  /*0d30*/  BRA `(.L_x_1006) ;  /* 0x0000000800447947 */ /* 0x000fea0003800000 */
.L_x_1033:
        /* <DEDUP_REMOVED lines=8> */
.L_x_1036:
[----:B------:R-:W-:-:S13]  /*0dc0*/  ISETP.GE.U32.AND P1, PT, R0, 0x47800000, PT ;  /* 0x478000000000780c */ /* 0x000fda0003f26070 */
[----:B------:R-:W-:Y:S01]  /*0dd0*/  @P1 IMAD.MOV.U32 R5, RZ, RZ, 0x7f ;  /* 0x0000007fff051424 */ /* 0x000fe200078e00ff */
[----:B------:R-:W-:-:S04]  /*0de0*/  @P1 ISETP.GT.U32.AND P0, PT, R0, 0x7f800000, PT ;  /* 0x7f8000000000180c */ /* 0x000fc80003f04070 */
[----:B------:R-:W-:-:S05]  /*0df0*/  @P1 SEL R5, R5, 0x7c, P0 ;  /* 0x0000007c05051807 */ /* 0x000fca0000000000 */
[----:B------:R0:W-:Y:S01]  /*0e00*/  @P1 STG.E.U8 desc[UR36][R2.64], R5 ;  /* 0x0000000502001986 */ /* 0x0001e2000c101124 */
[----:B------:R-:W-:Y:S05]  /*0e10*/  @P1 BRA `(.L_x_1006) ;  /* 0x00000008000c1947 */ /* 0x000fea0003800000 */
[----:B------:R-:W-:-:S13]  /*0e20*/  ISETP.GT.U32.AND P0, PT, R0, 0x387fffff, PT ;  /* 0x387fffff0000780c */ /* 0x000fda0003f04070 */
[C---:B------:R-:W-:Y:S02]  /*0e30*/  @P0 VIADD R4, R0.reuse, 0x80fffff ;  /* 0x080fffff00040836 */ /* 0x040fe40000000000 */
[----:B0-----:R-:W-:-:S03]  /*0e40*/  @!P0 FADD.FTZ R5, R0, 128 ;  /* 0x4300000000058421 */ /* 0x001fc60000010000 */
[----:B------:R-:W-:Y:S02]  /*0e50*/  @P0 SHF.R.U32.HI R7, RZ, 0x15, R4 ;  /* 0x00000015ff070819 */ /* 0x000fe40000011604 */
[----:B------:R0:W-:Y:S04]  /*0e60*/  @!P0 STG.E.U8 desc[UR36][R2.64], R5 ;  /* 0x0000000502008986 */ /* 0x0001e8000c101124 */
[----:B------:R0:W-:Y:S01]  /*0e70*/  @P0 STG.E.U8 desc[UR36][R2.64], R7 ;  /* 0x0000000702000986 */ /* 0x0001e2000c101124 */
[----:B------:R-:W-:Y:S05]  /*0e80*/  BRA `(.L_x_1006) ;  /* 0x0000000400f07947 */ /* 0x000fea0003800000 */
.L_x_1032:
        /* <DEDUP_REMOVED lines=8> */
.L_x_1037:
[----:B------:R-:W-:-:S05]  /*0f10*/  F2FP.BF16.F32.PACK_AB R0, RZ, R0 ;  /* 0x00000000ff00723e */ /* 0x000fca00000010ff */
[----:B------:R0:W-:Y:S01]  /*0f20*/  STG.E.U16 desc[UR36][R2.64], R0 ;  /* 0x0000000002007986 */ /* 0x0001e2000c101524 */
[----:B------:R-:W-:Y:S05]  /*0f30*/  BRA `(.L_x_1006) ;  /* 0x0000000400c47947 */ /* 0x000fea0003800000 */
.L_x_1028:
        /* <DEDUP_REMOVED lines=10> */
.L_x_1040:
        /* <DEDUP_REMOVED lines=8> */
.L_x_1041:
[----:B------:R-:W0:Y:S02]  /*1060*/  F2I.U64.TRUNC R4, R4 ;  /* 0x0000000400047311 */ /* 0x000e24000020d800 */
[----:B0-----:R0:W-:Y:S01]  /*1070*/  STG.E.64 desc[UR36][R2.64], R4 ;  /* 0x0000000402007986 */ /* 0x0011e2000c101b24 */
[----:B------:R-:W-:Y:S05]  /*1080*/  BRA `(.L_x_1006) ;  /* 0x0000000400707947 */ /* 0x000fea0003800000 */
.L_x_1039:
        /* <DEDUP_REMOVED lines=8> */
.L_x_1042:
[----:B------:R-:W0:Y:S02]  /*1110*/  F2I.FTZ.U32.TRUNC.NTZ R5, R0 ;  /* 0x0000000000057305 */ /* 0x000e24000021f000 */
[----:B0-----:R0:W-:Y:S01]  /*1120*/  STG.E desc[UR36][R2.64], R5 ;  /* 0x0000000502007986 */ /* 0x0011e2000c101924 */
[----:B------:R-:W-:Y:S05]  /*1130*/  BRA `(.L_x_1006) ;  /* 0x0000000400447947 */ /* 0x000fea0003800000 */
.L_x_1038:
[----:B------:R-:W-:-:S13]  /*1140*/  ISETP.NE.AND P0, PT, R0, 0x19, PT ;  /* 0x000000190000780c */ /* 0x000fda0003f05270 */
[----:B------:R-:W-:Y:S05]  /*1150*/  @!P0 BRA `(.L_x_1043) ;  /* 0x0000000000e08947 */ /* 0x000fea0003800000 */
[----:B------:R-:W-:-:S13]  /*1160*/  ISETP.NE.AND P0, PT, R0, 0x1a, PT ;  /* 0x0000001a0000780c */ /* 0x000fda0003f05270 */
[----:B------:R-:W-:Y:S05]  /*1170*/  @!P0 BRA `(.L_x_1044) ;  /* 0x0000000000788947 */ /* 0x000fea0003800000 */
[----:B------:R-:W-:-:S13]  /*1180*/  ISETP.NE.AND P0, PT, R0, 0x1b, PT ;  /* 0x0000001b0000780c */ /* 0x000fda0003f05270 */
[----:B------:R-:W-:Y:S05]  /*1190*/  @!P0 BRA `(.L_x_1045) ;  /* 0x0000000000448947 */ /* 0x000fea0003800000 */
.L_x_1011:
        /* <DEDUP_REMOVED lines=16> */
.L_x_1046:
[----:B------:R-:W-:Y:S05]  /*12a0*/  BRA `(.L_x_1006) ;  /* 0x0000000000e87947 */ /* 0x000fea0003800000 */
.L_x_1045:
        /* <DEDUP_REMOVED lines=8> */
.L_x_1047:
[----:B------:R-:W0:Y:S02]  /*1330*/  F2I.FTZ.U32.TRUNC.NTZ R5, R0 ;  /* 0x0000000000057305 */ /* 0x000e24000021f000 */
[----:B0-----:R0:W-:Y:S01]  /*1340*/  STG.E.U16 desc[UR36][R2.64], R5 ;  /* 0x0000000502007986 */ /* 0x0011e2000c101524 */
[----:B------:R-:W-:Y:S05]  /*1350*/  BRA `(.L_x_1006) ;  /* 0x0000000000bc7947 */ /* 0x000fea0003800000 */
.L_x_1044:
        /* <DEDUP_REMOVED lines=8> */
.L_x_1048:
        /* <DEDUP_REMOVED lines=10> */
.L_x_1050:
[----:B------:R-:W-:-:S05]  /*1480*/  VIADD R0, R0, 0x487ffff ;  /* 0x0487ffff00007836 */ /* 0x000fca0000000000 */
[----:B------:R-:W-:-:S04]  /*1490*/  SHF.R.U32.HI R0, RZ, 0x14, R0 ;  /* 0x00000014ff007819 */ /* 0x000fc80000011600 */
[----:B------:R-:W-:-:S07]  /*14a0*/  LOP3.LUT R0, R0, 0xfc, RZ, 0xc0, !PT ;  /* 0x000000fc00007812 */ /* 0x000fce00078ec0ff */
.L_x_1051:
[----:B------:R-:W-:-:S07]  /*14b0*/  PRMT R4, R0, 0x7610, R4 ;  /* 0x0000761000047816 */ /* 0x000fce0000000004 */
.L_x_1049:
[----:B------:R0:W-:Y:S01]  /*14c0*/  STG.E.U8 desc[UR36][R2.64], R4 ;  /* 0x0000000402007986 */ /* 0x0001e2000c101124 */
[----:B------:R-:W-:Y:S05]  /*14d0*/  BRA `(.L_x_1006) ;  /* 0x00000000005c7947 */ /* 0x000fea0003800000 */
.L_x_1043:
        /* <DEDUP_REMOVED lines=8> */
.L_x_1052:
        /* <DEDUP_REMOVED lines=10> */
.L_x_1054:
[----:B------:R-:W-:-:S05]  /*1600*/  VIADD R0, R0, 0x88fffff ;  /* 0x088fffff00007836 */ /* 0x000fca0000000000 */
[----:B------:R-:W-:-:S04]  /*1610*/  SHF.R.U32.HI R0, RZ, 0x15, R0 ;  /* 0x00000015ff007819 */ /* 0x000fc80000011600 */
[----:B------:R-:W-:-:S07]  /*1620*/  LOP3.LUT R0, R0, 0xfe, RZ, 0xc0, !PT ;  /* 0x000000fe00007812 */ /* 0x000fce00078ec0ff */
.L_x_1055:
[----:B------:R-:W-:-:S07]  /*1630*/  PRMT R4, R0, 0x7610, R4 ;  /* 0x0000761000047816 */ /* 0x000fce0000000004 */
.L_x_1053:
[----:B------:R0:W-:Y:S02]  /*1640*/  STG.E.U8 desc[UR36][R2.64], R4 ;  /* 0x0000000402007986 */ /* 0x0001e4000c101124 */
.L_x_1006:
[----:B------:R-:W-:Y:S05]  /*1650*/  BSYNC.RECONVERGENT B6 ;  /* 0x0000000000067941 */ /* 0x000fea0003800200 */
.L_x_1005:
[----:B------:R-:W-:Y:S01]  /*1660*/  ISETP.GE.AND P0, PT, R22, R19, PT ;  /* 0x000000131600720c */ /* 0x000fe20003f06270 */
[----:B------:R-:W-:-:S12]  /*1670*/  BSSY.RECONVERGENT B6, `(.L_x_1056) ;  /* 0x00002b4000067945 */ /* 0x000fd80003800200 */
[----:B------:R-:W-:Y:S05]  /*1680*/  @P0 BRA `(.L_x_1057) ;  /* 0x0000002800c80947 */ /* 0x000fea0003800000 */
[----:B------:R-:W0:Y:S02]  /*1690*/  LDCU UR4, c[0x0][0x3a0] ;  /* 0x00007400ff0477ac */ /* 0x000e240008000800 */
[----:B012345:R-:W0:Y:S01]  /*16a0*/  LDC.64 R2, c[0x0][0x388] ;  /* 0x0000e200ff027b82 */ /* 0x03fe220000000a00 */
[----:B------:R-:W-:Y:S01]  /*16b0*/  IMAD R0, R16, 0x200, R22 ;  /* 0x0000020010007824 */ /* 0x000fe200078e0216 */
[----:B------:R-:W-:-:S03]  /*16c0*/  PRMT R4, R18, 0x9910, RZ ;  /* 0x0000991012047816 */ /* 0x000fc600000000ff */
[----:B------:R-:W-:Y:S02]  /*16d0*/  IMAD R5, R0, UR4, RZ ;  /* 0x0000000400057c24 */ /* 0x000fe4000f8e02ff */
[----:B------:R-:W-:-:S05]  /*16e0*/  IMAD.MOV.U32 R0, RZ, RZ, R4 ;  /* 0x000000ffff007224 */ /* 0x000fca00078e0004 */
[----:B------:R-:W-:Y:S02]  /*16f0*/  ISETP.GT.AND P1, PT, R0, 0x9, PT ;  /* 0x000000090000780c */ /* 0x000fe40003f24270 */
[----:B0-----:R-:W-:-:S05]  /*1700*/  IADD3 R2, P0, PT, R5, R2, RZ ;  /* 0x0000000205027210 */ /* 0x001fca0007f1e0ff */
        /* <DEDUP_REMOVED lines=18> */
.L_x_1063:
[----:B------:R-:W0:Y:S02]  /*1830*/  F2I.FTZ.TRUNC.NTZ R5, R0 ;  /* 0x0000000000057305 */ /* 0x000e24000021f100 */
[----:B0-----:R0:W-:Y:S01]  /*1840*/  STG.E.U8 desc[UR36][R2.64], R5 ;  /* 0x0000000502007986 */ /* 0x0011e2000c101124 */
[----:B------:R-:W-:Y:S05]  /*1850*/  BRA `(.L_x_1064) ;  /* 0x0000001000e87947 */ /* 0x000fea0003800000 */
.L_x_1061:
        /* <DEDUP_REMOVED lines=8> */
.L_x_1065:
[----:B------:R-:W0:Y:S02]  /*18e0*/  F2I.S64.TRUNC R4, R4 ;  /* 0x0000000400047311 */ /* 0x000e24000020d900 */
[----:B0-----:R-:W-:-:S05]  /*18f0*/  IMAD.MOV.U32 R7, RZ, RZ, R4 ;  /* 0x000000ffff077224 */ /* 0x001fca00078e0004 */
[----:B------:R0:W-:Y:S01]  /*1900*/  STG.E.U8 desc[UR36][R2.64], R7 ;  /* 0x0000000702007986 */ /* 0x0001e2000c101124 */
[----:B------:R-:W-:Y:S05]  /*1910*/  BRA `(.L_x_1064) ;  /* 0x0000001000b87947 */ /* 0x000fea0003800000 */
.L_x_1060:
        /* <DEDUP_REMOVED lines=14> */
.L_x_1068:
[----:B------:R-:W0:Y:S02]  /*1a00*/  F2I.S64.TRUNC R4, R4 ;  /* 0x0000000400047311 */ /* 0x000e24000020d900 */
[----:B0-----:R0:W-:Y:S01]  /*1a10*/  STG.E.64 desc[UR36][R2.64], R4 ;  /* 0x0000000402007986 */ /* 0x0011e2000c101b24 */
[----:B------:R-:W-:Y:S05]  /*1a20*/  BRA `(.L_x_1064) ;  /* 0x0000001000747947 */ /* 0x000fea0003800000 */
.L_x_1067:
        /* <DEDUP_REMOVED lines=8> */
.L_x_1069:
[----:B------:R-:W0:Y:S02]  /*1ab0*/  F2I.FTZ.TRUNC.NTZ R5, R0 ;  /* 0x0000000000057305 */ /* 0x000e24000021f100 */
[----:B0-----:R0:W-:Y:S01]  /*1ac0*/  STG.E desc[UR36][R2.64], R5 ;  /* 0x0000000502007986 */ /* 0x0011e2000c101924 */
[----:B------:R-:W-:Y:S05]  /*1ad0*/  BRA `(.L_x_1064) ;  /* 0x0000001000487947 */ /* 0x000fea0003800000 */
.L_x_1066:
        /* <DEDUP_REMOVED lines=8> */
.L_x_1070:
[----:B------:R-:W0:Y:S02]  /*1b60*/  F2I.FTZ.TRUNC.NTZ R5, R0 ;  /* 0x0000000000057305 */ /* 0x000e24000021f100 */
[----:B0-----:R0:W-:Y:S01]  /*1b70*/  STG.E.U16 desc[UR36][R2.64], R5 ;  /* 0x0000000502007986 */ /* 0x0011e2000c101524 */
[----:B------:R-:W-:Y:S05]  /*1b80*/  BRA `(.L_x_1064) ;  /* 0x00000010001c7947 */ /* 0x000fea0003800000 */
.L_x_1059:
        /* <DEDUP_REMOVED lines=14> */
.L_x_1073:
[----:B------:R0:W-:Y:S01]  /*1c70*/  STG.E desc[UR36][R2.64], R5 ;  /* 0x0000000502007986 */ /* 0x0001e2000c101924 */
[----:B------:R-:W-:Y:S05]  /*1c80*/  BRA `(.L_x_1064) ;  /* 0x0000000c00dc7947 */ /* 0x000fea0003800000 */
.L_x_1072:
        /* <DEDUP_REMOVED lines=8> */
.L_x_1074:
[----:B------:R-:W-:-:S05]  /*1d10*/  F2FP.F16.F32.PACK_AB R0, RZ, R0 ;  /* 0x00000000ff00723e */ /* 0x000fca00000000ff */
[----:B------:R0:W-:Y:S01]  /*1d20*/  STG.E.U16 desc[UR36][R2.64], R0 ;  /* 0x0000000002007986 */ /* 0x0001e2000c101524 */
[----:B------:R-:W-:Y:S05]  /*1d30*/  BRA `(.L_x_1064) ;  /* 0x0000000c00b07947 */ /* 0x000fea0003800000 */
.L_x_1071:
        /* <DEDUP_REMOVED lines=15> */
.L_x_1077:
[----:B------:R0:W-:Y:S01]  /*1e30*/  STG.E.64 desc[UR36][R2.64], R4 ;  /* 0x0000000402007986 */ /* 0x0001e2000c101b24 */
[----:B------:R-:W-:Y:S05]  /*1e40*/  BRA `(.L_x_1064) ;  /* 0x0000000c006c7947 */ /* 0x000fea0003800000 */
.L_x_1076:
        /* <DEDUP_REMOVED lines=8> */
.L_x_1078:
[----:B------:R-:W-:-:S04]  /*1ed0*/  F2FP.F16.F32.PACK_AB R0, RZ, R0 ;  /* 0x00000000ff00723e */ /* 0x000fc800000000ff */
[----:B------:R-:W-:-:S05]  /*1ee0*/  PRMT R0, R0, 0x5410, RZ ;  /* 0x0000541000007816 */ /* 0x000fca00000000ff */
[----:B------:R0:W-:Y:S01]  /*1ef0*/  STG.E desc[UR36][R2.64], R0 ;  /* 0x0000000002007986 */ /* 0x0001e2000c101924 */
[----:B------:R-:W-:Y:S05]  /*1f00*/  BRA `(.L_x_1064) ;  /* 0x0000000c003c7947 */ /* 0x000fea0003800000 */
.L_x_1075:
        /* <DEDUP_REMOVED lines=12> */
.L_x_1079:
[----:B-1----:R1:W-:Y:S01]  /*1fd0*/  STG.E.64 desc[UR36][R2.64], R4 ;  /* 0x0000000402007986 */ /* 0x0023e2000c101b24 */
[----:B------:R-:W-:Y:S05]  /*1fe0*/  BRA `(.L_x_1064) ;  /* 0x0000000c00047947 */ /* 0x000fea0003800000 */
.L_x_1058:
        /* <DEDUP_REMOVED lines=12> */
.L_x_1082:
        /* <DEDUP_REMOVED lines=13> */
.L_x_1083:
[----:B-1----:R1:W-:Y:S01]  /*2180*/  STG.E.128 desc[UR36][R2.64], R4 ;  /* 0x0000000402007986 */ /* 0x0023e2000c101d24 */
[----:B------:R-:W-:Y:S05]  /*2190*/  BRA `(.L_x_1064) ;  /* 0x0000000800987947 */ /* 0x000fea0003800000 */
.L_x_1081:
        /* <DEDUP_REMOVED lines=14> */
.L_x_1086:
[----:B------:R-:W-:Y:S01]  /*2280*/  ISETP.GT.U32.AND P0, PT, R0, 0x43efffff, PT ;  /* 0x43efffff0000780c */ /* 0x000fe20003f04070 */
[----:B------:R-:W-:-:S12]  /*2290*/  IMAD.MOV.U32 R5, RZ, RZ, 0x7f ;  /* 0x0000007fff057424 */ /* 0x000fd800078e00ff */
[----:B------:R-:W-:Y:S05]  /*22a0*/  @P0 BRA `(.L_x_1087) ;  /* 0x0000000000100947 */ /* 0x000fea0003800000 */
[----:B------:R-:W-:-:S13]  /*22b0*/  ISETP.GE.U32.AND P0, PT, R0, 0x3c800000, PT ;  /* 0x3c8000000000780c */ /* 0x000fda0003f06070 */
[----:B------:R-:W-:-:S05]  /*22c0*/  @P0 VIADD R5, R0, 0x407ffff ;  /* 0x0407ffff00050836 */ /* 0x000fca0000000000 */
[----:B------:R-:W-:Y:S01]  /*22d0*/  @P0 SHF.R.U32.HI R5, RZ, 0x14, R5 ;  /* 0x00000014ff050819 */ /* 0x000fe20000011605 */
[----:B------:R-:W-:-:S07]  /*22e0*/  @!P0 FADD.FTZ R5, R0, 16384 ;  /* 0x4680000000058421 */ /* 0x000fce0000010000 */
.L_x_1087:
[----:B------:R3:W-:Y:S01]  /*22f0*/  STG.E.U8 desc[UR36][R2.64], R5 ;  /* 0x0000000502007986 */ /* 0x0007e2000c101124 */
[----:B------:R-:W-:Y:S05]  /*2300*/  BRA `(.L_x_1064) ;  /* 0x00000008003c7947 */ /* 0x000fea0003800000 */
.L_x_1085:
        /* <DEDUP_REMOVED lines=8> */
.L_x_1088:
[----:B------:R-:W-:-:S13]  /*2390*/  ISETP.GT.U32.AND P0, PT, R0, 0x477fffff, PT ;  /* 0x477fffff0000780c */ /* 0x000fda0003f04070 */
[----:B------:R-:W-:Y:S05]  /*23a0*/  @P0 BRA `(.L_x_1089) ;  /* 0x00000000001c0947 */ /* 0x000fea0003800000 */
[----:B------:R-:W-:-:S13]  /*23b0*/  ISETP.GE.U32.AND P0, PT, R0, 0x38800000, PT ;  /* 0x388000000000780c */ /* 0x000fda0003f06070 */
[C---:B------:R-:W-:Y:S02]  /*23c0*/  @P0 VIADD R4, R0.reuse, 0x80fffff ;  /* 0x080fffff00040836 */ /* 0x040fe40000000000 */
[----:B------:R-:W-:-:S03]  /*23d0*/  @!P0 FADD.FTZ R7, R0, 128 ;  /* 0x4300000000078421 */ /* 0x000fc60000010000 */
[----:B------:R-:W-:-:S05]  /*23e0*/  @P0 SHF.R.U32.HI R5, RZ, 0x15, R4 ;  /* 0x00000015ff050819 */ /* 0x000fca0000011604 */
[----:B------:R4:W-:Y:S04]  /*23f0*/  @P0 STG.E.U8 desc[UR36][R2.64], R5 ;  /* 0x0000000502000986 */ /* 0x0009e8000c101124 */
[----:B------:R4:W-:Y:S01]  /*2400*/  @!P0 STG.E.U8 desc[UR36][R2.64], R7 ;  /* 0x0000000702008986 */ /* 0x0009e2000c101124 */
[----:B------:R-:W-:Y:S05]  /*2410*/  BRA `(.L_x_1064) ;  /* 0x0000000400f87947 */ /* 0x000fea0003800000 */
.L_x_1089:
[----:B------:R-:W-:Y:S01]  /*2420*/  IMAD.MOV.U32 R5, RZ, RZ, 0x7f ;  /* 0x0000007fff057424 */ /* 0x000fe200078e00ff */
[----:B------:R-:W-:-:S04]  /*2430*/  ISETP.GT.U32.AND P0, PT, R0, 0x7f800000, PT ;  /* 0x7f8000000000780c */ /* 0x000fc80003f04070 */
[----:B------:R-:W-:-:S05]  /*2440*/  SEL R5, R5, 0x7c, P0 ;  /* 0x0000007c05057807 */ /* 0x000fca0000000000 */
[----:B------:R5:W-:Y:S01]  /*2450*/  STG.E.U8 desc[UR36][R2.64], R5 ;  /* 0x0000000502007986 */ /* 0x000be2000c101124 */
[----:B------:R-:W-:Y:S05]  /*2460*/  BRA `(.L_x_1064) ;  /* 0x0000000400e47947 */ /* 0x000fea0003800000 */
.L_x_1084:
        /* <DEDUP_REMOVED lines=8> */
.L_x_1090:
[----:B------:R-:W-:-:S05]  /*24f0*/  F2FP.BF16.F32.PACK_AB R0, RZ, R0 ;  /* 0x00000000ff00723e */ /* 0x000fca00000010ff */
[----:B------:R0:W-:Y:S01]  /*2500*/  STG.E.U16 desc[UR36][R2.64], R0 ;  /* 0x0000000002007986 */ /* 0x0001e2000c101524 */
[----:B------:R-:W-:Y:S05]  /*2510*/  BRA `(.L_x_1064) ;  /* 0x0000000400b87947 */ /* 0x000fea0003800000 */
.L_x_1080:
        /* <DEDUP_REMOVED lines=16> */
.L_x_1094:
[----:B------:R-:W0:Y:S02]  /*2620*/  F2I.FTZ.U32.TRUNC.NTZ R5, R0 ;  /* 0x0000000000057305 */ /* 0x000e24000021f000 */
[----:B0-----:R0:W-:Y:S01]  /*2630*/  STG.E.U16 desc[UR36][R2.64], R5 ;  /* 0x0000000502007986 */ /* 0x0011e2000c101524 */
[----:B------:R-:W-:Y:S05]  /*2640*/  BRA `(.L_x_1064) ;  /* 0x00000004006c7947 */ /* 0x000fea0003800000 */
.L_x_1093:
        /* <DEDUP_REMOVED lines=8> */
.L_x_1095:
[----:B------:R-:W-:Y:S01]  /*26d0*/  ISETP.GT.U32.AND P0, PT, R0, 0x437fffff, PT ;  /* 0x437fffff0000780c */ /* 0x000fe20003f04070 */
[----:B------:R-:W-:-:S12]  /*26e0*/  IMAD.MOV.U32 R4, RZ, RZ, 0x80 ;  /* 0x00000080ff047424 */ /* 0x000fd800078e00ff */
        /* <DEDUP_REMOVED lines=11> */
.L_x_1096:
[----:B------:R0:W-:Y:S01]  /*27a0*/  STG.E.U8 desc[UR36][R2.64], R4 ;  /* 0x0000000402007986 */ /* 0x0001e2000c101124 */
[----:B------:R-:W-:Y:S05]  /*27b0*/  BRA `(.L_x_1064) ;  /* 0x0000000400107947 */ /* 0x000fea0003800000 */
.L_x_1092:
        /* <DEDUP_REMOVED lines=8> */
.L_x_1097:
        /* <DEDUP_REMOVED lines=13> */
.L_x_1098:
[----:B------:R0:W-:Y:S01]  /*2910*/  STG.E.U8 desc[UR36][R2.64], R4 ;  /* 0x0000000402007986 */ /* 0x0001e2000c101124 */
[----:B------:R-:W-:Y:S05]  /*2920*/  BRA `(.L_x_1064) ;  /* 0x0000000000b47947 */ /* 0x000fea0003800000 */
.L_x_1091:
[----:B------:R-:W-:-:S13]  /*2930*/  ISETP.NE.AND P0, PT, R0, 0x1c, PT ;  /* 0x0000001c0000780c */ /* 0x000fda0003f05270 */
[----:B------:R-:W-:Y:S05]  /*2940*/  @!P0 BRA `(.L_x_1099) ;  /* 0x0000000000848947 */ /* 0x000fea0003800000 */
[----:B------:R-:W-:-:S13]  /*2950*/  ISETP.NE.AND P0, PT, R0, 0x1d, PT ;  /* 0x0000001d0000780c */ /* 0x000fda0003f05270 */
[----:B------:R-:W-:Y:S05]  /*2960*/  @!P0 BRA `(.L_x_1100) ;  /* 0x0000000000508947 */ /* 0x000fea0003800000 */
[----:B------:R-:W-:-:S13]  /*2970*/  ISETP.NE.AND P0, PT, R0, 0x2c, PT ;  /* 0x0000002c0000780c */ /* 0x000fda0003f05270 */
[----:B------:R0:W-:Y:S01]  /*2980*/  @!P0 STG.E.U8 desc[UR36][R2.64], R17 ;  /* 0x0000001102008986 */ /* 0x0001e2000c101124 */
[----:B------:R-:W-:Y:S05]  /*2990*/  @!P0 BRA `(.L_x_1064) ;  /* 0x0000000000988947 */ /* 0x000fea0003800000 */
.L_x_1062:
[----:B0-----:R-:W-:Y:S01]  /*29a0*/  MOV R2, 0x0 ;  /* 0x0000000000027802 */ /* 0x001fe20000000f00 */
        /* <DEDUP_REMOVED lines=15> */
.L_x_1101:
[----:B------:R-:W-:Y:S05]  /*2aa0*/  BRA `(.L_x_1064) ;  /* 0x0000000000547947 */ /* 0x000fea0003800000 */
.L_x_1100:
        /* <DEDUP_REMOVED lines=8> */
.L_x_1102:
[----:B------:R-:W0:Y:S02]  /*2b30*/  F2I.U64.TRUNC R4, R4 ;  /* 0x0000000400047311 */ /* 0x000e24000020d800 */
[----:B0-----:R0:W-:Y:S01]  /*2b40*/  STG.E.64 desc[UR36][R2.64], R4 ;  /* 0x0000000402007986 */ /* 0x0011e2000c101b24 */
[----:B------:R-:W-:Y:S05]  /*2b50*/  BRA `(.L_x_1064) ;  /* 0x0000000000287947 */ /* 0x000fea0003800000 */
.L_x_1099:
        /* <DEDUP_REMOVED lines=8> */
.L_x_1103:
[----:B------:R-:W0:Y:S02]  /*2be0*/  F2I.FTZ.U32.TRUNC.NTZ R5, R0 ;  /* 0x0000000000057305 */ /* 0x000e24000021f000 */
[----:B0-----:R0:W-:Y:S02]  /*2bf0*/  STG.E desc[UR36][R2.64], R5 ;  /* 0x0000000502007986 */ /* 0x0011e4000c101924 */
.L_x_1064:
[----:B------:R-:W-:-:S05]  /*2c00*/  VIADD R22, R22, 0x80 ;  /* 0x0000008016167836 */ /* 0x000fca0000000000 */
[----:B------:R-:W-:-:S13]  /*2c10*/  ISETP.GE.AND P0, PT, R22, R19, PT ;  /* 0x000000131600720c */ /* 0x000fda0003f06270 */
        /* <DEDUP_REMOVED lines=27> */
.L_x_1109:
[----:B------:R-:W0:Y:S02]  /*2dd0*/  F2I.FTZ.TRUNC.NTZ R5, R0 ;  /* 0x0000000000057305 */ /* 0x000e24000021f100 */
[----:B0-----:R0:W-:Y:S01]  /*2de0*/  STG.E.U8 desc[UR36][R2.64], R5 ;  /* 0x0000000502007986 */ /* 0x0011e2000c101124 */
[----:B------:R-:W-:Y:S05]  /*2df0*/  BRA `(.L_x_1110) ;  /* 0x0000001000e87947 */ /* 0x000fea0003800000 */
.L_x_1107:
        /* <DEDUP_REMOVED lines=8> */
.L_x_1111:
[----:B------:R-:W0:Y:S02]  /*2e80*/  F2I.S64.TRUNC R4, R4 ;  /* 0x0000000400047311 */ /* 0x000e24000020d900 */
[----:B0-----:R-:W-:-:S05]  /*2e90*/  IMAD.MOV.U32 R7, RZ, RZ, R4 ;  /* 0x000000ffff077224 */ /* 0x001fca00078e0004 */
[----:B------:R0:W-:Y:S01]  /*2ea0*/  STG.E.U8 desc[UR36][R2.64], R7 ;  /* 0x0000000702007986 */ /* 0x0001e2000c101124 */
[----:B------:R-:W-:Y:S05]  /*2eb0*/  BRA `(.L_x_1110) ;  /* 0x0000001000b87947 */ /* 0x000fea0003800000 */
.L_x_1106:
        /* <DEDUP_REMOVED lines=14> */
.L_x_1114:
[----:B------:R-:W0:Y:S02]  /*2fa0*/  F2I.S64.TRUNC R4, R4 ;  /* 0x0000000400047311 */ /* 0x000e24000020d900 */
[----:B0-----:R0:W-:Y:S01]  /*2fb0*/  STG.E.64 desc[UR36][R2.64], R4 ;  /* 0x0000000402007986 */ /* 0x0011e2000c101b24 */
[----:B------:R-:W-:Y:S05]  /*2fc0*/  BRA `(.L_x_1110) ;  /* 0x0000001000747947 */ /* 0x000fea0003800000 */
.L_x_1113:
        /* <DEDUP_REMOVED lines=8> */
.L_x_1115:
[----:B------:R-:W0:Y:S02]  /*3050*/  F2I.FTZ.TRUNC.NTZ R5, R0 ;  /* 0x0000000000057305 */ /* 0x000e24000021f100 */
[----:B0-----:R0:W-:Y:S01]  /*3060*/  STG.E desc[UR36][R2.64], R5 ;  /* 0x0000000502007986 */ /* 0x0011e2000c101924 */
[----:B------:R-:W-:Y:S05]  /*3070*/  BRA `(.L_x_1110) ;  /* 0x0000001000487947 */ /* 0x000fea0003800000 */
.L_x_1112:
        /* <DEDUP_REMOVED lines=8> */
.L_x_1116:
[----:B------:R-:W0:Y:S02]  /*3100*/  F2I.FTZ.TRUNC.NTZ R5, R0 ;  /* 0x0000000000057305 */ /* 0x000e24000021f100 */
[----:B0-----:R0:W-:Y:S01]  /*3110*/  STG.E.U16 desc[UR36][R2.64], R5 ;  /* 0x0000000502007986 */ /* 0x0011e2000c101524 */
[----:B------:R-:W-:Y:S05]  /*3120*/  BRA `(.L_x_1110) ;  /* 0x00000010001c7947 */ /* 0x000fea0003800000 */
.L_x_1105:
        /* <DEDUP_REMOVED lines=14> */
.L_x_1119:
[----:B------:R0:W-:Y:S01]  /*3210*/  STG.E desc[UR36][R2.64], R5 ;  /* 0x0000000502007986 */ /* 0x0001e2000c101924 */
[----:B------:R-:W-:Y:S05]  /*3220*/  BRA `(.L_x_1110) ;  /* 0x0000000c00dc7947 */ /* 0x000fea0003800000 */
.L_x_1118:
        /* <DEDUP_REMOVED lines=8> */
.L_x_1120:
[----:B------:R-:W-:-:S05]  /*32b0*/  F2FP.F16.F32.PACK_AB R0, RZ, R0 ;  /* 0x00000000ff00723e */ /* 0x000fca00000000ff */
[----:B------:R0:W-:Y:S01]  /*32c0*/  STG.E.U16 desc[UR36][R2.64], R0 ;  /* 0x0000000002007986 */ /* 0x0001e2000c101524 */
[----:B------:R-:W-:Y:S05]  /*32d0*/  BRA `(.L_x_1110) ;  /* 0x0000000c00b07947 */ /* 0x000fea0003800000 */
.L_x_1117:
        /* <DEDUP_REMOVED lines=15> */
.L_x_1123:
[----:B------:R0:W-:Y:S01]  /*33d0*/  STG.E.64 desc[UR36][R2.64], R4 ;  /* 0x0000000402007986 */ /* 0x0001e2000c101b24 */
[----:B------:R-:W-:Y:S05]  /*33e0*/  BRA `(.L_x_1110) ;  /* 0x0000000c006c7947 */ /* 0x000fea0003800000 */
.L_x_1122:
        /* <DEDUP_REMOVED lines=8> */
.L_x_1124:
[----:B------:R-:W-:-:S04]  /*3470*/  F2FP.F16.F32.PACK_AB R0, RZ, R0 ;  /* 0x00000000ff00723e */ /* 0x000fc800000000ff */
[----:B------:R-:W-:-:S05]  /*3480*/  PRMT R0, R0, 0x5410, RZ ;  /* 0x0000541000007816 */ /* 0x000fca00000000ff */
[----:B------:R0:W-:Y:S01]  /*3490*/  STG.E desc[UR36][R2.64], R0 ;  /* 0x0000000002007986 */ /* 0x0001e2000c101924 */
[----:B------:R-:W-:Y:S05]  /*34a0*/  BRA `(.L_x_1110) ;  /* 0x0000000c003c7947 */ /* 0x000fea0003800000 */
.L_x_1121:
        /* <DEDUP_REMOVED lines=12> */
.L_x_1125:
[----:B-1----:R1:W-:Y:S01]  /*3570*/  STG.E.64 desc[UR36][R2.64], R4 ;  /* 0x0000000402007986 */ /* 0x0023e2000c101b24 */
[----:B------:R-:W-:Y:S05]  /*3580*/  BRA `(.L_x_1110) ;  /* 0x0000000c00047947 */ /* 0x000fea0003800000 */
.L_x_1104:
        /* <DEDUP_REMOVED lines=12> */
.L_x_1128:
        /* <DEDUP_REMOVED lines=13> */
.L_x_1129:
[----:B-1----:R1:W-:Y:S01]  /*3720*/  STG.E.128 desc[UR36][R2.64], R4 ;  /* 0x0000000402007986 */ /* 0x0023e2000c101d24 */
[----:B------:R-:W-:Y:S05]  /*3730*/  BRA `(.L_x_1110) ;  /* 0x0000000800987947 */ /* 0x000fea0003800000 */
.L_x_1127:
        /* <DEDUP_REMOVED lines=14> */
.L_x_1132:
[----:B------:R-:W-:Y:S01]  /*3820*/  ISETP.GT.U32.AND P0, PT, R0, 0x43efffff, PT ;  /* 0x43efffff0000780c */ /* 0x000fe20003f04070 */
[----:B------:R-:W-:-:S12]  /*3830*/  IMAD.MOV.U32 R5, RZ, RZ, 0x7f ;  /* 0x0000007fff057424 */ /* 0x000fd800078e00ff */
[----:B------:R-:W-:Y:S05]  /*3840*/  @P0 BRA `(.L_x_1133) ;  /* 0x0000000000100947 */ /* 0x000fea0003800000 */
[----:B------:R-:W-:-:S13]  /*3850*/  ISETP.GE.U32.AND P0, PT, R0, 0x3c800000, PT ;  /* 0x3c8000000000780c */ /* 0x000fda0003f06070 */
[----:B------:R-:W-:-:S05]  /*3860*/  @P0 VIADD R5, R0, 0x407ffff ;  /* 0x0407ffff00050836 */ /* 0x000fca0000000000 */
[----:B------:R-:W-:Y:S01]  /*3870*/  @P0 SHF.R.U32.HI R5, RZ, 0x14, R5 ;  /* 0x00000014ff050819 */ /* 0x000fe20000011605 */
[----:B------:R-:W-:-:S07]  /*3880*/  @!P0 FADD.FTZ R5, R0, 16384 ;  /* 0x4680000000058421 */ /* 0x000fce0000010000 */
.L_x_1133:
[----:B------:R3:W-:Y:S01]  /*3890*/  STG.E.U8 desc[UR36][R2.64], R5 ;  /* 0x0000000502007986 */ /* 0x0007e2000c101124 */
[----:B------:R-:W-:Y:S05]  /*38a0*/  BRA `(.L_x_1110) ;  /* 0x00000008003c7947 */ /* 0x000fea0003800000 */
.L_x_1131:
        /* <DEDUP_REMOVED lines=8> */
.L_x_1134:
        /* <DEDUP_REMOVED lines=9> */
.L_x_1135:
[----:B------:R-:W-:Y:S01]  /*39c0*/  IMAD.MOV.U32 R5, RZ, RZ, 0x7f ;  /* 0x0000007fff057424 */ /* 0x000fe200078e00ff */
[----:B------:R-:W-:-:S04]  /*39d0*/  ISETP.GT.U32.AND P0, PT, R0, 0x7f800000, PT ;  /* 0x7f8000000000780c */ /* 0x000fc80003f04070 */
[----:B------:R-:W-:-:S05]  /*39e0*/  SEL R5, R5, 0x7c, P0 ;  /* 0x0000007c05057807 */ /* 0x000fca0000000000 */
[----:B------:R4:W-:Y:S01]  /*39f0*/  STG.E.U8 desc[UR36][R2.64], R5 ;  /* 0x0000000502007986 */ /* 0x0009e2000c101124 */
[----:B------:R-:W-:Y:S05]  /*3a00*/  BRA `(.L_x_1110) ;  /* 0x0000000400e47947 */ /* 0x000fea0003800000 */
.L_x_1130:
        /* <DEDUP_REMOVED lines=8> */
.L_x_1136:
[----:B------:R-:W-:-:S05]  /*3a90*/  F2FP.BF16.F32.PACK_AB R0, RZ, R0 ;  /* 0x00000000ff00723e */ /* 0x000fca00000010ff */
[----:B------:R0:W-:Y:S01]  /*3aa0*/  STG.E.U16 desc[UR36][R2.64], R0 ;  /* 0x0000000002007986 */ /* 0x0001e2000c101524 */
[----:B------:R-:W-:Y:S05]  /*3ab0*/  BRA `(.L_x_1110) ;  /* 0x0000000400b87947 */ /* 0x000fea0003800000 */
.L_x_1126:
        /* <DEDUP_REMOVED lines=16> */
.L_x_1140:
[----:B------:R-:W0:Y:S02]  /*3bc0*/  F2I.FTZ.U32.TRUNC.NTZ R5, R0 ;  /* 0x0000000000057305 */ /* 0x000e24000021f000 */
[----:B0-----:R0:W-:Y:S01]  /*3bd0*/  STG.E.U16 desc[UR36][R2.64], R5 ;  /* 0x0000000502007986 */ /* 0x0011e2000c101524 */
[----:B------:R-:W-:Y:S05]  /*3be0*/  BRA `(.L_x_1110) ;  /* 0x00000004006c7947 */ /* 0x000fea0003800000 */
.L_x_1139:
        /* <DEDUP_REMOVED lines=8> */
.L_x_1141:
        /* <DEDUP_REMOVED lines=13> */
.L_x_1142:
[----:B------:R0:W-:Y:S01]  /*3d40*/  STG.E.U8 desc[UR36][R2.64], R4 ;  /* 0x0000000402007986 */ /* 0x0001e2000c101124 */
[----:B------:R-:W-:Y:S05]  /*3d50*/  BRA `(.L_x_1110) ;  /* 0x0000000400107947 */ /* 0x000fea0003800000 */
.L_x_1138:
        /* <DEDUP_REMOVED lines=8> */
.L_x_1143:
        /* <DEDUP_REMOVED lines=13> */
.L_x_1144:
[----:B------:R0:W-:Y:S01]  /*3eb0*/  STG.E.U8 desc[UR36][R2.64], R4 ;  /* 0x0000000402007986 */ /* 0x0001e2000c101124 */
[----:B------:R-:W-:Y:S05]  /*3ec0*/  BRA `(.L_x_1110) ;  /* 0x0000000000b47947 */ /* 0x000fea0003800000 */
.L_x_1137:
[----:B------:R-:W-:-:S13]  /*3ed0*/  ISETP.NE.AND P0, PT, R0, 0x1c, PT ;  /* 0x0000001c0000780c */ /* 0x000fda0003f05270 */
[----:B------:R-:W-:Y:S05]  /*3ee0*/  @!P0 BRA `(.L_x_1145) ;  /* 0x0000000000848947 */ /* 0x000fea0003800000 */
[----:B------:R-:W-:-:S13]  /*3ef0*/  ISETP.NE.AND P0, PT, R0, 0x1d, PT ;  /* 0x0000001d0000780c */ /* 0x000fda0003f05270 */
[----:B------:R-:W-:Y:S05]  /*3f00*/  @!P0 BRA `(.L_x_1146) ;  /* 0x0000000000508947 */ /* 0x000fea0003800000 */
[----:B------:R-:W-:-:S13]  /*3f10*/  ISETP.NE.AND P0, PT, R0, 0x2c, PT ;  /* 0x0000002c0000780c */ /* 0x000fda0003f05270 */
[----:B------:R0:W-:Y:S01]  /*3f20*/  @!P0 STG.E.U8 desc[UR36][R2.64], R17 ;  /* 0x0000001102008986 */ /* 0x0001e2000c101124 */
[----:B------:R-:W-:Y:S05]  /*3f30*/  @!P0 BRA `(.L_x_1110) ;  /* 0x0000000000988947 */ /* 0x000fea0003800000 */
.L_x_1108:
        /* <DEDUP_REMOVED lines=16> */
.L_x_1147:
[----:B------:R-:W-:Y:S05]  /*4040*/  BRA `(.L_x_1110) ;  /* 0x0000000000547947 */ /* 0x000fea0003800000 */
.L_x_1146:
        /* <DEDUP_REMOVED lines=8> */
.L_x_1148:
[----:B------:R-:W0:Y:S02]  /*40d0*/  F2I.U64.TRUNC R4, R4 ;  /* 0x0000000400047311 */ /* 0x000e24000020d800 */
[----:B0-----:R0:W-:Y:S01]  /*40e0*/  STG.E.64 desc[UR36][R2.64], R4 ;  /* 0x0000000402007986 */ /* 0x0011e2000c101b24 */
[----:B------:R-:W-:Y:S05]  /*40f0*/  BRA `(.L_x_1110) ;  /* 0x0000000000287947 */ /* 0x000fea0003800000 */
.L_x_1145:
        /* <DEDUP_REMOVED lines=8> */
.L_x_1149:
[----:B------:R-:W0:Y:S02]  /*4180*/  F2I.FTZ.U32.TRUNC.NTZ R5, R0 ;  /* 0x0000000000057305 */ /* 0x000e24000021f000 */
[----:B0-----:R0:W-:Y:S02]  /*4190*/  STG.E desc[UR36][R2.64], R5 ;  /* 0x0000000502007986 */ /* 0x0011e4000c101924 */
.L_x_1110:
[----:B------:R-:W-:-:S07]  /*41a0*/  VIADD R22, R22, 0x80 ;  /* 0x0000008016167836 */ /* 0x000fce0000000000 */
.L_x_1057:
[----:B------:R-:W-:Y:S05]  /*41b0*/  BSYNC.RECONVERGENT B6 ;  /* 0x0000000000067941 */ /* 0x000fea0003800200 */
.L_x_1056:
[----:B------:R-:W-:-:S13]  /*41c0*/  ISETP.GE.AND P0, PT, R22, R19, PT ;  /* 0x000000131600720c */ /* 0x000fda0003f06270 */
[----:B------:R-:W-:Y:S05]  /*41d0*/  @P0 EXIT ;  /* 0x000000000000094d */ /* 0x000fea0003800000 */
[----:B012345:R-:W0:Y:S01]  /*41e0*/  LDC.64 R2, c[0x0][0x388] ;  /* 0x0000e200ff027b82 */ /* 0x03fe220000000a00 */
[----:B------:R-:W1:Y:S01]  /*41f0*/  LDCU UR4, c[0x0][0x3a0] ;  /* 0x00007400ff0477ac */ /* 0x000e620008000800 */
[----:B------:R-:W-:Y:S01]  /*4200*/  PRMT R0, R18, 0x9910, RZ ;  /* 0x0000991012007816 */ /* 0x000fe200000000ff */
[----:B------:R-:W-:-:S03]  /*4210*/  IMAD R16, R16, 0x200, R22 ;  /* 0x0000020010107824 */ /* 0x000fc600078e0216 */
[----:B------:R-:W-:Y:S01]  /*4220*/  ISETP.GT.AND P1, PT, R0, 0x9, PT ;  /* 0x000000090000780c */ /* 0x000fe20003f24270 */
[----:B-1----:R-:W-:-:S05]  /*4230*/  IMAD R5, R16, UR4, RZ ;  /* 0x0000000410057c24 */ /* 0x002fca000f8e02ff */
[----:B0-----:R-:W-:-:S05]  /*4240*/  IADD3 R2, P0, PT, R5, R2, RZ ;  /* 0x0000000205027210 */ /* 0x001fca0007f1e0ff */
[----:B------:R-:W-:Y:S02]  /*4250*/  IMAD.X R3, RZ, RZ, R3, P0 ;  /* 0x000000ffff037224 */ /* 0x000fe400000e0603 */
[----:B------:R-:W-:Y:S06]  /*4260*/  @P1 BRA `(.L_x_1150) ;  /* 0x0000000800301947 */ /* 0x000fec0003800000 */
        /* <DEDUP_REMOVED lines=16> */
.L_x_1155:
[----:B------:R-:W0:Y:S02]  /*4370*/  F2I.FTZ.TRUNC.NTZ R5, R0 ;  /* 0x0000000000057305 */ /* 0x000e24000021f100 */
[----:B0-----:R-:W-:Y:S01]  /*4380*/  STG.E.U8 desc[UR36][R2.64], R5 ;  /* 0x0000000502007986 */ /* 0x001fe2000c101124 */
[----:B------:R-:W-:Y:S05]  /*4390*/  EXIT ;  /* 0x000000000000794d */ /* 0x000fea0003800000 */
.L_x_1153:
        /* <DEDUP_REMOVED lines=8> */
.L_x_1156:
[----:B------:R-:W0:Y:S02]  /*4420*/  F2I.S64.TRUNC R4, R4 ;  /* 0x0000000400047311 */ /* 0x000e24000020d900 */
[----:B0-----:R-:W-:-:S05]  /*4430*/  IMAD.MOV.U32 R7, RZ, RZ, R4 ;  /* 0x000000ffff077224 */ /* 0x001fca00078e0004 */
[----:B------:R-:W-:Y:S01]  /*4440*/  STG.E.U8 desc[UR36][R2.64], R7 ;  /* 0x0000000702007986 */ /* 0x000fe2000c101124 */
[----:B------:R-:W-:Y:S05]  /*4450*/  EXIT ;  /* 0x000000000000794d */ /* 0x000fea0003800000 */
.L_x_1152:
        /* <DEDUP_REMOVED lines=14> */
.L_x_1159:
[----:B------:R-:W0:Y:S02]  /*4540*/  F2I.S64.TRUNC R4, R4 ;  /* 0x0000000400047311 */ /* 0x000e24000020d900 */
[----:B0-----:R-:W-:Y:S01]  /*4550*/  STG.E.64 desc[UR36][R2.64], R4 ;  /* 0x0000000402007986 */ /* 0x001fe2000c101b24 */
[----:B------:R-:W-:Y:S05]  /*4560*/  EXIT ;  /* 0x000000000000794d */ /* 0x000fea0003800000 */
.L_x_1158:
        /* <DEDUP_REMOVED lines=8> */
.L_x_1160:
[----:B------:R-:W0:Y:S02]  /*45f0*/  F2I.FTZ.TRUNC.NTZ R5, R0 ;  /* 0x0000000000057305 */ /* 0x000e24000021f100 */
[----:B0-----:R-:W-:Y:S01]  /*4600*/  STG.E desc[UR36][R2.64], R5 ;  /* 0x0000000502007986 */ /* 0x001fe2000c101924 */
[----:B------:R-:W-:Y:S05]  /*4610*/  EXIT ;  /* 0x000000000000794d */ /* 0x000fea0003800000 */
.L_x_1157:
        /* <DEDUP_REMOVED lines=8> */
.L_x_1161:
[----:B------:R-:W0:Y:S02]  /*46a0*/  F2I.FTZ.TRUNC.NTZ R5, R0 ;  /* 0x0000000000057305 */ /* 0x000e24000021f100 */
[----:B0-----:R-:W-:Y:S01]  /*46b0*/  STG.E.U16 desc[UR36][R2.64], R5 ;  /* 0x0000000502007986 */ /* 0x001fe2000c101524 */
[----:B------:R-:W-:Y:S05]  /*46c0*/  EXIT ;  /* 0x000000000000794d */ /* 0x000fea0003800000 */
.L_x_1151:
        /* <DEDUP_REMOVED lines=14> */
.L_x_1164:
[----:B------:R-:W-:Y:S01]  /*47b0*/  STG.E desc[UR36][R2.64], R5 ;  /* 0x0000000502007986 */ /* 0x000fe2000c101924 */
[----:B------:R-:W-:Y:S05]  /*47c0*/  EXIT ;  /* 0x000000000000794d */ /* 0x000fea0003800000 */
.L_x_1163:
        /* <DEDUP_REMOVED lines=8> */
.L_x_1165:
[----:B------:R-:W-:-:S05]  /*4850*/  F2FP.F16.F32.PACK_AB R0, RZ, R0 ;  /* 0x00000000ff00723e */ /* 0x000fca00000000ff */
[----:B------:R-:W-:Y:S01]  /*4860*/  STG.E.U16 desc[UR36][R2.64], R0 ;  /* 0x0000000002007986 */ /* 0x000fe2000c101524 */
[----:B------:R-:W-:Y:S05]  /*4870*/  EXIT ;  /* 0x000000000000794d */ /* 0x000fea0003800000 */
.L_x_1162:
        /* <DEDUP_REMOVED lines=15> */
.L_x_1168:
[----:B------:R-:W-:Y:S01]  /*4970*/  STG.E.64 desc[UR36][R2.64], R4 ;  /* 0x0000000402007986 */ /* 0x000fe2000c101b24 */
[----:B------:R-:W-:Y:S05]  /*4980*/  EXIT ;  /* 0x000000000000794d */ /* 0x000fea0003800000 */
.L_x_1167:
        /* <DEDUP_REMOVED lines=8> */
.L_x_1169:
[----:B------:R-:W-:-:S04]  /*4a10*/  F2FP.F16.F32.PACK_AB R0, RZ, R0 ;  /* 0x00000000ff00723e */ /* 0x000fc800000000ff */
[----:B------:R-:W-:-:S05]  /*4a20*/  PRMT R0, R0, 0x5410, RZ ;  /* 0x0000541000007816 */ /* 0x000fca00000000ff */
[----:B------:R-:W-:Y:S01]  /*4a30*/  STG.E desc[UR36][R2.64], R0 ;  /* 0x0000000002007986 */ /* 0x000fe2000c101924 */
[----:B------:R-:W-:Y:S05]  /*4a40*/  EXIT ;  /* 0x000000000000794d */ /* 0x000fea0003800000 */
.L_x_1166:
        /* <DEDUP_REMOVED lines=12> */
.L_x_1170:
[----:B-1----:R-:W-:Y:S01]  /*4b10*/  STG.E.64 desc[UR36][R2.64], R4 ;  /* 0x0000000402007986 */ /* 0x002fe2000c101b24 */
[----:B------:R-:W-:Y:S05]  /*4b20*/  EXIT ;  /* 0x000000000000794d */ /* 0x000fea0003800000 */
.L_x_1150:
        /* <DEDUP_REMOVED lines=10> */
[----:B------:R-:W-:Y:S01]  /*4bd0*/  STG.E.U8 desc[UR36][R2.64], R5 ;  /* 0x0000000502007986 */ /* 0x000fe2000c101124 */
[----:B------:R-:W-:Y:S05]  /*4be0*/  EXIT ;  /* 0x000000000000794d */ /* 0x000fea0003800000 */
.L_x_1173:
        /* <DEDUP_REMOVED lines=13> */
.L_x_1174:
[----:B-1----:R-:W-:Y:S01]  /*4cc0*/  STG.E.128 desc[UR36][R2.64], R4 ;  /* 0x0000000402007986 */ /* 0x002fe2000c101d24 */
[----:B------:R-:W-:Y:S05]  /*4cd0*/  EXIT ;  /* 0x000000000000794d */ /* 0x000fea0003800000 */
.L_x_1172:
        /* <DEDUP_REMOVED lines=14> */
.L_x_1177:
[----:B------:R-:W-:Y:S01]  /*4dc0*/  ISETP.GT.U32.AND P0, PT, R0, 0x43efffff, PT ;  /* 0x43efffff0000780c */ /* 0x000fe20003f04070 */
[----:B------:R-:W-:-:S12]  /*4dd0*/  IMAD.MOV.U32 R5, RZ, RZ, 0x7f ;  /* 0x0000007fff057424 */ /* 0x000fd800078e00ff */
[----:B------:R-:W-:Y:S05]  /*4de0*/  @P0 BRA `(.L_x_1178) ;  /* 0x0000000000100947 */ /* 0x000fea0003800000 */
[----:B------:R-:W-:-:S13]  /*4df0*/  ISETP.GE.U32.AND P0, PT, R0, 0x3c800000, PT ;  /* 0x3c8000000000780c */ /* 0x000fda0003f06070 */
[----:B------:R-:W-:-:S05]  /*4e00*/  @P0 VIADD R5, R0, 0x407ffff ;  /* 0x0407ffff00050836 */ /* 0x000fca0000000000 */
[----:B------:R-:W-:Y:S01]  /*4e10*/  @P0 SHF.R.U32.HI R5, RZ, 0x14, R5 ;  /* 0x00000014ff050819 */ /* 0x000fe20000011605 */
[----:B------:R-:W-:-:S07]  /*4e20*/  @!P0 FADD.FTZ R5, R0, 16384 ;  /* 0x4680000000058421 */ /* 0x000fce0000010000 */
.L_x_1178:
[----:B------:R-:W-:Y:S01]  /*4e30*/  STG.E.U8 desc[UR36][R2.64], R5 ;  /* 0x0000000502007986 */ /* 0x000fe2000c101124 */
[----:B------:R-:W-:Y:S05]  /*4e40*/  EXIT ;  /* 0x000000000000794d */ /* 0x000fea0003800000 */
.L_x_1176:
        /* <DEDUP_REMOVED lines=8> */
.L_x_1179:
[----:B------:R-:W-:-:S13]  /*4ed0*/  ISETP.GT.U32.AND P0, PT, R0, 0x477fffff, PT ;  /* 0x477fffff0000780c */ /* 0x000fda0003f04070 */
[----:B------:R-:W-:Y:S05]  /*4ee0*/  @P0 BRA `(.L_x_1180) ;  /* 0x0000000000200947 */ /* 0x000fea0003800000 */
[----:B------:R-:W-:-:S13]  /*4ef0*/  ISETP.GE.U32.AND P0, PT, R0, 0x38800000, PT ;  /* 0x388000000000780c */ /* 0x000fda0003f06070 */
[----:B------:R-:W-:-:S05]  /*4f00*/  @P0 VIADD R4, R0, 0x80fffff ;  /* 0x080fffff00040836 */ /* 0x000fca0000000000 */
[----:B------:R-:W-:-:S05]  /*4f10*/  @P0 SHF.R.U32.HI R5, RZ, 0x15, R4 ;  /* 0x00000015ff050819 */ /* 0x000fca0000011604 */
[----:B------:R0:W-:Y:S01]  /*4f20*/  @P0 STG.E.U8 desc[UR36][R2.64], R5 ;  /* 0x0000000502000986 */ /* 0x0001e2000c101124 */
[----:B------:R-:W-:Y:S05]  /*4f30*/  @P0 EXIT ;  /* 0x000000000000094d */ /* 0x000fea0003800000 */
[----:B0-----:R-:W-:-:S05]  /*4f40*/  FADD.FTZ R5, R0, 128 ;  /* 0x4300000000057421 */ /* 0x001fca0000010000 */
[----:B------:R-:W-:Y:S01]  /*4f50*/  STG.E.U8 desc[UR36][R2.64], R5 ;  /* 0x0000000502007986 */ /* 0x000fe2000c101124 */
[----:B------:R-:W-:Y:S05]  /*4f60*/  EXIT ;  /* 0x000000000000794d */ /* 0x000fea0003800000 */
.L_x_1180:
[----:B------:R-:W-:Y:S01]  /*4f70*/  IMAD.MOV.U32 R5, RZ, RZ, 0x7f ;  /* 0x0000007fff057424 */ /* 0x000fe200078e00ff */
[----:B------:R-:W-:-:S04]  /*4f80*/  ISETP.GT.U32.AND P0, PT, R0, 0x7f800000, PT ;  /* 0x7f8000000000780c */ /* 0x000fc80003f04070 */
[----:B------:R-:W-:-:S05]  /*4f90*/  SEL R5, R5, 0x7c, P0 ;  /* 0x0000007c05057807 */ /* 0x000fca0000000000 */
[----:B------:R-:W-:Y:S01]  /*4fa0*/  STG.E.U8 desc[UR36][R2.64], R5 ;  /* 0x0000000502007986 */ /* 0x000fe2000c101124 */
[----:B------:R-:W-:Y:S05]  /*4fb0*/  EXIT ;  /* 0x000000000000794d */ /* 0x000fea0003800000 */
.L_x_1175:
        /* <DEDUP_REMOVED lines=8> */
.L_x_1181:
[----:B------:R-:W-:-:S05]  /*5040*/  F2FP.BF16.F32.PACK_AB R0, RZ, R0 ;  /* 0x00000000ff00723e */ /* 0x000fca00000010ff */
[----:B------:R-:W-:Y:S01]  /*5050*/  STG.E.U16 desc[UR36][R2.64], R0 ;  /* 0x0000000002007986 */ /* 0x000fe2000c101524 */
[----:B------:R-:W-:Y:S05]  /*5060*/  EXIT ;  /* 0x000000000000794d */ /* 0x000fea0003800000 */
.L_x_1171:
        /* <DEDUP_REMOVED lines=16> */
.L_x_1185:
[----:B------:R-:W0:Y:S02]  /*5170*/  F2I.FTZ.U32.TRUNC.NTZ R5, R0 ;  /* 0x0000000000057305 */ /* 0x000e24000021f000 */
[----:B0-----:R-:W-:Y:S01]  /*5180*/  STG.E.U16 desc[UR36][R2.64], R5 ;  /* 0x0000000502007986 */ /* 0x001fe2000c101524 */
[----:B------:R-:W-:Y:S05]  /*5190*/  EXIT ;  /* 0x000000000000794d */ /* 0x000fea0003800000 */
.L_x_1184:
        /* <DEDUP_REMOVED lines=8> */
.L_x_1186:
        /* <DEDUP_REMOVED lines=13> */
.L_x_1187:
[----:B------:R-:W-:Y:S01]  /*52f0*/  STG.E.U8 desc[UR36][R2.64], R4 ;  /* 0x0000000402007986 */ /* 0x000fe2000c101124 */
[----:B------:R-:W-:Y:S05]  /*5300*/  EXIT ;  /* 0x000000000000794d */ /* 0x000fea0003800000 */
.L_x_1183:
        /* <DEDUP_REMOVED lines=8> */
.L_x_1188:
        /* <DEDUP_REMOVED lines=13> */
.L_x_1189:
[----:B------:R-:W-:Y:S01]  /*5460*/  STG.E.U8 desc[UR36][R2.64], R4 ;  /* 0x0000000402007986 */ /* 0x000fe2000c101124 */
[----:B------:R-:W-:Y:S05]  /*5470*/  EXIT ;  /* 0x000000000000794d */ /* 0x000fea0003800000 */
.L_x_1182:
[----:B------:R-:W-:-:S13]  /*5480*/  ISETP.NE.AND P0, PT, R0, 0x1c, PT ;  /* 0x0000001c0000780c */ /* 0x000fda0003f05270 */
[----:B------:R-:W-:Y:S05]  /*5490*/  @!P0 BRA `(.L_x_1190) ;  /* 0x0000000000848947 */ /* 0x000fea0003800000 */
[----:B------:R-:W-:-:S13]  /*54a0*/  ISETP.NE.AND P0, PT, R0, 0x1d, PT ;  /* 0x0000001d0000780c */ /* 0x000fda0003f05270 */
[----:B------:R-:W-:Y:S05]  /*54b0*/  @!P0 BRA `(.L_x_1191) ;  /* 0x0000000000508947 */ /* 0x000fea0003800000 */
[----:B------:R-:W-:-:S13]  /*54c0*/  ISETP.NE.AND P0, PT, R0, 0x2c, PT ;  /* 0x0000002c0000780c */ /* 0x000fda0003f05270 */
[----:B------:R0:W-:Y:S01]  /*54d0*/  @!P0 STG.E.U8 desc[UR36][R2.64], R17 ;  /* 0x0000001102008986 */ /* 0x0001e2000c101124 */
[----:B------:R-:W-:Y:S05]  /*54e0*/  @!P0 EXIT ;  /* 0x000000000000894d */ /* 0x000fea0003800000 */
.L_x_1154:
[----:B------:R-:W-:Y:S01]  /*54f0*/  MOV R0, 0x0 ;  /* 0x0000000000007802 */ /* 0x000fe20000000f00 */
[----:B------:R-:W1:Y:S01]  /*5500*/  LDCU.64 UR4, c[0x4][0x190] ;  /* 0x01003200ff0477ac */ /* 0x000e620008000a00 */
[----:B------:R-:W-:Y:S02]  /*5510*/  IMAD.MOV.U32 R8, RZ, RZ, 0x65 ;  /* 0x00000065ff087424 */ /* 0x000fe400078e00ff */
[----:B0-----:R0:W2:Y:S01]  /*5520*/  LDC.64 R2, c[0x4][R0] ;  /* 0x0100000000027b82 */ /* 0x0010a20000000a00 */
[----:B------:R-:W3:Y:S01]  /*5530*/  LDCU.64 UR6, c[0x4][0x198] ;  /* 0x01003300ff0677ac */ /* 0x000ee20008000a00 */
[----:B------:R-:W-:Y:S02]  /*5540*/  IMAD.MOV.U32 R12, RZ, RZ, 0x1 ;  /* 0x00000001ff0c7424 */ /* 0x000fe400078e00ff */
[----:B------:R-:W-:Y:S01]  /*5550*/  IMAD.MOV.U32 R13, RZ, RZ, RZ ;  /* 0x000000ffff0d7224 */ /* 0x000fe200078e00ff */
[----:B------:R-:W4:Y:S01]  /*5560*/  LDCU.64 UR8, c[0x4][0x90] ;  /* 0x01001200ff0877ac */ /* 0x000f220008000a00 */
[----:B-1----:R-:W-:-:S02]  /*5570*/  IMAD.U32 R4, RZ, RZ, UR4 ;  /* 0x00000004ff047e24 */ /* 0x002fc4000f8e00ff */
[----:B------:R-:W-:Y:S02]  /*5580*/  IMAD.U32 R5, RZ, RZ, UR5 ;  /* 0x00000005ff057e24 */ /* 0x000fe4000f8e00ff */
[----:B---3--:R-:W-:Y:S02]  /*5590*/  IMAD.U32 R6, RZ, RZ, UR6 ;  /* 0x00000006ff067e24 */ /* 0x008fe4000f8e00ff */
[----:B------:R-:W-:Y:S02]  /*55a0*/  IMAD.U32 R7, RZ, RZ, UR7 ;  /* 0x00000007ff077e24 */ /* 0x000fe4000f8e00ff */
[----:B----4-:R-:W-:Y:S02]  /*55b0*/  IMAD.U32 R10, RZ, RZ, UR8 ;  /* 0x00000008ff0a7e24 */ /* 0x010fe4000f8e00ff */
[----:B0-----:R-:W-:-:S07]  /*55c0*/  IMAD.U32 R11, RZ, RZ, UR9 ;  /* 0x00000009ff0b7e24 */ /* 0x001fce000f8e00ff */
[----:B------:R-:W-:-:S07]  /*55d0*/  LEPC R20, `(.L_x_1192) ;  /* 0x000000001014794e */ /* 0x000fce0000000000 */
[----:B--2---:R-:W-:Y:S05]  /*55e0*/  CALL.ABS.NOINC R2 ;  /* 0x0000000002007343 */ /* 0x004fea0003c00000 */
.L_x_1192:
[----:B------:R-:W-:Y:S05]  /*55f0*/  EXIT ;  /* 0x000000000000794d */ /* 0x000fea0003800000 */
.L_x_1191:
        /* <DEDUP_REMOVED lines=8> */
.L_x_1193:
[----:B------:R-:W0:Y:S02]  /*5680*/  F2I.U64.TRUNC R4, R4 ;  /* 0x0000000400047311 */ /* 0x000e24000020d800 */
[----:B0-----:R-:W-:Y:S01]  /*5690*/  STG.E.64 desc[UR36][R2.64], R4 ;  /* 0x0000000402007986 */ /* 0x001fe2000c101b24 */
[----:B------:R-:W-:Y:S05]  /*56a0*/  EXIT ;  /* 0x000000000000794d */ /* 0x000fea0003800000 */
.L_x_1190:
        /* <DEDUP_REMOVED lines=8> */
.L_x_1194:
[----:B------:R-:W0:Y:S02]  /*5730*/  F2I.FTZ.U32.TRUNC.NTZ R5, R0 ;  /* 0x0000000000057305 */ /* 0x000e24000021f000 */
[----:B0-----:R-:W-:Y:S01]  /*5740*/  STG.E desc[UR36][R2.64], R5 ;  /* 0x0000000502007986 */ /* 0x001fe2000c101924 */
[----:B------:R-:W-:Y:S05]  /*5750*/  EXIT ;  /* 0x000000000000794d */ /* 0x000fea0003800000 */
.L_x_1195:
        /* <DEDUP_REMOVED lines=10> */
.L_x_7057:


//--------------------- .text._ZN2at6native18elementwise_kernelILi128ELi4EZNS0_22gpu_kernel_impl_nocastINS0_11FillFunctorIN3c1014Float8_e8m0fnuEEEEEvRNS_18TensorIteratorBaseERKT_EUliE_EEviT1_ --------------------------
	.section	.text._ZN2at6native18elementwise_kernelILi128ELi4EZNS0_22gpu_kernel_impl_nocastINS0_11FillFunctorIN3c1014Float8_e8m0fnuEEEEEvRNS_18TensorIteratorBaseERKT_EUliE_EEviT1_,"ax",@progbits
	.align	128
        .global         _ZN2at6native18elementwise_kernelILi128ELi4EZNS0_22gpu_kernel_impl_nocastINS0_11FillFunctorIN3c1014Float8_e8m0fnuEEEEEvRNS_18TensorIteratorBaseERKT_EUliE_EEviT1_
        .type           _ZN2at6native18elementwise_kernelILi128ELi4EZNS0_22gpu_kernel_impl_nocastINS0_11FillFunctorIN3c1014Float8_e8m0fnuEEEEEvRNS_18TensorIteratorBaseERKT_EUliE_EEviT1_,@function
        .size           _ZN2at6native18elementwise_kernelILi128ELi4EZNS0_22gpu_kernel_impl_nocastINS0_11FillFunctorIN3c1014Float8_e8m0fnuEEEEEvRNS_18TensorIteratorBaseERKT_EUliE_EEviT1_,(.L_x_7058 - _ZN2at6native18elementwise_kernelILi128ELi4EZNS0_22gpu_kernel_impl_nocastINS0_11FillFunctorIN3c1014Float8_e8m0fnuEEEEEvRNS_18TensorIteratorBaseERKT_EUliE_EEviT1_)
        .other          _ZN2at6native18elementwise_kernelILi128ELi4EZNS0_22gpu_kernel_impl_nocastINS0_11FillFunctorIN3c1014Float8_e8m0fnuEEEEEvRNS_18TensorIteratorBaseERKT_EUliE_EEviT1_,@"STO_CUDA_ENTRY STV_DEFAULT"
_ZN2at6native18elementwise_kernelILi128ELi4EZNS0_22gpu_kernel_impl_nocastINS0_11FillFunctorIN3c1014Float8_e8m0fnuEEEEEvRNS_18TensorIteratorBaseERKT_EUliE_EEviT1_:
.text._ZN2at6native18elementwise_kernelILi128ELi4EZNS0_22gpu_kernel_impl_nocastINS0_11FillFunctorIN3c1014Float8_e8m0fnuEEEEEvRNS_18TensorIteratorBaseERKT_EUliE_EEviT1_:
[----:B------:R-:W-:Y:S01]  /*0000*/  LDC R1, c[0x0][0x37c] ;  /* 0x0000df00ff017b82 */ /* 0x000fe20000000800 */
[----:B------:R-:W0:Y:S07]  /*0010*/  S2R R3, SR_TID.X ;  /* 0x0000000000037919 */ /* 0x000e2e0000002100 */
[----:B------:R-:W1:Y:S01]  /*0020*/  S2UR UR4, SR_CTAID.X ;  /* 0x00000000000479c3 */ /* 0x000e620000002500 */
[----:B------:R-:W2:Y:S01]  /*0030*/  LDCU UR5, c[0x0][0x388] ;  /* 0x00007100ff0577ac */ /* 0x000ea20008000800 */
[----:B------:R-:W3:Y:S06]  /*0040*/  LDCU.64 UR6, c[0x0][0x358] ;  /* 0x00006b00ff0677ac */ /* 0x000eec0008000a00 */
[----:B------:R-:W4:Y:S01]  /*0050*/  LDC.U8 R0, c[0x0][0x528] ;  /* 0x00014a00ff007b82 */ /* 0x000f220000000000 */
[----:B--2---:R-:W-:-:S02]  /*0060*/  UISETP.NE.AND UP0, UPT, UR5, URZ, UPT ;  /* 0x000000ff0500728c */ /* 0x004fc4000bf05270 */
[----:B-1----:R-:W-:-:S06]  /*0070*/  USHF.L.U32 UR4, UR4, 0x9, URZ ;  /* 0x0000000904047899 */ /* 0x002fcc00080006ff */
[----:B0-----:R-:W-:Y:S01]  /*0080*/  LOP3.LUT R3, R3, UR4, RZ, 0xfc, !PT ;  /* 0x0000000403037c12 */ /* 0x001fe2000f8efcff */
[----:B---3--:R-:W-:Y:S06]  /*0090*/  BRA.U UP0, `(.L_x_1196) ;  /* 0x0000000100187547 */ /* 0x008fec000b800000 */
[----:B------:R-:W0:Y:S02]  /*00a0*/  LDCU UR4, c[0x0][0x380] ;  /* 0x00007000ff0477ac */ /* 0x000e240008000800 */
[----:B0-----:R-:W-:-:S13]  /*00b0*/  ISETP.GE.AND P0, PT, R3, UR4, PT ;  /* 0x0000000403007c0c */ /* 0x001fda000bf06270 */
[----:B------:R-:W-:Y:S05]  /*00c0*/  @P0 EXIT ;  /* 0x000000000000094d */ /* 0x000fea0003800000 */
[----:B------:R-:W4:Y:S02]  /*00d0*/  LDC.64 R2, c[0x0][0x520] ;  /* 0x00014800ff027b82 */ /* 0x000f240000000a00 */
[----:B----4-:R-:W-:Y:S01]  /*00e0*/  STG.E.U8 desc[UR6][R2.64], R0 ;  /* 0x0000000002007986 */ /* 0x010fe2000c101106 */
[----:B------:R-:W-:Y:S05]  /*00f0*/  EXIT ;  /* 0x000000000000794d */ /* 0x000fea0003800000 */
.L_x_1196:
        /* <DEDUP_REMOVED lines=282> */
.L_x_1200:
[----:B------:R-:W0:Y:S01]  /*12a0*/  LDCU.64 UR10, c[0x0][0x520] ;  /* 0x0000a400ff0a77ac */ /* 0x000e220008000a00 */
[----:B------:R-:W-:Y:S02]  /*12b0*/  IADD3 R3, PT, PT, R3, 0x80, RZ ;  /* 0x0000008003037810 */ /* 0x000fe40007ffe0ff */
[----:B0-----:R-:W-:-:S04]  /*12c0*/  IADD3 R4, P0, PT, R2, UR10, RZ ;  /* 0x0000000a02047c10 */ /* 0x001fc8000ff1e0ff */
[----:B------:R-:W-:Y:S02]  /*12d0*/  IADD3.X R5, PT, PT, RZ, UR11, RZ, P0, !PT ;  /* 0x0000000bff057c10 */ /* 0x000fe400087fe4ff */
[----:B------:R-:W-:-:S03]  /*12e0*/  ISETP.GE.AND P0, PT, R3, UR8, PT ;  /* 0x0000000803007c0c */ /* 0x000fc6000bf06270 */
[----:B----4-:R0:W-:Y:S10]  /*12f0*/  STG.E.U8 desc[UR6][R4.64], R0 ;  /* 0x0000000004007986 */ /* 0x0101f4000c101106 */
        /* <DEDUP_REMOVED lines=275> */
.L_x_1202:
[----:B------:R-:W0:Y:S01]  /*2430*/  LDCU.64 UR10, c[0x0][0x520] ;  /* 0x0000a400ff0a77ac */ /* 0x000e220008000a00 */
[----:B------:R-:W-:Y:S02]  /*2440*/  IADD3 R3, PT, PT, R3, 0x80, RZ ;  /* 0x0000008003037810 */ /* 0x000fe40007ffe0ff */
[----:B0-----:R-:W-:-:S04]  /*2450*/  IADD3 R4, P0, PT, R2, UR10, RZ ;  /* 0x0000000a02047c10 */ /* 0x001fc8000ff1e0ff */
[----:B------:R-:W-:-:S05]  /*2460*/  IADD3.X R5, PT, PT, RZ, UR11, RZ, P0, !PT ;  /* 0x0000000bff057c10 */ /* 0x000fca00087fe4ff */
[----:B------:R0:W-:Y:S04]  /*2470*/  STG.E.U8 desc[UR6][R4.64], R0 ;  /* 0x0000000004007986 */ /* 0x0001e8000c101106 */
.L_x_1199:
[----:B------:R-:W-:-:S13]  /*2480*/  ISETP.GE.AND P0, PT, R3, UR8, PT ;  /* 0x0000000803007c0c */ /* 0x000fda000bf06270 */
[----:B------:R-:W-:Y:S05]  /*2490*/  @P0 BREAK.RELIABLE B1 ;  /* 0x0000000000010942 */ /* 0x000fea0003800100 */
[----:B------:R-:W-:Y:S05]  /*24a0*/  @P0 BRA `(.L_x_1201) ;  /* 0x00000010005c0947 */ /* 0x000fea0003800000 */
[----:B------:R-:W-:Y:S05]  /*24b0*/  BSYNC.RELIABLE B1 ;  /* 0x0000000000017941 */ /* 0x000fea0003800100 */
.L_x_1198:
        /* <DEDUP_REMOVED lines=273> */
.L_x_1203:
[----:B------:R-:W0:Y:S01]  /*35d0*/  LDCU.64 UR10, c[0x0][0x520] ;  /* 0x0000a400ff0a77ac */ /* 0x000e220008000a00 */
[----:B------:R-:W-:Y:S02]  /*35e0*/  IADD3 R3, PT, PT, R3, 0x80, RZ ;  /* 0x0000008003037810 */ /* 0x000fe40007ffe0ff */
[----:B0-----:R-:W-:-:S04]  /*35f0*/  IADD3 R4, P0, PT, R2, UR10, RZ ;  /* 0x0000000a02047c10 */ /* 0x001fc8000ff1e0ff */
[----:B------:R-:W-:-:S05]  /*3600*/  IADD3.X R5, PT, PT, RZ, UR11, RZ, P0, !PT ;  /* 0x0000000bff057c10 */ /* 0x000fca00087fe4ff */
[----:B----4-:R1:W-:Y:S04]  /*3610*/  STG.E.U8 desc[UR6][R4.64], R0 ;  /* 0x0000000004007986 */ /* 0x0103e8000c101106 */
.L_x_1201:
[----:B------:R-:W-:Y:S05]  /*3620*/  BSYNC.RECONVERGENT B0 ;  /* 0x0000000000007941 */ /* 0x000fea0003800200 */
.L_x_1197:
        /* <DEDUP_REMOVED lines=276> */
.L_x_1204:
[----:B------:R-:W0:Y:S02]  /*4770*/  LDCU.64 UR8, c[0x0][0x520] ;  /* 0x0000a400ff0877ac */ /* 0x000e240008000a00 */
[----:B0-----:R-:W-:-:S04]  /*4780*/  IADD3 R2, P0, PT, R2, UR8, RZ ;  /* 0x0000000802027c10 */ /* 0x001fc8000ff1e0ff */
[----:B------:R-:W-:-:S05]  /*4790*/  IADD3.X R3, PT, PT, RZ, UR9, RZ, P0, !PT ;  /* 0x00000009ff037c10 */ /* 0x000fca00087fe4ff */
[----:B----4-:R-:W-:Y:S01]  /*47a0*/  STG.E.U8 desc[UR6][R2.64], R0 ;  /* 0x0000000002007986 */ /* 0x010fe2000c101106 */
[----:B------:R-:W-:Y:S05]  /*47b0*/  EXIT ;  /* 0x000000000000794d */ /* 0x000fea0003800000 */
.L_x_1205:
        /* <DEDUP_REMOVED lines=12> */
.L_x_7058:


//--------------------- .text._ZN2at6native27unrolled_elementwise_kernelINS0_11FillFunctorIN3c1014Float8_e8m0fnuEEESt5arrayIPcLm1EELi4E23TrivialOffsetCalculatorILi0EjES9_ILi1EjENS0_6memory15LoadWithoutCastENSC_16StoreWithoutCastEEEviT_T0_T2_T3_T4_T5_ --------------------------
	.section	.text._ZN2at6native27unrolled_elementwise_kernelINS0_11FillFunctorIN3c1014Float8_e8m0fnuEEESt5arrayIPcLm1EELi4E23TrivialOffsetCalculatorILi0EjES9_ILi1EjENS0_6memory15LoadWithoutCastENSC_16StoreWithoutCastEEEviT_T0_T2_T3_T4_T5_,"ax",@progbits
	.align	128
        .global         _ZN2at6native27unrolled_elementwise_kernelINS0_11FillFunctorIN3c1014Float8_e8m0fnuEEESt5arrayIPcLm1EELi4E23TrivialOffsetCalculatorILi0EjES9_ILi1EjENS0_6memory15LoadWithoutCastENSC_16StoreWithoutCastEEEviT_T0_T2_T3_T4_T5_
        .type           _ZN2at6native27unrolled_elementwise_kernelINS0_11FillFunctorIN3c1014Float8_e8m0fnuEEESt5arrayIPcLm1EELi4E23TrivialOffsetCalculatorILi0EjES9_ILi1EjENS0_6memory15LoadWithoutCastENSC_16StoreWithoutCastEEEviT_T0_T2_T3_T4_T5_,@function
        .size           _ZN2at6native27unrolled_elementwise_kernelINS0_11FillFunctorIN3c1014Float8_e8m0fnuEEESt5arrayIPcLm1EELi4E23TrivialOffsetCalculatorILi0EjES9_ILi1EjENS0_6memory15LoadWithoutCastENSC_16StoreWithoutCastEEEviT_T0_T2_T3_T4_T5_,(.L_x_7059 - _ZN2at6native27unrolled_elementwise_kernelINS0_11FillFunctorIN3c1014Float8_e8m0fnuEEESt5arrayIPcLm1EELi4E23TrivialOffsetCalculatorILi0EjES9_ILi1EjENS0_6memory15LoadWithoutCastENSC_16StoreWithoutCastEEEviT_T0_T2_T3_T4_T5_)
        .other          _ZN2at6native27unrolled_elementwise_kernelINS0_11FillFunctorIN3c1014Float8_e8m0fnuEEESt5arrayIPcLm1EELi4E23TrivialOffsetCalculatorILi0EjES9_ILi1EjENS0_6memory15LoadWithoutCastENSC_16StoreWithoutCastEEEviT_T0_T2_T3_T4_T5_,@"STO_CUDA_ENTRY STV_DEFAULT"
_ZN2at6native27unrolled_elementwise_kernelINS0_11FillFunctorIN3c1014Float8_e8m0fnuEEESt5arrayIPcLm1EELi4E23TrivialOffsetCalculatorILi0EjES9_ILi1EjENS0_6memory15LoadWithoutCastENSC_16StoreWithoutCastEEEviT_T0_T2_T3_T4_T5_:
.text._ZN2at6native27unrolled_elementwise_kernelINS0_11FillFunctorIN3c1014Float8_e8m0fnuEEESt5arrayIPcLm1EELi4E23TrivialOffsetCalculatorILi0EjES9_ILi1EjENS0_6memory15LoadWithoutCastENSC_16StoreWithoutCastEEEviT_T0_T2_T3_T4_T5_:
[----:B------:R-:W-:Y:S01]  /*0000*/  LDC R1, c[0x0][0x37c] ;  /* 0x0000df00ff017b82 */ /* 0x000fe20000000800 */
[----:B------:R-:W0:Y:S07]  /*0010*/  S2R R6, SR_CTAID.X ;  /* 0x0000000000067919 */ /* 0x000e2e0000002500 */
[----:B------:R-:W0:Y:S01]  /*0020*/  LDC R3, c[0x0][0x380] ;  /* 0x0000e000ff037b82 */ /* 0x000e220000000800 */
[----:B------:R-:W1:Y:S01]  /*0030*/  LDCU.64 UR4, c[0x0][0x358] ;  /* 0x00006b00ff0477ac */ /* 0x000e620008000a00 */
[----:B------:R-:W-:Y:S01]  /*0040*/  BSSY.RECONVERGENT B0, `(.L_x_1206) ;  /* 0x000001a000007945 */ /* 0x000fe20003800200 */
[----:B------:R-:W2:Y:S05]  /*0050*/  S2R R7, SR_TID.X ;  /* 0x0000000000077919 */ /* 0x000eaa0000002100 */
[----:B------:R-:W1:Y:S01]  /*0060*/  LDC.U8 R9, c[0x0][0x384] ;  /* 0x0000e100ff097b82 */ /* 0x000e620000000000 */
[----:B0-----:R-:W-:-:S05]  /*0070*/  IMAD R0, R6, -0x200, R3 ;  /* 0xfffffe0006007824 */ /* 0x001fca00078e0203 */
[----:B--2---:R-:W-:-:S13]  /*0080*/  ISETP.GE.AND P0, PT, R7, R0, PT ;  /* 0x000000000700720c */ /* 0x004fda0003f06270 */
[----:B------:R-:W0:Y:S01]  /*0090*/  @!P0 LDC.64 R4, c[0x0][0x388] ;  /* 0x0000e200ff048b82 */ /* 0x000e220000000a00 */
[----:B------:R-:W-:Y:S02]  /*00a0*/  @!P0 VIADD R2, R7, 0x80 ;  /* 0x0000008007028836 */ /* 0x000fe40000000000 */
[----:B------:R-:W-:Y:S02]  /*00b0*/  @!P0 IMAD R3, R6, 0x200, R7 ;  /* 0x0000020006038824 */ /* 0x000fe400078e0207 */
[----:B------:R-:W-:-:S05]  /*00c0*/  @!P0 IMAD.MOV.U32 R7, RZ, RZ, R2 ;  /* 0x000000ffff078224 */ /* 0x000fca00078e0002 */
[----:B------:R-:W-:Y:S02]  /*00d0*/  ISETP.GE.AND P1, PT, R7, R0, PT ;  /* 0x000000000700720c */ /* 0x000fe40003f26270 */
[----:B0-----:R-:W-:-:S04]  /*00e0*/  @!P0 IADD3 R2, P2, PT, R3, R4, RZ ;  /* 0x0000000403028210 */ /* 0x001fc80007f5e0ff */
[----:B------:R-:W-:-:S05]  /*00f0*/  @!P0 IADD3.X R3, PT, PT, RZ, R5, RZ, P2, !PT ;  /* 0x00000005ff038210 */ /* 0x000fca00017fe4ff */
[----:B-1----:R0:W-:Y:S02]  /*0100*/  @!P0 STG.E.U8 desc[UR4][R2.64], R9 ;  /* 0x0000000902008986 */ /* 0x0021e4000c101104 */
[----:B------:R-:W-:Y:S05]  /*0110*/  @P1 BRA `(.L_x_1207) ;  /* 0x0000000000301947 */ /* 0x000fea0003800000 */
[----:B0-----:R-:W-:Y:S01]  /*0120*/  IMAD R2, R6, 0x200, R7 ;  /* 0x0000020006027824 */ /* 0x001fe200078e0207 */
[----:B------:R-:W0:Y:S01]  /*0130*/  LDCU.64 UR6, c[0x0][0x388] ;  /* 0x00007100ff0677ac */ /* 0x000e220008000a00 */
[----:B------:R-:W-:-:S05]  /*0140*/  VIADD R7, R7, 0x80 ;  /* 0x0000008007077836 */ /* 0x000fca0000000000 */
[----:B------:R-:W-:Y:S02]  /*0150*/  ISETP.GE.AND P1, PT, R7, R0, PT ;  /* 0x000000000700720c */ /* 0x000fe40003f26270 */
[----:B0-----:R-:W-:-:S11]  /*0160*/  IADD3 R2, P0, PT, R2, UR6, RZ ;  /* 0x0000000602027c10 */ /* 0x001fd6000ff1e0ff */
[----:B------:R-:W-:Y:S02]  /*0170*/  @!P1 LEA R4, R6, R7, 0x9 ;  /* 0x0000000706049211 */ /* 0x000fe400078e48ff */
[----:B------:R-:W-:Y:S01]  /*0180*/  @!P1 IADD3 R7, PT, PT, R7, 0x80, RZ ;  /* 0x0000008007079810 */ /* 0x000fe20007ffe0ff */
[----:B------:R-:W-:Y:S01]  /*0190*/  IMAD.X R3, RZ, RZ, UR7, P0 ;  /* 0x00000007ff037e24 */ /* 0x000fe200080e06ff */
[----:B------:R-:W-:-:S04]  /*01a0*/  @!P1 IADD3 R4, P2, PT, R4, UR6, RZ ;  /* 0x0000000604049c10 */ /* 0x000fc8000ff5e0ff */
[----:B------:R1:W-:Y:S01]  /*01b0*/  STG.E.U8 desc[UR4][R2.64], R9 ;  /* 0x0000000902007986 */ /* 0x0003e2000c101104 */
[----:B------:R-:W-:-:S05]  /*01c0*/  @!P1 IMAD.X R5, RZ, RZ, UR7, P2 ;  /* 0x00000007ff059e24 */ /* 0x000fca00090e06ff */
[----:B------:R1:W-:Y:S03]  /*01d0*/  @!P1 STG.E.U8 desc[UR4][R4.64], R9 ;  /* 0x0000000904009986 */ /* 0x0003e6000c101104 */
.L_x_1207:
[----:B------:R-:W-:Y:S05]  /*01e0*/  BSYNC.RECONVERGENT B0 ;  /* 0x0000000000007941 */ /* 0x000fea0003800200 */
.L_x_1206:
[----:B------:R-:W-:-:S13]  /*01f0*/  ISETP.GE.AND P0, PT, R7, R0, PT ;  /* 0x000000000700720c */ /* 0x000fda0003f06270 */
[----:B------:R-:W-:Y:S05]  /*0200*/  @P0 EXIT ;  /* 0x000000000000094d */ /* 0x000fea0003800000 */
[----:B------:R-:W2:Y:S01]  /*0210*/  LDCU.64 UR6, c[0x0][0x388] ;  /* 0x00007100ff0677ac */ /* 0x000ea20008000a00 */
[----:B01----:R-:W-:-:S05]  /*0220*/  IMAD R2, R6, 0x200, R7 ;  /* 0x0000020006027824 */ /* 0x003fca00078e0207 */
[----:B--2---:R-:W-:-:S04]  /*0230*/  IADD3 R2, P0, PT, R2, UR6, RZ ;  /* 0x0000000602027c10 */ /* 0x004fc8000ff1e0ff */
[----:B------:R-:W-:-:S05]  /*0240*/  IADD3.X R3, PT, PT, RZ, UR7, RZ, P0, !PT ;  /* 0x00000007ff037c10 */ /* 0x000fca00087fe4ff */
[----:B------:R-:W-:Y:S01]  /*0250*/  STG.E.U8 desc[UR4][R2.64], R9 ;  /* 0x0000000902007986 */ /* 0x000fe2000c101104 */
[----:B------:R-:W-:Y:S05]  /*0260*/  EXIT ;  /* 0x000000000000794d */ /* 0x000fea0003800000 */
.L_x_1208:
        /* <DEDUP_REMOVED lines=9> */
.L_x_7059:


//--------------------- .text._ZN2at6native29vectorized_elementwise_kernelILi2ENS0_11FillFunctorIN3c1014Float8_e8m0fnuEEESt5arrayIPcLm1EEEEviT0_T1_ --------------------------
	.section	.text._ZN2at6native29vectorized_elementwise_kernelILi2ENS0_11FillFunctorIN3c1014Float8_e8m0fnuEEESt5arrayIPcLm1EEEEviT0_T1_,"ax",@progbits
	.align	128
        .global         _ZN2at6native29vectorized_elementwise_kernelILi2ENS0_11FillFunctorIN3c1014Float8_e8m0fnuEEESt5arrayIPcLm1EEEEviT0_T1_
        .type           _ZN2at6native29vectorized_elementwise_kernelILi2ENS0_11FillFunctorIN3c1014Float8_e8m0fnuEEESt5arrayIPcLm1EEEEviT0_T1_,@function
        .size           _ZN2at6native29vectorized_elementwise_kernelILi2ENS0_11FillFunctorIN3c1014Float8_e8m0fnuEEESt5arrayIPcLm1EEEEviT0_T1_,(.L_x_7060 - _ZN2at6native29vectorized_elementwise_kernelILi2ENS0_11FillFunctorIN3c1014Float8_e8m0fnuEEESt5arrayIPcLm1EEEEviT0_T1_)
        .other          _ZN2at6native29vectorized_elementwise_kernelILi2ENS0_11FillFunctorIN3c1014Float8_e8m0fnuEEESt5arrayIPcLm1EEEEviT0_T1_,@"STO_CUDA_ENTRY STV_DEFAULT"
_ZN2at6native29vectorized_elementwise_kernelILi2ENS0_11FillFunctorIN3c1014Float8_e8m0fnuEEESt5arrayIPcLm1EEEEviT0_T1_:
.text._ZN2at6native29vectorized_elementwise_kernelILi2ENS0_11FillFunctorIN3c1014Float8_e8m0fnuEEESt5arrayIPcLm1EEEEviT0_T1_:
[----:B------:R-:W-:Y:S08]  /*0000*/  LDC R1, c[0x0][0x37c] ;  /* 0x0000df00ff017b82 */ /* 0x000ff00000000800 */
[----:B------:R-:W0:Y:S01]  /*0010*/  S2UR UR4, SR_CTAID.X ;  /* 0x00000000000479c3 */ /* 0x000e220000002500 */
[----:B------:R-:W1:Y:S01]  /*0020*/  LDCU UR5, c[0x0][0x380] ;  /* 0x00007000ff0577ac */ /* 0x000e620008000800 */
[----:B------:R-:W2:Y:S06]  /*0030*/  LDCU.64 UR8, c[0x0][0x358] ;  /* 0x00006b00ff0877ac */ /* 0x000eac0008000a00 */
[----:B------:R-:W3:Y:S01]  /*0040*/  LDC.U8 R0, c[0x0][0x384] ;  /* 0x0000e100ff007b82 */ /* 0x000ee20000000000 */
[----:B0-----:R-:W-:-:S04]  /*0050*/  USHF.L.U32 UR4, UR4, 0xb, URZ ;  /* 0x0000000b04047899 */ /* 0x001fc800080006ff */
[----:B-1----:R-:W-:-:S04]  /*0060*/  UIADD3 UR5, UPT, UPT, -UR4, UR5, URZ ;  /* 0x0000000504057290 */ /* 0x002fc8000fffe1ff */
[----:B------:R-:W-:-:S09]  /*0070*/  UISETP.GT.U32.AND UP0, UPT, UR5, 0x7ff, UPT ;  /* 0x000007ff0500788c */ /* 0x000fd2000bf04070 */
[----:B--2---:R-:W-:Y:S05]  /*0080*/  BRA.U UP0, `(.L_x_1209) ;  /* 0x0000000900187547 */ /* 0x004fea000b800000 */
[----:B------:R-:W0:Y:S01]  /*0090*/  S2R R2, SR_TID.X ;  /* 0x0000000000027919 */ /* 0x000e220000002100 */
[----:B------:R-:W-:Y:S04]  /*00a0*/  BSSY.RECONVERGENT B0, `(.L_x_1210) ;  /* 0x000007b000007945 */ /* 0x000fe80003800200 */
[----:B------:R-:W-:Y:S01]  /*00b0*/  BSSY.RELIABLE B1, `(.L_x_1211) ;  /* 0x0000072000017945 */ /* 0x000fe20003800100 */
[----:B0-----:R-:W-:-:S13]  /*00c0*/  ISETP.GE.U32.AND P0, PT, R2, UR5, PT ;  /* 0x0000000502007c0c */ /* 0x001fda000bf06070 */
[----:B------:R-:W0:Y:S01]  /*00d0*/  @!P0 LDC.64 R6, c[0x0][0x388] ;  /* 0x0000e200ff068b82 */ /* 0x000e220000000a00 */
[C---:B------:R-:W-:Y:S02]  /*00e0*/  @!P0 VIADD R5, R2.reuse, UR4 ;  /* 0x0000000402058c36 */ /* 0x040fe40008000000 */
[----:B------:R-:W-:-:S04]  /*00f0*/  @!P0 VIADD R3, R2, 0x80 ;  /* 0x0000008002038836 */ /* 0x000fc80000000000 */
[----:B------:R-:W-:Y:S01]  /*0100*/  @!P0 IMAD.MOV.U32 R2, RZ, RZ, R3 ;  /* 0x000000ffff028224 */ /* 0x000fe200078e0003 */
[----:B0-----:R-:W-:-:S05]  /*0110*/  @!P0 IADD3 R4, P1, PT, R5, R6, RZ ;  /* 0x0000000605048210 */ /* 0x001fca0007f3e0ff */
[----:B------:R-:W-:-:S05]  /*0120*/  @!P0 IMAD.X R5, RZ, RZ, R7, P1 ;  /* 0x000000ffff058224 */ /* 0x000fca00008e0607 */
[----:B---3--:R0:W-:Y:S01]  /*0130*/  @!P0 STG.E.U8 desc[UR8][R4.64], R0 ;  /* 0x0000000004008986 */ /* 0x0081e2000c101108 */
[----:B------:R-:W-:-:S13]  /*0140*/  ISETP.GE.U32.AND P0, PT, R2, UR5, PT ;  /* 0x0000000502007c0c */ /* 0x000fda000bf06070 */
[----:B0-----:R-:W-:Y:S05]  /*0150*/  @P0 BRA `(.L_x_1212) ;  /* 0x0000000000380947 */ /* 0x001fea0003800000 */
[----:B------:R-:W0:Y:S01]  /*0160*/  LDCU.64 UR6, c[0x0][0x388] ;  /* 0x00007100ff0677ac */ /* 0x000e220008000a00 */
[C---:B------:R-:W-:Y:S02]  /*0170*/  VIADD R4, R2.reuse, UR4 ;  /* 0x0000000402047c36 */ /* 0x040fe40008000000 */
[----:B------:R-:W-:-:S03]  /*0180*/  VIADD R2, R2, 0x80 ;  /* 0x0000008002027836 */ /* 0x000fc60000000000 */
[----:B0-----:R-:W-:-:S04]  /*0190*/  IADD3 R4, P0, PT, R4, UR6, RZ ;  /* 0x0000000604047c10 */ /* 0x001fc8000ff1e0ff */
[----:B------:R-:W-:Y:S02]  /*01a0*/  IADD3.X R5, PT, PT, RZ, UR7, RZ, P0, !PT ;  /* 0x00000007ff057c10 */ /* 0x000fe400087fe4ff */
[----:B------:R-:W-:-:S03]  /*01b0*/  ISETP.GE.U32.AND P0, PT, R2, UR5, PT ;  /* 0x0000000502007c0c */ /* 0x000fc6000bf06070 */
[----:B------:R0:W-:Y:S10]  /*01c0*/  STG.E.U8 desc[UR8][R4.64], R0 ;  /* 0x0000000004007986 */ /* 0x0001f4000c101108 */
[----:B------:R-:W-:Y:S05]  /*01d0*/  @P0 BRA `(.L_x_1213) ;  /* 0x0000000000380947 */ /* 0x000fea0003800000 */
[----:B------:R-:W1:Y:S01]  /*01e0*/  LDCU.64 UR6, c[0x0][0x388] ;  /* 0x00007100ff0677ac */ /* 0x000e620008000a00 */
[C---:B0-----:R-:W-:Y:S02]  /*01f0*/  VIADD R4, R2.reuse, UR4 ;  /* 0x0000000402047c36 */ /* 0x041fe40008000000 */
[----:B------:R-:W-:-:S03]  /*0200*/  VIADD R2, R2, 0x80 ;  /* 0x0000008002027836 */ /* 0x000fc60000000000 */
[----:B-1----:R-:W-:-:S05]  /*0210*/  IADD3 R4, P0, PT, R4, UR6, RZ ;  /* 0x0000000604047c10 */ /* 0x002fca000ff1e0ff */
[----:B------:R-:W-:-:S05]  /*0220*/  IMAD.X R5, RZ, RZ, UR7, P0 ;  /* 0x00000007ff057e24 */ /* 0x000fca00080e06ff */
[----:B------:R0:W-:Y:S03]  /*0230*/  STG.E.U8 desc[UR8][R4.64], R0 ;  /* 0x0000000004007986 */ /* 0x0001e6000c101108 */
.L_x_1212:
[----:B------:R-:W-:-:S13]  /*0240*/  ISETP.GE.U32.AND P0, PT, R2, UR5, PT ;  /* 0x0000000502007c0c */ /* 0x000fda000bf06070 */
[----:B------:R-:W-:Y:S05]  /*0250*/  @P0 BRA `(.L_x_1214) ;  /* 0x0000000000380947 */ /* 0x000fea0003800000 */
[----:B------:R-:W1:Y:S01]  /*0260*/  LDCU.64 UR6, c[0x0][0x388] ;  /* 0x00007100ff0677ac */ /* 0x000e620008000a00 */
[C---:B0-----:R-:W-:Y:S01]  /*0270*/  IADD3 R4, PT, PT, R2.reuse, UR4, RZ ;  /* 0x0000000402047c10 */ /* 0x041fe2000fffe0ff */
[----:B------:R-:W-:-:S03]  /*0280*/  VIADD R2, R2, 0x80 ;  /* 0x0000008002027836 */ /* 0x000fc60000000000 */
[----:B-1----:R-:W-:-:S05]  /*0290*/  IADD3 R4, P0, PT, R4, UR6, RZ ;  /* 0x0000000604047c10 */ /* 0x002fca000ff1e0ff */
[----:B------:R-:W-:-:S05]  /*02a0*/  IMAD.X R5, RZ, RZ, UR7, P0 ;  /* 0x00000007ff057e24 */ /* 0x000fca00080e06ff */
[----:B------:R1:W-:Y:S03]  /*02b0*/  STG.E.U8 desc[UR8][R4.64], R0 ;  /* 0x0000000004007986 */ /* 0x0003e6000c101108 */
.L_x_1213:
[----:B------:R-:W-:-:S13]  /*02c0*/  ISETP.GE.U32.AND P0, PT, R2, UR5, PT ;  /* 0x0000000502007c0c */ /* 0x000fda000bf06070 */
[----:B------:R-:W-:Y:S05]  /*02d0*/  @P0 BRA `(.L_x_1215) ;  /* 0x0000000000380947 */ /* 0x000fea0003800000 */
[----:B------:R-:W2:Y:S01]  /*02e0*/  LDCU.64 UR6, c[0x0][0x388] ;  /* 0x00007100ff0677ac */ /* 0x000ea20008000a00 */
[C---:B01----:R-:W-:Y:S01]  /*02f0*/  VIADD R4, R2.reuse, UR4 ;  /* 0x0000000402047c36 */ /* 0x043fe20008000000 */
[----:B------:R-:W-:-:S04]  /*0300*/  IADD3 R2, PT, PT, R2, 0x80, RZ ;  /* 0x0000008002027810 */ /* 0x000fc80007ffe0ff */
[----:B--2---:R-:W-:-:S05]  /*0310*/  IADD3 R4, P0, PT, R4, UR6, RZ ;  /* 0x0000000604047c10 */ /* 0x004fca000ff1e0ff */
[----:B------:R-:W-:-:S05]  /*0320*/  IMAD.X R5, RZ, RZ, UR7, P0 ;  /* 0x00000007ff057e24 */ /* 0x000fca00080e06ff */
[----:B------:R1:W-:Y:S03]  /*0330*/  STG.E.U8 desc[UR8][R4.64], R0 ;  /* 0x0000000004007986 */ /* 0x0003e6000c101108 */
.L_x_1214:
[----:B------:R-:W-:-:S13]  /*0340*/  ISETP.GE.U32.AND P0, PT, R2, UR5, PT ;  /* 0x0000000502007c0c */ /* 0x000fda000bf06070 */
[----:B------:R-:W-:Y:S05]  /*0350*/  @P0 BRA `(.L_x_1216) ;  /* 0x0000000000380947 */ /* 0x000fea0003800000 */
[----:B------:R-:W2:Y:S01]  /*0360*/  LDCU.64 UR6, c[0x0][0x388] ;  /* 0x00007100ff0677ac */ /* 0x000ea20008000a00 */
[C---:B01----:R-:W-:Y:S02]  /*0370*/  VIADD R4, R2.reuse, UR4 ;  /* 0x0000000402047c36 */ /* 0x043fe40008000000 */
[----:B------:R-:W-:-:S03]  /*0380*/  VIADD R2, R2, 0x80 ;  /* 0x0000008002027836 */ /* 0x000fc60000000000 */
[----:B--2---:R-:W-:-:S05]  /*0390*/  IADD3 R4, P0, PT, R4, UR6, RZ ;  /* 0x0000000604047c10 */ /* 0x004fca000ff1e0ff */
[----:B------:R-:W-:-:S05]  /*03a0*/  IMAD.X R5, RZ, RZ, UR7, P0 ;  /* 0x00000007ff057e24 */ /* 0x000fca00080e06ff */
[----:B------:R2:W-:Y:S03]  /*03b0*/  STG.E.U8 desc[UR8][R4.64], R0 ;  /* 0x0000000004007986 */ /* 0x0005e6000c101108 */
.L_x_1215:
[----:B------:R-:W-:-:S13]  /*03c0*/  ISETP.GE.U32.AND P0, PT, R2, UR5, PT ;  /* 0x0000000502007c0c */ /* 0x000fda000bf06070 */
[----:B------:R-:W-:Y:S05]  /*03d0*/  @P0 BRA `(.L_x_1217) ;  /* 0x0000000000380947 */ /* 0x000fea0003800000 */
[----:B------:R-:W3:Y:S01]  /*03e0*/  LDCU.64 UR6, c[0x0][0x388] ;  /* 0x00007100ff0677ac */ /* 0x000ee20008000a00 */
[C---:B012---:R-:W-:Y:S02]  /*03f0*/  VIADD R4, R2.reuse, UR4 ;  /* 0x0000000402047c36 */ /* 0x047fe40008000000 */
[----:B------:R-:W-:-:S03]  /*0400*/  VIADD R2, R2, 0x80 ;  /* 0x0000008002027836 */ /* 0x000fc60000000000 */
[----:B---3--:R-:W-:-:S04]  /*0410*/  IADD3 R4, P0, PT, R4, UR6, RZ ;  /* 0x0000000604047c10 */ /* 0x008fc8000ff1e0ff */
[----:B------:R-:W-:-:S05]  /*0420*/  IADD3.X R5, PT, PT, RZ, UR7, RZ, P0, !PT ;  /* 0x00000007ff057c10 */ /* 0x000fca00087fe4ff */
[----:B------:R2:W-:Y:S04]  /*0430*/  STG.E.U8 desc[UR8][R4.64], R0 ;  /* 0x0000000004007986 */ /* 0x0005e8000c101108 */
.L_x_1216:
[----:B------:R-:W-:-:S13]  /*0440*/  ISETP.GE.U32.AND P0, PT, R2, UR5, PT ;  /* 0x0000000502007c0c */ /* 0x000fda000bf06070 */
[----:B------:R-:W-:Y:S05]  /*0450*/  @P0 BRA `(.L_x_1218) ;  /* 0x0000000000380947 */ /* 0x000fea0003800000 */
[----:B------:R-:W3:Y:S01]  /*0460*/  LDCU.64 UR6, c[0x0][0x388] ;  /* 0x00007100ff0677ac */ /* 0x000ee20008000a00 */
[C---:B012---:R-:W-:Y:S02]  /*0470*/  VIADD R4, R2.reuse, UR4 ;  /* 0x0000000402047c36 */ /* 0x047fe40008000000 */
[----:B------:R-:W-:-:S03]  /*0480*/  VIADD R2, R2, 0x80 ;  /* 0x0000008002027836 */ /* 0x000fc60000000000 */
[----:B---3--:R-:W-:-:S05]  /*0490*/  IADD3 R4, P0, PT, R4, UR6, RZ ;  /* 0x0000000604047c10 */ /* 0x008fca000ff1e0ff */
[----:B------:R-:W-:-:S05]  /*04a0*/  IMAD.X R5, RZ, RZ, UR7, P0 ;  /* 0x00000007ff057e24 */ /* 0x000fca00080e06ff */
[----:B------:R3:W-:Y:S03]  /*04b0*/  STG.E.U8 desc[UR8][R4.64], R0 ;  /* 0x0000000004007986 */ /* 0x0007e6000c101108 */
.L_x_1217:
[----:B------:R-:W-:-:S13]  /*04c0*/  ISETP.GE.U32.AND P0, PT, R2, UR5, PT ;  /* 0x0000000502007c0c */ /* 0x000fda000bf06070 */
[----:B------:R-:W-:Y:S05]  /*04d0*/  @P0 BRA `(.L_x_1219) ;  /* 0x0000000000380947 */ /* 0x000fea0003800000 */
[----:B------:R-:W4:Y:S01]  /*04e0*/  LDCU.64 UR6, c[0x0][0x388] ;  /* 0x00007100ff0677ac */ /* 0x000f220008000a00 */
[C---:B0123--:R-:W-:Y:S01]  /*04f0*/  IADD3 R4, PT, PT, R2.reuse, UR4, RZ ;  /* 0x0000000402047c10 */ /* 0x04ffe2000fffe0ff */
[----:B------:R-:W-:-:S03]  /*0500*/  VIADD R2, R2, 0x80 ;  /* 0x0000008002027836 */ /* 0x000fc60000000000 */
[----:B----4-:R-:W-:-:S05]  /*0510*/  IADD3 R4, P0, PT, R4, UR6, RZ ;  /* 0x0000000604047c10 */ /* 0x010fca000ff1e0ff */
[----:B------:R-:W-:-:S05]  /*0520*/  IMAD.X R5, RZ, RZ, UR7, P0 ;  /* 0x00000007ff057e24 */ /* 0x000fca00080e06ff */
[----:B------:R3:W-:Y:S03]  /*0530*/  STG.E.U8 desc[UR8][R4.64], R0 ;  /* 0x0000000004007986 */ /* 0x0007e6000c101108 */
.L_x_1218:
[----:B------:R-:W-:-:S13]  /*0540*/  ISETP.GE.U32.AND P0, PT, R2, UR5, PT ;  /* 0x0000000502007c0c */ /* 0x000fda000bf06070 */
[----:B------:R-:W-:Y:S05]  /*0550*/  @P0 BRA `(.L_x_1220) ;  /* 0x0000000000380947 */ /* 0x000fea0003800000 */
[----:B------:R-:W4:Y:S01]  /*0560*/  LDCU.64 UR6, c[0x0][0x388] ;  /* 0x00007100ff0677ac */ /* 0x000f220008000a00 */
[C---:B0123--:R-:W-:Y:S01]  /*0570*/  VIADD R4, R2.reuse, UR4 ;  /* 0x0000000402047c36 */ /* 0x04ffe20008000000 */
[----:B------:R-:W-:-:S04]  /*0580*/  IADD3 R2, PT, PT, R2, 0x80, RZ ;  /* 0x0000008002027810 */ /* 0x000fc80007ffe0ff */
[----:B----4-:R-:W-:-:S05]  /*0590*/  IADD3 R4, P0, PT, R4, UR6, RZ ;  /* 0x0000000604047c10 */ /* 0x010fca000ff1e0ff */
[----:B------:R-:W-:-:S05]  /*05a0*/  IMAD.X R5, RZ, RZ, UR7, P0 ;  /* 0x00000007ff057e24 */ /* 0x000fca00080e06ff */
[----:B------:R4:W-:Y:S03]  /*05b0*/  STG.E.U8 desc[UR8][R4.64], R0 ;  /* 0x0000000004007986 */ /* 0x0009e6000c101108 */
.L_x_1219:
[----:B------:R-:W-:-:S13]  /*05c0*/  ISETP.GE.U32.AND P0, PT, R2, UR5, PT ;  /* 0x0000000502007c0c */ /* 0x000fda000bf06070 */
[----:B------:R-:W-:Y:S05]  /*05d0*/  @P0 BRA `(.L_x_1221) ;  /* 0x0000000000380947 */ /* 0x000fea0003800000 */
[----:B------:R-:W5:Y:S01]  /*05e0*/  LDCU.64 UR6, c[0x0][0x388] ;  /* 0x00007100ff0677ac */ /* 0x000f620008000a00 */
[C---:B01234-:R-:W-:Y:S02]  /*05f0*/  VIADD R4, R2.reuse, UR4 ;  /* 0x0000000402047c36 */ /* 0x05ffe40008000000 */
[----:B------:R-:W-:-:S03]  /*0600*/  VIADD R2, R2, 0x80 ;  /* 0x0000008002027836 */ /* 0x000fc60000000000 */
[----:B-----5:R-:W-:-:S05]  /*0610*/  IADD3 R4, P0, PT, R4, UR6, RZ ;  /* 0x0000000604047c10 */ /* 0x020fca000ff1e0ff */
[----:B------:R-:W-:-:S05]  /*0620*/  IMAD.X R5, RZ, RZ, UR7, P0 ;  /* 0x00000007ff057e24 */ /* 0x000fca00080e06ff */
[----:B------:R4:W-:Y:S03]  /*0630*/  STG.E.U8 desc[UR8][R4.64], R0 ;  /* 0x0000000004007986 */ /* 0x0009e6000c101108 */
.L_x_1220:
[----:B------:R-:W-:-:S13]  /*0640*/  ISETP.GE.U32.AND P0, PT, R2, UR5, PT ;  /* 0x0000000502007c0c */ /* 0x000fda000bf06070 */
[----:B------:R-:W-:Y:S05]  /*0650*/  @P0 BRA `(.L_x_1222) ;  /* 0x0000000000380947 */ /* 0x000fea0003800000 */
[----:B------:R-:W5:Y:S01]  /*0660*/  LDCU.64 UR6, c[0x0][0x388] ;  /* 0x00007100ff0677ac */ /* 0x000f620008000a00 */
[C---:B01234-:R-:W-:Y:S02]  /*0670*/  VIADD R4, R2.reuse, UR4 ;  /* 0x0000000402047c36 */ /* 0x05ffe40008000000 */
[----:B------:R-:W-:-:S03]  /*0680*/  VIADD R2, R2, 0x80 ;  /* 0x0000008002027836 */ /* 0x000fc60000000000 */
[----:B-----5:R-:W-:-:S04]  /*0690*/  IADD3 R4, P0, PT, R4, UR6, RZ ;  /* 0x0000000604047c10 */ /* 0x020fc8000ff1e0ff */
[----:B------:R-:W-:-:S05]  /*06a0*/  IADD3.X R5, PT, PT, RZ, UR7, RZ, P0, !PT ;  /* 0x00000007ff057c10 */ /* 0x000fca00087fe4ff */
[----:B------:R5:W-:Y:S04]  /*06b0*/  STG.E.U8 desc[UR8][R4.64], R0 ;  /* 0x0000000004007986 */ /* 0x000be8000c101108 */
.L_x_1221:
[----:B------:R-:W-:-:S13]  /*06c0*/  ISETP.GE.U32.AND P0, PT, R2, UR5, PT ;  /* 0x0000000502007c0c */ /* 0x000fda000bf06070 */
[----:B------:R-:W-:Y:S05]  /*06d0*/  @P0 BRA `(.L_x_1223) ;  /* 0x00000000003c0947 */ /* 0x000fea0003800000 */
[----:B------:R-:W0:Y:S02]  /*06e0*/  LDCU.64 UR6, c[0x0][0x388] ;  /* 0x00007100ff0677ac */ /* 0x000e240008000a00 */
[C---:B012345:R-:W-:Y:S01]  /*06f0*/  VIADD R4, R2.reuse, UR4 ;  /* 0x0000000402047c36 */ /* 0x07ffe20008000000 */
[----:B------:R-:W-:-:S04]  /*0700*/  IADD3 R2, PT, PT, R2, 0x80, RZ ;  /* 0x0000008002027810 */ /* 0x000fc80007ffe0ff */
[----:B------:R-:W-:-:S05]  /*0710*/  IADD3 R4, P0, PT, R4, UR6, RZ ;  /* 0x0000000604047c10 */ /* 0x000fca000ff1e0ff */
[----:B------:R-:W-:-:S05]  /*0720*/  IMAD.X R5, RZ, RZ, UR7, P0 ;  /* 0x00000007ff057e24 */ /* 0x000fca00080e06ff */
[----:B------:R5:W-:Y:S03]  /*0730*/  STG.E.U8 desc[UR8][R4.64], R0 ;  /* 0x0000000004007986 */ /* 0x000be6000c101108 */
.L_x_1222:
[----:B------:R-:W-:-:S13]  /*0740*/  ISETP.GE.U32.AND P0, PT, R2, UR5, PT ;  /* 0x0000000502007c0c */ /* 0x000fda000bf06070 */
[----:B------:R-:W-:Y:S05]  /*0750*/  @P0 BREAK.RELIABLE B1 ;  /* 0x0000000000010942 */ /* 0x000fea0003800100 */
[----:B------:R-:W-:Y:S05]  /*0760*/  @P0 BRA `(.L_x_1224) ;  /* 0x0000000000380947 */ /* 0x000fea0003800000 */
[----:B------:R-:W0:Y:S02]  /*0770*/  LDCU.64 UR6, c[0x0][0x388] ;  /* 0x00007100ff0677ac */ /* 0x000e240008000a00 */
[C---:B012345:R-:W-:Y:S02]  /*0780*/  VIADD R4, R2.reuse, UR4 ;  /* 0x0000000402047c36 */ /* 0x07ffe40008000000 */
[----:B------:R-:W-:-:S03]  /*0790*/  VIADD R2, R2, 0x80 ;  /* 0x0000008002027836 */ /* 0x000fc60000000000 */
[----:B------:R-:W-:-:S05]  /*07a0*/  IADD3 R4, P0, PT, R4, UR6, RZ ;  /* 0x0000000604047c10 */ /* 0x000fca000ff1e0ff */
[----:B------:R-:W-:-:S05]  /*07b0*/  IMAD.X R5, RZ, RZ, UR7, P0 ;  /* 0x00000007ff057e24 */ /* 0x000fca00080e06ff */
[----:B------:R0:W-:Y:S03]  /*07c0*/  STG.E.U8 desc[UR8][R4.64], R0 ;  /* 0x0000000004007986 */ /* 0x0001e6000c101108 */
.L_x_1223:
[----:B------:R-:W-:Y:S05]  /*07d0*/  BSYNC.RELIABLE B1 ;  /* 0x0000000000017941 */ /* 0x000fea0003800100 */
.L_x_1211:
[----:B------:R-:W-:-:S13]  /*07e0*/  ISETP.GE.U32.AND P0, PT, R2, UR5, PT ;  /* 0x0000000502007c0c */ /* 0x000fda000bf06070 */
[----:B------:R-:W0:Y:S02]  /*07f0*/  @!P0 LDC.64 R6, c[0x0][0x388] ;  /* 0x0000e200ff068b82 */ /* 0x000e240000000a00 */
[C---:B012345:R-:W-:Y:S01]  /*0800*/  @!P0 IADD3 R5, PT, PT, R2.reuse, UR4, RZ ;  /* 0x0000000402058c10 */ /* 0x07ffe2000fffe0ff */
[----:B------:R-:W-:-:S03]  /*0810*/  @!P0 VIADD R2, R2, 0x80 ;  /* 0x0000008002028836 */ /* 0x000fc60000000000 */
[----:B------:R-:W-:-:S05]  /*0820*/  @!P0 IADD3 R4, P1, PT, R5, R6, RZ ;  /* 0x0000000605048210 */ /* 0x000fca0007f3e0ff */
[----:B------:R-:W-:-:S05]  /*0830*/  @!P0 IMAD.X R5, RZ, RZ, R7, P1 ;  /* 0x000000ffff058224 */ /* 0x000fca00008e0607 */
[----:B------:R0:W-:Y:S03]  /*0840*/  @!P0 STG.E.U8 desc[UR8][R4.64], R0 ;  /* 0x0000000004008986 */ /* 0x0001e6000c101108 */
.L_x_1224:
[----:B------:R-:W-:Y:S05]  /*0850*/  BSYNC.RECONVERGENT B0 ;  /* 0x0000000000007941 */ /* 0x000fea0003800200 */
.L_x_1210:
[----:B------:R-:W-:Y:S05]  /*0860*/  WARPSYNC.ALL ;  /* 0x0000000000007948 */ /* 0x000fea0003800000 */
[----:B------:R-:W-:-:S13]  /*0870*/  ISETP.GE.U32.AND P0, PT, R2, UR5, PT ;  /* 0x0000000502007c0c */ /* 0x000fda000bf06070 */
[----:B------:R-:W-:Y:S05]  /*0880*/  @P0 EXIT ;  /* 0x000000000000094d */ /* 0x000fea0003800000 */
[----:B------:R-:W0:Y:S01]  /*0890*/  LDCU.64 UR6, c[0x0][0x388] ;  /* 0x00007100ff0677ac */ /* 0x000e220008000a00 */
[----:B------:R-:W-:-:S05]  /*08a0*/  VIADD R2, R2, UR4 ;  /* 0x0000000402027c36 */ /* 0x000fca0008000000 */
[----:B0-----:R-:W-:-:S04]  /*08b0*/  IADD3 R2, P0, PT, R2, UR6, RZ ;  /* 0x0000000602027c10 */ /* 0x001fc8000ff1e0ff */
[----:B------:R-:W-:-:S05]  /*08c0*/  IADD3.X R3, PT, PT, RZ, UR7, RZ, P0, !PT ;  /* 0x00000007ff037c10 */ /* 0x000fca00087fe4ff */
[----:B------:R-:W-:Y:S01]  /*08d0*/  STG.E.U8 desc[UR8][R2.64], R0 ;  /* 0x0000000002007986 */ /* 0x000fe2000c101108 */
[----:B------:R-:W-:Y:S05]  /*08e0*/  EXIT ;  /* 0x000000000000794d */ /* 0x000fea0003800000 */
.L_x_1209:
[----:B------:R-:W0:Y:S01]  /*08f0*/  LDCU.64 UR6, c[0x0][0x388] ;  /* 0x00007100ff0677ac */ /* 0x000e220008000a00 */
[----:B------:R-:W1:Y:S01]  /*0900*/  S2R R7, SR_TID.X ;  /* 0x0000000000077919 */ /* 0x000e620000002100 */
[----:B---3--:R-:W-:Y:S01]  /*0910*/  PRMT R5, R0, 0x7604, R0 ;  /* 0x0000760400057816 */ /* 0x008fe20000000000 */
[----:B0-----:R-:W-:-:S04]  /*0920*/  UIADD3 UR6, UP0, UPT, UR4, UR6, URZ ;  /* 0x0000000604067290 */ /* 0x001fc8000ff1e0ff */
[----:B------:R-:W-:Y:S02]  /*0930*/  UIADD3.X UR7, UPT, UPT, URZ, UR7, URZ, UP0, !UPT ;  /* 0x00000007ff077290 */ /* 0x000fe400087fe4ff */
[----:B------:R-:W-:-:S04]  /*0940*/  IMAD.U32 R2, RZ, RZ, UR6 ;  /* 0x00000006ff027e24 */ /* 0x000fc8000f8e00ff */
[----:B------:R-:W-:Y:S02]  /*0950*/  IMAD.U32 R3, RZ, RZ, UR7 ;  /* 0x00000007ff037e24 */ /* 0x000fe4000f8e00ff */
[----:B-1----:R-:W-:-:S05]  /*0960*/  IMAD.WIDE.U32 R2, R7, 0x2, R2 ;  /* 0x0000000207027825 */ /* 0x002fca00078e0002 */
[----:B------:R-:W-:Y:S04]  /*0970*/  STG.E.U16 desc[UR8][R2.64], R5 ;  /* 0x0000000502007986 */ /* 0x000fe8000c101508 */
[----:B------:R-:W-:Y:S04]  /*0980*/  STG.E.U16 desc[UR8][R2.64+0x100], R5 ;  /* 0x0001000502007986 */ /* 0x000fe8000c101508 */
[----:B------:R-:W-:Y:S04]  /*0990*/  STG.E.U16 desc[UR8][R2.64+0x200], R5 ;  /* 0x0002000502007986 */ /* 0x000fe8000c101508 */
[----:B------:R-:W-:Y:S04]  /*09a0*/  STG.E.U16 desc[UR8][R2.64+0x300], R5 ;  /* 0x0003000502007986 */ /* 0x000fe8000c101508 */
[----:B------:R-:W-:Y:S04]  /*09b0*/  STG.E.U16 desc[UR8][R2.64+0x400], R5 ;  /* 0x0004000502007986 */ /* 0x000fe8000c101508 */
[----:B------:R-:W-:Y:S04]  /*09c0*/  STG.E.U16 desc[UR8][R2.64+0x500], R5 ;  /* 0x0005000502007986 */ /* 0x000fe8000c101508 */
[----:B------:R-:W-:Y:S04]  /*09d0*/  STG.E.U16 desc[UR8][R2.64+0x600], R5 ;  /* 0x0006000502007986 */ /* 0x000fe8000c101508 */
[----:B------:R-:W-:Y:S01]  /*09e0*/  STG.E.U16 desc[UR8][R2.64+0x700], R5 ;  /* 0x0007000502007986 */ /* 0x000fe2000c101508 */
[----:B------:R-:W-:Y:S05]  /*09f0*/  EXIT ;  /* 0x000000000000794d */ /* 0x000fea0003800000 */
.L_x_1225:
        /* <DEDUP_REMOVED lines=16> */
.L_x_7060:


//--------------------- .text._ZN2at6native29vectorized_elementwise_kernelILi4ENS0_11FillFunctorIN3c1014Float8_e8m0fnuEEESt5arrayIPcLm1EEEEviT0_T1_ --------------------------
	.section	.text._ZN2at6native29vectorized_elementwise_kernelILi4ENS0_11FillFunctorIN3c1014Float8_e8m0fnuEEESt5arrayIPcLm1EEEEviT0_T1_,"ax",@progbits
	.align	128
        .global         _ZN2at6native29vectorized_elementwise_kernelILi4ENS0_11FillFunctorIN3c1014Float8_e8m0fnuEEESt5arrayIPcLm1EEEEviT0_T1_
        .type           _ZN2at6native29vectorized_elementwise_kernelILi4ENS0_11FillFunctorIN3c1014Float8_e8m0fnuEEESt5arrayIPcLm1EEEEviT0_T1_,@function
        .size           _ZN2at6native29vectorized_elementwise_kernelILi4ENS0_11FillFunctorIN3c1014Float8_e8m0fnuEEESt5arrayIPcLm1EEEEviT0_T1_,(.L_x_7061 - _ZN2at6native29vectorized_elementwise_kernelILi4ENS0_11FillFunctorIN3c1014Float8_e8m0fnuEEESt5arrayIPcLm1EEEEviT0_T1_)
        .other          _ZN2at6native29vectorized_elementwise_kernelILi4ENS0_11FillFunctorIN3c1014Float8_e8m0fnuEEESt5arrayIPcLm1EEEEviT0_T1_,@"STO_CUDA_ENTRY STV_DEFAULT"
_ZN2at6native29vectorized_elementwise_kernelILi4ENS0_11FillFunctorIN3c1014Float8_e8m0fnuEEESt5arrayIPcLm1EEEEviT0_T1_:
.text._ZN2at6native29vectorized_elementwise_kernelILi4ENS0_11FillFunctorIN3c1014Float8_e8m0fnuEEESt5arrayIPcLm1EEEEviT0_T1_:
        /* <DEDUP_REMOVED lines=36> */
.L_x_1229:
        /* <DEDUP_REMOVED lines=8> */
.L_x_1230:
        /* <DEDUP_REMOVED lines=8> */
.L_x_1231:
        /* <DEDUP_REMOVED lines=8> */
.L_x_1232:
        /* <DEDUP_REMOVED lines=8> */
.L_x_1233:
        /* <DEDUP_REMOVED lines=8> */
.L_x_1234:
        /* <DEDUP_REMOVED lines=8> */
.L_x_1235:
        /* <DEDUP_REMOVED lines=8> */
.L_x_1236:
        /* <DEDUP_REMOVED lines=8> */
.L_x_1237:
        /* <DEDUP_REMOVED lines=8> */
.L_x_1238:
        /* <DEDUP_REMOVED lines=8> */
.L_x_1239:
        /* <DEDUP_REMOVED lines=9> */
.L_x_1240:
[----:B------:R-:W-:Y:S05]  /*07d0*/  BSYNC.RELIABLE B1 ;  /* 0x0000000000017941 */ /* 0x000fea0003800100 */
.L_x_1228:
[----:B------:R-:W-:-:S13]  /*07e0*/  ISETP.GE.U32.AND P0, PT, R2, UR5, PT ;  /* 0x0000000502007c0c */ /* 0x000fda000bf06070 */
[----:B------:R-:W0:Y:S02]  /*07f0*/  @!P0 LDC.64 R6, c[0x0][0x388] ;  /* 0x0000e200ff068b82 */ /* 0x000e240000000a00 */
[C---:B012345:R-:W-:Y:S01]  /*0800*/  @!P0 IADD3 R5, PT, PT, R2.reuse, UR4, RZ ;  /* 0x0000000402058c10 */ /* 0x07ffe2000fffe0ff */
[----:B------:R-:W-:-:S03]  /*0810*/  @!P0 VIADD R2, R2, 0x80 ;  /* 0x0000008002028836 */ /* 0x000fc60000000000 */
[----:B------:R-:W-:-:S05]  /*0820*/  @!P0 IADD3 R4, P1, PT, R5, R6, RZ ;  /* 0x0000000605048210 */ /* 0x000fca0007f3e0ff */
[----:B------:R-:W-:-:S05]  /*0830*/  @!P0 IMAD.X R5, RZ, RZ, R7, P1 ;  /* 0x000000ffff058224 */ /* 0x000fca00008e0607 */
[----:B------:R0:W-:Y:S03]  /*0840*/  @!P0 STG.E.U8 desc[UR8][R4.64], R0 ;  /* 0x0000000004008986 */ /* 0x0001e6000c101108 */
.L_x_1241:
[----:B------:R-:W-:Y:S05]  /*0850*/  BSYNC.RECONVERGENT B0 ;  /* 0x0000000000007941 */ /* 0x000fea0003800200 */
.L_x_1227:
        /* <DEDUP_REMOVED lines=9> */
.L_x_1226:
[----:B------:R-:W0:Y:S01]  /*08f0*/  LDCU.64 UR6, c[0x0][0x388] ;  /* 0x00007100ff0677ac */ /* 0x000e220008000a00 */
[----:B------:R-:W1:Y:S01]  /*0900*/  S2R R7, SR_TID.X ;  /* 0x0000000000077919 */ /* 0x000e620000002100 */
[----:B---3--:R-:W-:-:S04]  /*0910*/  PRMT R0, R0, 0x3340, R0 ;  /* 0x0000334000007816 */ /* 0x008fc80000000000 */
[----:B------:R-:W-:Y:S01]  /*0920*/  PRMT R5, R0, 0x5410, R0 ;  /* 0x0000541000057816 */ /* 0x000fe20000000000 */
[----:B0-----:R-:W-:-:S04]  /*0930*/  UIADD3 UR6, UP0, UPT, UR4, UR6, URZ ;  /* 0x0000000604067290 */ /* 0x001fc8000ff1e0ff */
[----:B------:R-:W-:Y:S02]  /*0940*/  UIADD3.X UR7, UPT, UPT, URZ, UR7, URZ, UP0, !UPT ;  /* 0x00000007ff077290 */ /* 0x000fe400087fe4ff */
[----:B------:R-:W-:-:S04]  /*0950*/  IMAD.U32 R2, RZ, RZ, UR6 ;  /* 0x00000006ff027e24 */ /* 0x000fc8000f8e00ff */
[----:B------:R-:W-:Y:S02]  /*0960*/  IMAD.U32 R3, RZ, RZ, UR7 ;  /* 0x00000007ff037e24 */ /* 0x000fe4000f8e00ff */
[----:B-1----:R-:W-:-:S05]  /*0970*/  IMAD.WIDE.U32 R2, R7, 0x4, R2 ;  /* 0x0000000407027825 */ /* 0x002fca00078e0002 */
[----:B------:R-:W-:Y:S04]  /*0980*/  STG.E desc[UR8][R2.64], R5 ;  /* 0x0000000502007986 */ /* 0x000fe8000c101908 */
[----:B------:R-:W-:Y:S04]  /*0990*/  STG.E desc[UR8][R2.64+0x200], R5 ;  /* 0x0002000502007986 */ /* 0x000fe8000c101908 */
[----:B------:R-:W-:Y:S04]  /*09a0*/  STG.E desc[UR8][R2.64+0x400], R5 ;  /* 0x0004000502007986 */ /* 0x000fe8000c101908 */
[----:B------:R-:W-:Y:S01]  /*09b0*/  STG.E desc[UR8][R2.64+0x600], R5 ;  /* 0x0006000502007986 */ /* 0x000fe2000c101908 */
[----:B------:R-:W-:Y:S05]  /*09c0*/  EXIT ;  /* 0x000000000000794d */ /* 0x000fea0003800000 */
.L_x_1242:
        /* <DEDUP_REMOVED lines=11> */
.L_x_7061:


//--------------------- .text._ZN2at6native29vectorized_elementwise_kernelILi8ENS0_11FillFunctorIN3c1014Float8_e8m0fnuEEESt5arrayIPcLm1EEEEviT0_T1_ --------------------------
	.section	.text._ZN2at6native29vectorized_elementwise_kernelILi8ENS0_11FillFunctorIN3c1014Float8_e8m0fnuEEESt5arrayIPcLm1EEEEviT0_T1_,"ax",@progbits
	.align	128
        .global         _ZN2at6native29vectorized_elementwise_kernelILi8ENS0_11FillFunctorIN3c1014Float8_e8m0fnuEEESt5arrayIPcLm1EEEEviT0_T1_
        .type           _ZN2at6native29vectorized_elementwise_kernelILi8ENS0_11FillFunctorIN3c1014Float8_e8m0fnuEEESt5arrayIPcLm1EEEEviT0_T1_,@function
        .size           _ZN2at6native29vectorized_elementwise_kernelILi8ENS0_11FillFunctorIN3c1014Float8_e8m0fnuEEESt5arrayIPcLm1EEEEviT0_T1_,(.L_x_7062 - _ZN2at6native29vectorized_elementwise_kernelILi8ENS0_11FillFunctorIN3c1014Float8_e8m0fnuEEESt5arrayIPcLm1EEEEviT0_T1_)
        .other          _ZN2at6native29vectorized_elementwise_kernelILi8ENS0_11FillFunctorIN3c1014Float8_e8m0fnuEEESt5arrayIPcLm1EEEEviT0_T1_,@"STO_CUDA_ENTRY STV_DEFAULT"
_ZN2at6native29vectorized_elementwise_kernelILi8ENS0_11FillFunctorIN3c1014Float8_e8m0fnuEEESt5arrayIPcLm1EEEEviT0_T1_:
.text._ZN2at6native29vectorized_elementwise_kernelILi8ENS0_11FillFunctorIN3c1014Float8_e8m0fnuEEESt5arrayIPcLm1EEEEviT0_T1_:
[----:B------:R-:W-:Y:S01]  /*0000*/  LDC R1, c[0x0][0x37c] ;  /* 0x0000df00ff017b82 */ /* 0x000fe20000000800 */
[----:B------:R-:W-:Y:S05]  /*0010*/  EXIT ;  /* 0x000000000000794d */ /* 0x000fea0003800000 */
.L_x_1243:
        /* <DEDUP_REMOVED lines=14> */
.L_x_7062:


//--------------------- .text._ZN2at6native18elementwise_kernelILi128ELi4EZNS0_15gpu_kernel_implINS0_11FillFunctorIN3c1015Float8_e4m3fnuzEEEEEvRNS_18TensorIteratorBaseERKT_EUliE_EEviT1_ --------------------------
	.section	.text._ZN2at6native18elementwise_kernelILi128ELi4EZNS0_15gpu_kernel_implINS0_11FillFunctorIN3c1015Float8_e4m3fnuzEEEEEvRNS_18TensorIteratorBaseERKT_EUliE_EEviT1_,"ax",@progbits
	.align	128
        .global         _ZN2at6native18elementwise_kernelILi128ELi4EZNS0_15gpu_kernel_implINS0_11FillFunctorIN3c1015Float8_e4m3fnuzEEEEEvRNS_18TensorIteratorBaseERKT_EUliE_EEviT1_
        .type           _ZN2at6native18elementwise_kernelILi128ELi4EZNS0_15gpu_kernel_implINS0_11FillFunctorIN3c1015Float8_e4m3fnuzEEEEEvRNS_18TensorIteratorBaseERKT_EUliE_EEviT1_,@function
        .size           _ZN2at6native18elementwise_kernelILi128ELi4EZNS0_15gpu_kernel_implINS0_11FillFunctorIN3c1015Float8_e4m3fnuzEEEEEvRNS_18TensorIteratorBaseERKT_EUliE_EEviT1_,(.L_x_7063 - _ZN2at6native18elementwise_kernelILi128ELi4EZNS0_15gpu_kernel_implINS0_11FillFunctorIN3c1015Float8_e4m3fnuzEEEEEvRNS_18TensorIteratorBaseERKT_EUliE_EEviT1_)
        .other          _ZN2at6native18elementwise_kernelILi128ELi4EZNS0_15gpu_kernel_implINS0_11FillFunctorIN3c1015Float8_e4m3fnuzEEEEEvRNS_18TensorIteratorBaseERKT_EUliE_EEviT1_,@"STO_CUDA_ENTRY STV_DEFAULT"
_ZN2at6native18elementwise_kernelILi128ELi4EZNS0_15gpu_kernel_implINS0_11FillFunctorIN3c1015Float8_e4m3fnuzEEEEEvRNS_18TensorIteratorBaseERKT_EUliE_EEviT1_:
.text._ZN2at6native18elementwise_kernelILi128ELi4EZNS0_15gpu_kernel_implINS0_11FillFunctorIN3c1015Float8_e4m3fnuzEEEEEvRNS_18TensorIteratorBaseERKT_EUliE_EEviT1_:
[----:B------:R-:W0:Y:S08]  /*0000*/  LDC R1, c[0x0][0x37c] ;  /* 0x0000df00ff017b82 */ /* 0x000e300000000800 */
[----:B------:R-:W1:Y:S01]  /*0010*/  LDC.U8 R18, c[0x0][0x528] ;  /* 0x00014a00ff127b82 */ /* 0x000e620000000000 */
[----:B------:R-:W2:Y:S01]  /*0020*/  S2R R25, SR_TID.X ;  /* 0x0000000000197919 */ /* 0x000ea20000002100 */
[----:B------:R-:W3:Y:S01]  /*0030*/  LDCU UR39, c[0x0][0x388] ;  /* 0x00007100ff2777ac */ /* 0x000ee20008000800 */
[----:B------:R-:W-:Y:S01]  /*0040*/  BSSY.RECONVERGENT B6, `(.L_x_1244) ;  /* 0x00002d9000067945 */ /* 0x000fe20003800200 */
[----:B------:R-:W4:Y:S04]  /*0050*/  LDCU UR5, c[0x0][0x380] ;  /* 0x00007000ff0577ac */ /* 0x000f280008000800 */
[----:B------:R-:W5:Y:S01]  /*0060*/  S2UR UR4, SR_CTAID.X ;  /* 0x00000000000479c3 */ /* 0x000f620000002500 */
[----:B------:R-:W0:Y:S01]  /*0070*/  LDCU.64 UR36, c[0x0][0x358] ;  /* 0x00006b00ff2477ac */ /* 0x000e220008000a00 */
[----:B------:R-:W0:Y:S01]  /*0080*/  LDCU.U8 UR41, c[0x0][0x529] ;  /* 0x0000a520ff2977ac */ /* 0x000e220008000000 */
[----:B---3--:R-:W-:Y:S01]  /*0090*/  UIADD3 UR40, UPT, UPT, UR39, -0x1, URZ ;  /* 0xffffffff27287890 */ /* 0x008fe2000fffe0ff */
[----:B-1----:R-:W-:-:S03]  /*00a0*/  LOP3.LUT R23, R18, 0x7, RZ, 0xc0, !PT ;  /* 0x0000000712177812 */ /* 0x002fc600078ec0ff */
[----:B------:R-:W-:Y:S01]  /*00b0*/  UISETP.LT.U32.AND UP0, UPT, UR40, 0x18, UPT ;  /* 0x000000182800788c */ /* 0x000fe2000bf01070 */
[--C-:B------:R-:W-:Y:S01]  /*00c0*/  SHF.R.U32.HI R19, RZ, 0x3, R18.reuse ;  /* 0x00000003ff137819 */ /* 0x100fe20000011612 */
[----:B------:R-:W1:Y:S02]  /*00d0*/  FLO.U32 R0, R23 ;  /* 0x0000001700007300 */ /* 0x000e6400000e0000 */
[----:B------:R-:W-:Y:S01]  /*00e0*/  USEL UR38, UR40, 0x18, UP0 ;  /* 0x0000001828267887 */ /* 0x000fe20008000000 */
[----:B------:R-:W-:Y:S01]  /*00f0*/  SHF.R.U32.HI R17, RZ, 0x7, R18 ;  /* 0x00000007ff117819 */ /* 0x000fe20000011612 */
[----:B-----5:R-:W-:Y:S01]  /*0100*/  USHF.L.U32 UR4, UR4, 0x9, URZ ;  /* 0x0000000904047899 */ /* 0x020fe200080006ff */
[----:B------:R-:W-:Y:S01]  /*0110*/  LOP3.LUT R19, R19, 0xf, RZ, 0xc0, !PT ;  /* 0x0000000f13137812 */ /* 0x000fe200078ec0ff */
[----:B------:R-:W-:Y:S02]  /*0120*/  UIADD3 UR38, UPT, UPT, UR38, 0x1, URZ ;  /* 0x0000000126267890 */ /* 0x000fe4000fffe0ff */
[----:B------:R-:W-:-:S02]  /*0130*/  IMAD.U32 R17, R17, -0x80000000, RZ ;  /* 0x8000000011117824 */ /* 0x000fc400078e00ff */
[----:B--2---:R-:W-:-:S04]  /*0140*/  LOP3.LUT R25, R25, UR4, RZ, 0xfc, !PT ;  /* 0x0000000419197c12 */ /* 0x004fc8000f8efcff */
[----:B----4-:R-:W-:Y:S02]  /*0150*/  ISETP.GE.AND P0, PT, R25, UR5, PT ;  /* 0x0000000519007c0c */ /* 0x010fe4000bf06270 */
[----:B-1----:R-:W-:-:S04]  /*0160*/  IADD3 R0, PT, PT, -R0, 0x1f, RZ ;  /* 0x0000001f00007810 */ /* 0x002fc80007ffe1ff */
[----:B------:R-:W-:Y:S01]  /*0170*/  IADD3 R16, PT, PT, R19, 0x1d, -R0 ;  /* 0x0000001d13107810 */ /* 0x000fe20007ffe800 */
[----:B------:R-:W-:-:S05]  /*0180*/  VIADD R2, R0, 0xffffffe4 ;  /* 0xffffffe400027836 */ /* 0x000fca0000000000 */
[----:B------:R-:W-:-:S04]  /*0190*/  SHF.L.U32 R2, R23, R2, RZ ;  /* 0x0000000217027219 */ /* 0x000fc800000006ff */
[----:B------:R-:W-:Y:S01]  /*01a0*/  LOP3.LUT R2, R2, 0x7, RZ, 0xc0, !PT ;  /* 0x0000000702027812 */ /* 0x000fe200078ec0ff */
[----:B0-----:R-:W-:Y:S06]  /*01b0*/  @P0 BRA `(.L_x_1245) ;  /* 0x0000002c00040947 */ /* 0x001fec0003800000 */
[----:B------:R-:W-:Y:S01]  /*01c0*/  UISETP.NE.AND UP0, UPT, UR39, URZ, UPT ;  /* 0x000000ff2700728c */ /* 0x000fe2000bf05270 */
[----:B------:R-:W-:-:S08]  /*01d0*/  CS2R R4, SRZ ;  /* 0x0000000000047805 */ /* 0x000fd0000001ff00 */
[----:B------:R-:W-:Y:S05]  /*01e0*/  BRA.U !UP0, `(.L_x_1246) ;  /* 0x00000011084c7547 */ /* 0x000fea000b800000 */
[----:B------:R-:W0:Y:S01]  /*01f0*/  LDCU.64 UR4, c[0x0][0x390] ;  /* 0x00007200ff0477ac */ /* 0x000e220008000a00 */
        /* <DEDUP_REMOVED lines=272> */
.L_x_1247:
[----:B------:R-:W-:Y:S02]  /*1300*/  IMAD.MOV.U32 R4, RZ, RZ, R0 ;  /* 0x000000ffff047224 */ /* 0x000fe400078e0000 */
[----:B------:R-:W-:-:S07]  /*1310*/  IMAD.MOV.U32 R5, RZ, RZ, RZ ;  /* 0x000000ffff057224 */ /* 0x000fce00078e00ff */
.L_x_1246:
[----:B------:R-:W0:Y:S01]  /*1320*/  LDCU.64 UR6, c[0x0][0x520] ;  /* 0x0000a400ff0677ac */ /* 0x000e220008000a00 */
[----:B------:R-:W-:-:S04]  /*1330*/  UPRMT UR4, UR41, 0x9910, URZ ;  /* 0x0000991029047896 */ /* 0x000fc800080000ff */
[----:B------:R-:W-:Y:S01]  /*1340*/  UISETP.GT.AND UP0, UPT, UR4, 0x9, UPT ;  /* 0x000000090400788c */ /* 0x000fe2000bf04270 */
[----:B0-----:R-:W-:-:S04]  /*1350*/  IADD3 R8, P0, PT, R4, UR6, RZ ;  /* 0x0000000604087c10 */ /* 0x001fc8000ff1e0ff */
[----:B------:R-:W-:-:S04]  /*1360*/  IADD3.X R9, PT, PT, R5, UR7, RZ, P0, !PT ;  /* 0x0000000705097c10 */ /* 0x000fc800087fe4ff */
[----:B------:R-:W-:Y:S05]  /*1370*/  BRA.U UP0, `(.L_x_1248) ;  /* 0x0000000900cc7547 */ /* 0x000fea000b800000 */
        /* <DEDUP_REMOVED lines=8> */
[----:B------:R-:W-:Y:S01]  /*1400*/  ISETP.NE.AND P0, PT, R18, RZ, PT ;  /* 0x000000ff1200720c */ /* 0x000fe20003f05270 */
[----:B------:R-:W-:-:S12]  /*1410*/  IMAD.MOV.U32 R0, RZ, RZ, RZ ;  /* 0x000000ffff007224 */ /* 0x000fd800078e00ff */
[----:B------:R-:W-:Y:S05]  /*1420*/  @!P0 BRA `(.L_x_1253) ;  /* 0x0000000000248947 */ /* 0x000fea0003800000 */
[----:B------:R-:W-:-:S04]  /*1430*/  PRMT R0, R18, 0x9910, RZ ;  /* 0x0000991012007816 */ /* 0x000fc800000000ff */
[----:B------:R-:W-:-:S13]  /*1440*/  ISETP.NE.AND P0, PT, R0, 0x80, PT ;  /* 0x000000800000780c */ /* 0x000fda0003f05270 */
[----:B------:R-:W-:-:S04]  /*1450*/  @P0 ISETP.NE.AND P1, PT, R19, RZ, PT ;  /* 0x000000ff1300020c */ /* 0x000fc80003f25270 */
[----:B------:R-:W-:Y:S02]  /*1460*/  @P0 SEL R0, R2, R23, !P1 ;  /* 0x0000001702000207 */ /* 0x000fe40004800000 */
[----:B------:R-:W-:-:S05]  /*1470*/  @P0 SEL R3, R16, R19, !P1 ;  /* 0x0000001310030207 */ /* 0x000fca0004800000 */
[----:B------:R-:W-:Y:S02]  /*1480*/  @P0 IMAD R3, R3, 0x8, R0 ;  /* 0x0000000803030824 */ /* 0x000fe400078e0200 */
[----:B------:R-:W-:-:S03]  /*1490*/  @!P0 IMAD.MOV.U32 R0, RZ, RZ, 0x7f800001 ;  /* 0x7f800001ff008424 */ /* 0x000fc600078e00ff */
[----:B------:R-:W-:-:S04]  /*14a0*/  @P0 LEA R4, R3, 0x3b800000, 0x14 ;  /* 0x3b80000003040811 */ /* 0x000fc800078ea0ff */
[----:B------:R-:W-:-:S07]  /*14b0*/  @P0 LOP3.LUT R0, R4, R17, RZ, 0xfc, !PT ;  /* 0x0000001104000212 */ /* 0x000fce00078efcff */
.L_x_1253:
[----:B------:R-:W0:Y:S02]  /*14c0*/  F2I.FTZ.TRUNC.NTZ R3, R0 ;  /* 0x0000000000037305 */ /* 0x000e24000021f100 */
[----:B0-----:R0:W-:Y:S01]  /*14d0*/  STG.E.U8 desc[UR36][R8.64], R3 ;  /* 0x0000000308007986 */ /* 0x0011e2000c101124 */
[----:B------:R-:W-:Y:S05]  /*14e0*/  BRA `(.L_x_1254) ;  /* 0x0000001800347947 */ /* 0x000fea0003800000 */
.L_x_1251:
[----:B------:R-:W-:Y:S01]  /*14f0*/  ISETP.NE.AND P0, PT, R18, RZ, PT ;  /* 0x000000ff1200720c */ /* 0x000fe20003f05270 */
[----:B------:R-:W-:-:S12]  /*1500*/  IMAD.MOV.U32 R4, RZ, RZ, RZ ;  /* 0x000000ffff047224 */ /* 0x000fd800078e00ff */
[----:B------:R-:W-:Y:S05]  /*1510*/  @!P0 BRA `(.L_x_1255) ;  /* 0x0000000000248947 */ /* 0x000fea0003800000 */
[----:B------:R-:W-:-:S04]  /*1520*/  PRMT R0, R18, 0x9910, RZ ;  /* 0x0000991012007816 */ /* 0x000fc800000000ff */
[----:B------:R-:W-:-:S13]  /*1530*/  ISETP.NE.AND P0, PT, R0, 0x80, PT ;  /* 0x000000800000780c */ /* 0x000fda0003f05270 */
[----:B------:R-:W-:Y:S01]  /*1540*/  @P0 ISETP.NE.AND P1, PT, R19, RZ, PT ;  /* 0x000000ff1300020c */ /* 0x000fe20003f25270 */
[----:B------:R-:W-:-:S03]  /*1550*/  @!P0 IMAD.MOV.U32 R4, RZ, RZ, 0x7f800001 ;  /* 0x7f800001ff048424 */ /* 0x000fc600078e00ff */
[----:B------:R-:W-:Y:S02]  /*1560*/  @P0 SEL R0, R2, R23, !P1 ;  /* 0x0000001702000207 */ /* 0x000fe40004800000 */
[----:B------:R-:W-:-:S05]  /*1570*/  @P0 SEL R3, R16, R19, !P1 ;  /* 0x0000001310030207 */ /* 0x000fca0004800000 */
[----:B------:R-:W-:-:S05]  /*1580*/  @P0 IMAD R0, R3, 0x8, R0 ;  /* 0x0000000803000824 */ /* 0x000fca00078e0200 */
[----:B------:R-:W-:-:S04]  /*1590*/  @P0 LEA R0, R0, 0x3b800000, 0x14 ;  /* 0x3b80000000000811 */ /* 0x000fc800078ea0ff */
[----:B------:R-:W-:-:S07]  /*15a0*/  @P0 LOP3.LUT R4, R0, R17, RZ, 0xfc, !PT ;  /* 0x0000001100040212 */ /* 0x000fce00078efcff */
.L_x_1255:
[----:B------:R-:W0:Y:S02]  /*15b0*/  F2I.S64.TRUNC R4, R4 ;  /* 0x0000000400047311 */ /* 0x000e24000020d900 */
[----:B0-----:R-:W-:-:S05]  /*15c0*/  IMAD.MOV.U32 R3, RZ, RZ, R4 ;  /* 0x000000ffff037224 */ /* 0x001fca00078e0004 */
[----:B------:R0:W-:Y:S01]  /*15d0*/  STG.E.U8 desc[UR36][R8.64], R3 ;  /* 0x0000000308007986 */ /* 0x0001e2000c101124 */
[----:B------:R-:W-:Y:S05]  /*15e0*/  BRA `(.L_x_1254) ;  /* 0x0000001400f47947 */ /* 0x000fea0003800000 */
.L_x_1250:
[----:B------:R-:W-:-:S09]  /*15f0*/  UISETP.NE.AND UP0, UPT, UR4, 0x2, UPT ;  /* 0x000000020400788c */ /* 0x000fd2000bf05270 */
[----:B------:R-:W-:Y:S05]  /*1600*/  BRA.U !UP0, `(.L_x_1256) ;  /* 0x0000000108887547 */ /* 0x000fea000b800000 */
[----:B------:R-:W-:-:S09]  /*1610*/  UISETP.NE.AND UP0, UPT, UR4, 0x3, UPT ;  /* 0x000000030400788c */ /* 0x000fd2000bf05270 */
        /* <DEDUP_REMOVED lines=15> */
.L_x_1258:
[----:B------:R-:W0:Y:S02]  /*1710*/  F2I.S64.TRUNC R4, R4 ;  /* 0x0000000400047311 */ /* 0x000e24000020d900 */
[----:B0-----:R0:W-:Y:S01]  /*1720*/  STG.E.64 desc[UR36][R8.64], R4 ;  /* 0x0000000408007986 */ /* 0x0011e2000c101b24 */
[----:B------:R-:W-:Y:S05]  /*1730*/  BRA `(.L_x_1254) ;  /* 0x0000001400a07947 */ /* 0x000fea0003800000 */
.L_x_1257:
        /* <DEDUP_REMOVED lines=12> */
.L_x_1259:
[----:B------:R-:W0:Y:S02]  /*1800*/  F2I.FTZ.TRUNC.NTZ R3, R0 ;  /* 0x0000000000037305 */ /* 0x000e24000021f100 */
[----:B0-----:R0:W-:Y:S01]  /*1810*/  STG.E desc[UR36][R8.64], R3 ;  /* 0x0000000308007986 */ /* 0x0011e2000c101924 */
[----:B------:R-:W-:Y:S05]  /*1820*/  BRA `(.L_x_1254) ;  /* 0x0000001400647947 */ /* 0x000fea0003800000 */
.L_x_1256:
        /* <DEDUP_REMOVED lines=12> */
.L_x_1260:
[----:B------:R-:W0:Y:S02]  /*18f0*/  F2I.FTZ.TRUNC.NTZ R3, R0 ;  /* 0x0000000000037305 */ /* 0x000e24000021f100 */
[----:B0-----:R0:W-:Y:S01]  /*1900*/  STG.E.U16 desc[UR36][R8.64], R3 ;  /* 0x0000000308007986 */ /* 0x0011e2000c101524 */
[----:B------:R-:W-:Y:S05]  /*1910*/  BRA `(.L_x_1254) ;  /* 0x0000001400287947 */ /* 0x000fea0003800000 */
.L_x_1249:
[----:B------:R-:W-:-:S09]  /*1920*/  UISETP.GT.AND UP0, UPT, UR4, 0x6, UPT ;  /* 0x000000060400788c */ /* 0x000fd2000bf04270 */
[----:B------:R-:W-:Y:S05]  /*1930*/  BRA.U UP0, `(.L_x_1261) ;  /* 0x0000000100847547 */ /* 0x000fea000b800000 */
        /* <DEDUP_REMOVED lines=16> */
.L_x_1263:
[----:B------:R0:W-:Y:S01]  /*1a40*/  STG.E desc[UR36][R8.64], R3 ;  /* 0x0000000308007986 */ /* 0x0001e2000c101924 */
[----:B------:R-:W-:Y:S05]  /*1a50*/  BRA `(.L_x_1254) ;  /* 0x0000001000d87947 */ /* 0x000fea0003800000 */
.L_x_1262:
        /* <DEDUP_REMOVED lines=12> */
.L_x_1264:
[----:B------:R-:W-:-:S05]  /*1b20*/  F2FP.F16.F32.PACK_AB R0, RZ, R0 ;  /* 0x00000000ff00723e */ /* 0x000fca00000000ff */
[----:B------:R0:W-:Y:S01]  /*1b30*/  STG.E.U16 desc[UR36][R8.64], R0 ;  /* 0x0000000008007986 */ /* 0x0001e2000c101524 */
[----:B------:R-:W-:Y:S05]  /*1b40*/  BRA `(.L_x_1254) ;  /* 0x00000010009c7947 */ /* 0x000fea0003800000 */
.L_x_1261:
[----:B------:R-:W-:-:S09]  /*1b50*/  UISETP.NE.AND UP0, UPT, UR4, 0x7, UPT ;  /* 0x000000070400788c */ /* 0x000fd2000bf05270 */
[----:B------:R-:W-:Y:S05]  /*1b60*/  BRA.U !UP0, `(.L_x_1265) ;  /* 0x0000000108887547 */ /* 0x000fea000b800000 */
[----:B------:R-:W-:-:S09]  /*1b70*/  UISETP.NE.AND UP0, UPT, UR4, 0x8, UPT ;  /* 0x000000080400788c */ /* 0x000fd2000bf05270 */
[----:B------:R-:W-:Y:S05]  /*1b80*/  BRA.U !UP0, `(.L_x_1266) ;  /* 0x0000000108407547 */ /* 0x000fea000b800000 */
[----:B------:R-:W-:-:S09]  /*1b90*/  UISETP.NE.AND UP0, UPT, UR4, 0x9, UPT ;  /* 0x000000090400788c */ /* 0x000fd2000bf05270 */
[----:B------:R-:W-:Y:S05]  /*1ba0*/  BRA.U UP0, `(.L_x_1252) ;  /* 0x0000000d00687547 */ /* 0x000fea000b800000 */
[----:B------:R-:W-:Y:S02]  /*1bb0*/  ISETP.NE.AND P0, PT, R18, RZ, PT ;  /* 0x000000ff1200720c */ /* 0x000fe40003f05270 */
[----:B------:R-:W-:-:S11]  /*1bc0*/  CS2R R4, SRZ ;  /* 0x0000000000047805 */ /* 0x000fd6000001ff00 */
        /* <DEDUP_REMOVED lines=10> */
.L_x_1267:
[----:B------:R0:W-:Y:S01]  /*1c70*/  STG.E.64 desc[UR36][R8.64], R4 ;  /* 0x0000000408007986 */ /* 0x0001e2000c101b24 */
[----:B------:R-:W-:Y:S05]  /*1c80*/  BRA `(.L_x_1254) ;  /* 0x00000010004c7947 */ /* 0x000fea0003800000 */
.L_x_1266:
        /* <DEDUP_REMOVED lines=12> */
.L_x_1268:
[----:B------:R-:W-:-:S04]  /*1d50*/  F2FP.F16.F32.PACK_AB R0, RZ, R0 ;  /* 0x00000000ff00723e */ /* 0x000fc800000000ff */
[----:B------:R-:W-:-:S05]  /*1d60*/  PRMT R0, R0, 0x5410, RZ ;  /* 0x0000541000007816 */ /* 0x000fca00000000ff */
[----:B------:R0:W-:Y:S01]  /*1d70*/  STG.E desc[UR36][R8.64], R0 ;  /* 0x0000000008007986 */ /* 0x0001e2000c101924 */
[----:B------:R-:W-:Y:S05]  /*1d80*/  BRA `(.L_x_1254) ;  /* 0x00000010000c7947 */ /* 0x000fea0003800000 */
.L_x_1265:
[----:B------:R-:W-:Y:S02]  /*1d90*/  ISETP.NE.AND P0, PT, R18, RZ, PT ;  /* 0x000000ff1200720c */ /* 0x000fe40003f05270 */
[----:B------:R-:W-:-:S11]  /*1da0*/  CS2R R4, SRZ ;  /* 0x0000000000047805 */ /* 0x000fd6000001ff00 */
[----:B------:R-:W-:Y:S05]  /*1db0*/  @!P0 BRA `(.L_x_1269) ;  /* 0x0000000000348947 */ /* 0x000fea0003800000 */
[----:B------:R-:W-:-:S04]  /*1dc0*/  PRMT R0, R18, 0x9910, RZ ;  /* 0x0000991012007816 */ /* 0x000fc800000000ff */
[----:B------:R-:W-:-:S13]  /*1dd0*/  ISETP.NE.AND P0, PT, R0, 0x80, PT ;  /* 0x000000800000780c */ /* 0x000fda0003f05270 */
[----:B------:R-:W-:Y:S02]  /*1de0*/  @!P0 IMAD.MOV.U32 R4, RZ, RZ, 0x20000000 ;  /* 0x20000000ff048424 */ /* 0x000fe400078e00ff */
[----:B------:R-:W-:Y:S01]  /*1df0*/  @!P0 IMAD.MOV.U32 R5, RZ, RZ, 0x7ff80000 ;  /* 0x7ff80000ff058424 */ /* 0x000fe200078e00ff */
[----:B------:R-:W-:Y:S06]  /*1e00*/  @!P0 BRA `(.L_x_1269) ;  /* 0x0000000000208947 */ /* 0x000fec0003800000 */
[----:B------:R-:W-:-:S04]  /*1e10*/  ISETP.NE.AND P0, PT, R19, RZ, PT ;  /* 0x000000ff1300720c */ /* 0x000fc80003f05270 */
[----:B------:R-:W-:Y:S02]  /*1e20*/  SEL R0, R2, R23, !P0 ;  /* 0x0000001702007207 */ /* 0x000fe40004000000 */
[----:B------:R-:W-:-:S05]  /*1e30*/  SEL R3, R16, R19, !P0 ;  /* 0x0000001310037207 */ /* 0x000fca0004000000 */
[----:B------:R-:W-:-:S05]  /*1e40*/  IMAD R0, R3, 0x8, R0 ;  /* 0x0000000803007824 */ /* 0x000fca00078e0200 */
[----:B------:R-:W-:-:S04]  /*1e50*/  LEA R0, R0, 0x3b800000, 0x14 ;  /* 0x3b80000000007811 */ /* 0x000fc800078ea0ff */
[----:B------:R-:W-:-:S05]  /*1e60*/  LOP3.LUT R0, R0, R17, RZ, 0xfc, !PT ;  /* 0x0000001100007212 */ /* 0x000fca00078efcff */
[----:B------:R-:W-:-:S06]  /*1e70*/  FMUL.FTZ R4, R0, 1 ;  /* 0x3f80000000047820 */ /* 0x000fcc0000410000 */
[----:B------:R-:W0:Y:S02]  /*1e80*/  F2F.F64.F32 R4, R4 ;  /* 0x0000000400047310 */ /* 0x000e240000201800 */
.L_x_1269:
[----:B0-----:R0:W-:Y:S01]  /*1e90*/  STG.E.64 desc[UR36][R8.64], R4 ;  /* 0x0000000408007986 */ /* 0x0011e2000c101b24 */
[----:B------:R-:W-:Y:S05]  /*1ea0*/  BRA `(.L_x_1254) ;  /* 0x0000000c00c47947 */ /* 0x000fea0003800000 */
.L_x_1248:
        /* <DEDUP_REMOVED lines=8> */
[----:B------:R-:W-:-:S04]  /*1f30*/  ISETP.NE.AND P0, PT, R18, RZ, PT ;  /* 0x000000ff1200720c */ /* 0x000fc80003f05270 */
[----:B------:R-:W-:-:S05]  /*1f40*/  SEL R3, RZ, 0x1, !P0 ;  /* 0x00000001ff037807 */ /* 0x000fca0004000000 */
[----:B------:R0:W-:Y:S01]  /*1f50*/  STG.E.U8 desc[UR36][R8.64], R3 ;  /* 0x0000000308007986 */ /* 0x0001e2000c101124 */
[----:B------:R-:W-:Y:S05]  /*1f60*/  BRA `(.L_x_1254) ;  /* 0x0000000c00947947 */ /* 0x000fea0003800000 */
.L_x_1272:
[----:B------:R-:W-:Y:S02]  /*1f70*/  ISETP.NE.AND P0, PT, R18, RZ, PT ;  /* 0x000000ff1200720c */ /* 0x000fe40003f05270 */
[----:B------:R-:W-:Y:S02]  /*1f80*/  CS2R R6, SRZ ;  /* 0x0000000000067805 */ /* 0x000fe4000001ff00 */
[----:B------:R-:W-:-:S09]  /*1f90*/  CS2R R4, SRZ ;  /* 0x0000000000047805 */ /* 0x000fd2000001ff00 */
        /* <DEDUP_REMOVED lines=12> */
[----:B------:R-:W-:-:S04]  /*2060*/  FMUL.FTZ R0, R0, 1 ;  /* 0x3f80000000007820 */ /* 0x000fc80000410000 */
[----:B------:R0:W1:Y:S03]  /*2070*/  F2F.F64.F32 R4, R0 ;  /* 0x0000000000047310 */ /* 0x0000660000201800 */
.L_x_1273:
[----:B-1----:R1:W-:Y:S01]  /*2080*/  STG.E.128 desc[UR36][R8.64], R4 ;  /* 0x0000000408007986 */ /* 0x0023e2000c101d24 */
[----:B------:R-:W-:Y:S05]  /*2090*/  BRA `(.L_x_1254) ;  /* 0x0000000c00487947 */ /* 0x000fea0003800000 */
.L_x_1271:
        /* <DEDUP_REMOVED lines=18> */
.L_x_1276:
[----:B------:R-:W-:Y:S01]  /*21c0*/  LOP3.LUT R4, R0, 0x7fffffff, RZ, 0xc0, !PT ;  /* 0x7fffffff00047812 */ /* 0x000fe200078ec0ff */
[----:B------:R-:W-:-:S03]  /*21d0*/  IMAD.MOV.U32 R3, RZ, RZ, 0x7f ;  /* 0x0000007fff037424 */ /* 0x000fc600078e00ff */
[----:B------:R-:W-:-:S13]  /*21e0*/  ISETP.GT.U32.AND P0, PT, R4, 0x43efffff, PT ;  /* 0x43efffff0400780c */ /* 0x000fda0003f04070 */
[----:B------:R-:W-:Y:S05]  /*21f0*/  @P0 BRA `(.L_x_1277) ;  /* 0x0000000000180947 */ /* 0x000fea0003800000 */
[----:B------:R-:W-:-:S13]  /*2200*/  ISETP.GT.U32.AND P0, PT, R4, 0x3c7fffff, PT ;  /* 0x3c7fffff0400780c */ /* 0x000fda0003f04070 */
[----:B------:R-:W-:-:S04]  /*2210*/  @P0 SHF.R.U32.HI R3, RZ, 0x14, R0 ;  /* 0x00000014ff030819 */ /* 0x000fc80000011600 */
[----:B------:R-:W-:Y:S01]  /*2220*/  @P0 LOP3.LUT R5, R3, 0x1, RZ, 0xc0, !PT ;  /* 0x0000000103050812 */ /* 0x000fe200078ec0ff */
[----:B------:R-:W-:-:S03]  /*2230*/  @!P0 FADD.FTZ R3, R4, 16384 ;  /* 0x4680000004038421 */ /* 0x000fc60000010000 */
[----:B------:R-:W-:-:S04]  /*2240*/  @P0 IADD3 R5, PT, PT, R0, 0x407ffff, R5 ;  /* 0x0407ffff00050810 */ /* 0x000fc80007ffe005 */
[----:B------:R-:W-:-:S07]  /*2250*/  @P0 SHF.R.U32.HI R3, RZ, 0x14, R5 ;  /* 0x00000014ff030819 */ /* 0x000fce0000011605 */
.L_x_1277:
[----:B------:R-:W-:-:S04]  /*2260*/  SHF.R.U32.HI R0, RZ, 0x18, R0 ;  /* 0x00000018ff007819 */ /* 0x000fc80000011600 */
[----:B------:R-:W-:-:S05]  /*2270*/  LOP3.LUT R3, R3, 0x80, R0, 0xf8, !PT ;  /* 0x0000008003037812 */ /* 0x000fca00078ef800 */
[----:B------:R0:W-:Y:S01]  /*2280*/  STG.E.U8 desc[UR36][R8.64], R3 ;  /* 0x0000000308007986 */ /* 0x0001e2000c101124 */
[----:B------:R-:W-:Y:S05]  /*2290*/  BRA `(.L_x_1254) ;  /* 0x0000000800c87947 */ /* 0x000fea0003800000 */
.L_x_1275:
        /* <DEDUP_REMOVED lines=12> */
.L_x_1278:
[----:B------:R-:W-:-:S04]  /*2360*/  LOP3.LUT R4, R0, 0x7fffffff, RZ, 0xc0, !PT ;  /* 0x7fffffff00047812 */ /* 0x000fc800078ec0ff */
[----:B------:R-:W-:-:S13]  /*2370*/  ISETP.GE.U32.AND P1, PT, R4, 0x47800000, PT ;  /* 0x478000000400780c */ /* 0x000fda0003f26070 */
[----:B------:R-:W-:Y:S01]  /*2380*/  @P1 IMAD.MOV.U32 R3, RZ, RZ, 0x7f ;  /* 0x0000007fff031424 */ /* 0x000fe200078e00ff */
[----:B------:R-:W-:-:S04]  /*2390*/  @P1 ISETP.GT.U32.AND P0, PT, R4, 0x7f800000, PT ;  /* 0x7f8000000400180c */ /* 0x000fc80003f04070 */
[----:B------:R-:W-:Y:S01]  /*23a0*/  @P1 SEL R3, R3, 0x7c, P0 ;  /* 0x0000007c03031807 */ /* 0x000fe20000000000 */
[----:B------:R-:W-:Y:S08]  /*23b0*/  @P1 BRA `(.L_x_1279) ;  /* 0x0000000000181947 */ /* 0x000ff00003800000 */
[----:B------:R-:W-:-:S13]  /*23c0*/  ISETP.GT.U32.AND P0, PT, R4, 0x387fffff, PT ;  /* 0x387fffff0400780c */ /* 0x000fda0003f04070 */
[----:B------:R-:W-:-:S04]  /*23d0*/  @P0 SHF.R.U32.HI R3, RZ, 0x15, R0 ;  /* 0x00000015ff030819 */ /* 0x000fc80000011600 */
[----:B------:R-:W-:Y:S01]  /*23e0*/  @P0 LOP3.LUT R5, R3, 0x1, RZ, 0xc0, !PT ;  /* 0x0000000103050812 */ /* 0x000fe200078ec0ff */
[----:B------:R-:W-:-:S03]  /*23f0*/  @!P0 FADD.FTZ R3, R4, 128 ;  /* 0x4300000004038421 */ /* 0x000fc60000010000 */
[----:B------:R-:W-:-:S04]  /*2400*/  @P0 IADD3 R5, PT, PT, R0, 0x80fffff, R5 ;  /* 0x080fffff00050810 */ /* 0x000fc80007ffe005 */
[----:B------:R-:W-:-:S07]  /*2410*/  @P0 SHF.R.U32.HI R3, RZ, 0x15, R5 ;  /* 0x00000015ff030819 */ /* 0x000fce0000011605 */
.L_x_1279:
[----:B------:R-:W-:-:S04]  /*2420*/  SHF.R.U32.HI R0, RZ, 0x18, R0 ;  /* 0x00000018ff007819 */ /* 0x000fc80000011600 */
[----:B------:R-:W-:-:S05]  /*2430*/  LOP3.LUT R3, R3, 0x80, R0, 0xf8, !PT ;  /* 0x0000008003037812 */ /* 0x000fca00078ef800 */
[----:B------:R0:W-:Y:S01]  /*2440*/  STG.E.U8 desc[UR36][R8.64], R3 ;  /* 0x0000000308007986 */ /* 0x0001e2000c101124 */
[----:B------:R-:W-:Y:S05]  /*2450*/  BRA `(.L_x_1254) ;  /* 0x0000000800587947 */ /* 0x000fea0003800000 */
.L_x_1274:
        /* <DEDUP_REMOVED lines=12> */
.L_x_1280:
[----:B------:R-:W-:-:S05]  /*2520*/  F2FP.BF16.F32.PACK_AB R0, RZ, R0 ;  /* 0x00000000ff00723e */ /* 0x000fca00000010ff */
[----:B------:R0:W-:Y:S01]  /*2530*/  STG.E.U16 desc[UR36][R8.64], R0 ;  /* 0x0000000008007986 */ /* 0x0001e2000c101524 */
[----:B------:R-:W-:Y:S05]  /*2540*/  BRA `(.L_x_1254) ;  /* 0x00000008001c7947 */ /* 0x000fea0003800000 */
.L_x_1270:
        /* <DEDUP_REMOVED lines=20> */
.L_x_1284:
[----:B------:R-:W0:Y:S02]  /*2690*/  F2I.FTZ.U32.TRUNC.NTZ R3, R0 ;  /* 0x0000000000037305 */ /* 0x000e24000021f000 */
[----:B0-----:R5:W-:Y:S01]  /*26a0*/  STG.E.U16 desc[UR36][R8.64], R3 ;  /* 0x0000000308007986 */ /* 0x001be2000c101524 */
[----:B------:R-:W-:Y:S05]  /*26b0*/  BRA `(.L_x_1254) ;  /* 0x0000000400c07947 */ /* 0x000fea0003800000 */
.L_x_1283:
[----:B------:R4:W-:Y:S01]  /*26c0*/  STG.E.U8 desc[UR36][R8.64], R18 ;  /* 0x0000001208007986 */ /* 0x0009e2000c101124 */
[----:B------:R-:W-:Y:S05]  /*26d0*/  BRA `(.L_x_1254) ;  /* 0x0000000400b87947 */ /* 0x000fea0003800000 */
.L_x_1282:
        /* <DEDUP_REMOVED lines=12> */
.L_x_1285:
[----:B------:R-:W-:Y:S01]  /*27a0*/  LOP3.LUT R3, R0, 0x7fffffff, RZ, 0xc0, !PT ;  /* 0x7fffffff00037812 */ /* 0x000fe200078ec0ff */
[----:B------:R-:W-:-:S03]  /*27b0*/  IMAD.MOV.U32 R4, RZ, RZ, 0x80 ;  /* 0x00000080ff047424 */ /* 0x000fc600078e00ff */
[----:B------:R-:W-:-:S13]  /*27c0*/  ISETP.GT.U32.AND P0, PT, R3, 0x477fffff, PT ;  /* 0x477fffff0300780c */ /* 0x000fda0003f04070 */
        /* <DEDUP_REMOVED lines=8> */
.L_x_1287:
[----:B------:R-:W-:-:S04]  /*2850*/  SHF.R.U32.HI R3, RZ, 0x15, R0 ;  /* 0x00000015ff037819 */ /* 0x000fc80000011600 */
[----:B------:R-:W-:-:S04]  /*2860*/  LOP3.LUT R3, R3, 0x1, RZ, 0xc0, !PT ;  /* 0x0000000103037812 */ /* 0x000fc800078ec0ff */
[----:B------:R-:W-:-:S04]  /*2870*/  IADD3 R3, PT, PT, R0, 0x88fffff, R3 ;  /* 0x088fffff00037810 */ /* 0x000fc80007ffe003 */
[----:B------:R-:W-:-:S04]  /*2880*/  SHF.R.U32.HI R3, RZ, 0x15, R3 ;  /* 0x00000015ff037819 */ /* 0x000fc80000011603 */
[----:B------:R-:W-:-:S07]  /*2890*/  LOP3.LUT R3, R3, 0xff, RZ, 0xc0, !PT ;  /* 0x000000ff03037812 */ /* 0x000fce00078ec0ff */
.L_x_1288:
[----:B------:R-:W-:-:S04]  /*28a0*/  SHF.R.U32.HI R0, RZ, 0x18, R0 ;  /* 0x00000018ff007819 */ /* 0x000fc80000011600 */
[----:B------:R-:W-:-:S04]  /*28b0*/  LOP3.LUT R0, R3, 0x80, R0, 0xf8, !PT ;  /* 0x0000008003007812 */ /* 0x000fc800078ef800 */
[----:B------:R-:W-:-:S07]  /*28c0*/  PRMT R4, R0, 0x7610, R4 ;  /* 0x0000761000047816 */ /* 0x000fce0000000004 */
.L_x_1286:
[----:B------:R3:W-:Y:S01]  /*28d0*/  STG.E.U8 desc[UR36][R8.64], R4 ;  /* 0x0000000408007986 */ /* 0x0007e2000c101124 */
[----:B------:R-:W-:Y:S05]  /*28e0*/  BRA `(.L_x_1254) ;  /* 0x0000000400347947 */ /* 0x000fea0003800000 */
.L_x_1281:
[----:B------:R-:W-:-:S09]  /*28f0*/  UISETP.NE.AND UP0, UPT, UR4, 0x1c, UPT ;  /* 0x0000001c0400788c */ /* 0x000fd2000bf05270 */
[----:B------:R-:W-:Y:S05]  /*2900*/  BRA.U !UP0, `(.L_x_1289) ;  /* 0x0000000108f47547 */ /* 0x000fea000b800000 */
[----:B------:R-:W-:-:S09]  /*2910*/  UISETP.NE.AND UP0, UPT, UR4, 0x1d, UPT ;  /* 0x0000001d0400788c */ /* 0x000fd2000bf05270 */
[----:B------:R-:W-:Y:S05]  /*2920*/  BRA.U !UP0, `(.L_x_1290) ;  /* 0x0000000108b07547 */ /* 0x000fea000b800000 */
[----:B------:R-:W-:-:S09]  /*2930*/  UISETP.NE.AND UP0, UPT, UR4, 0x2c, UPT ;  /* 0x0000002c0400788c */ /* 0x000fd2000bf05270 */
[----:B------:R-:W-:Y:S05]  /*2940*/  BRA.U !UP0, `(.L_x_1291) ;  /* 0x0000000108447547 */ /* 0x000fea000b800000 */
.L_x_1252:
        /* <DEDUP_REMOVED lines=16> */
.L_x_1292:
[----:B------:R-:W-:Y:S05]  /*2a50*/  BRA `(.L_x_1254) ;  /* 0x0000000000d87947 */ /* 0x000fea0003800000 */
.L_x_1291:
        /* <DEDUP_REMOVED lines=12> */
.L_x_1293:
[----:B------:R-:W-:Y:S01]  /*2b20*/  SHF.R.U32.HI R6, RZ, 0x17, R0 ;  /* 0x00000017ff067819 */ /* 0x000fe20000011600 */
[----:B------:R-:W-:-:S03]  /*2b30*/  IMAD.MOV.U32 R4, RZ, RZ, 0xff ;  /* 0x000000ffff047424 */ /* 0x000fc600078e00ff */
[----:B------:R-:W-:-:S04]  /*2b40*/  LOP3.LUT R5, R6, 0xff, RZ, 0xc0, !PT ;  /* 0x000000ff06057812 */ /* 0x000fc800078ec0ff */
[----:B------:R-:W-:-:S13]  /*2b50*/  ISETP.NE.AND P0, PT, R5, 0xff, PT ;  /* 0x000000ff0500780c */ /* 0x000fda0003f05270 */
[----:B------:R-:W-:Y:S05]  /*2b60*/  @!P0 BRA `(.L_x_1294) ;  /* 0x0000000000188947 */ /* 0x000fea0003800000 */
[--C-:B------:R-:W-:Y:S01]  /*2b70*/  SHF.R.U32.HI R3, RZ, 0x16, R0.reuse ;  /* 0x00000016ff037819 */ /* 0x100fe20000011600 */
[----:B------:R-:W-:Y:S01]  /*2b80*/  VIADD R4, R6, 0x1 ;  /* 0x0000000106047836 */ /* 0x000fe20000000000 */
[----:B------:R-:W-:Y:S02]  /*2b90*/  LOP3.LUT P0, RZ, R5, 0x3fffff, R0, 0xf8, !PT ;  /* 0x003fffff05ff7812 */ /* 0x000fe4000780f800 */
[----:B------:R-:W-:-:S04]  /*2ba0*/  LOP3.LUT R3, R3, 0x1, RZ, 0xc0, !PT ;  /* 0x0000000103037812 */ /* 0x000fc800078ec0ff */
[----:B------:R-:W-:-:S13]  /*2bb0*/  ISETP.EQ.U32.AND P0, PT, R3, 0x1, P0 ;  /* 0x000000010300780c */ /* 0x000fda0000702070 */
[----:B------:R-:W-:-:S07]  /*2bc0*/  @!P0 IMAD.MOV R4, RZ, RZ, R6 ;  /* 0x000000ffff048224 */ /* 0x000fce00078e0206 */
.L_x_1294:
[----:B------:R2:W-:Y:S01]  /*2bd0*/  STG.E.U8 desc[UR36][R8.64], R4 ;  /* 0x0000000408007986 */ /* 0x0005e2000c101124 */
[----:B------:R-:W-:Y:S05]  /*2be0*/  BRA `(.L_x_1254) ;  /* 0x0000000000747947 */ /* 0x000fea0003800000 */
.L_x_1290:
        /* <DEDUP_REMOVED lines=12> */
.L_x_1295:
[----:B------:R-:W0:Y:S02]  /*2cb0*/  F2I.U64.TRUNC R4, R4 ;  /* 0x0000000400047311 */ /* 0x000e24000020d800 */
[----:B0-----:R1:W-:Y:S01]  /*2cc0*/  STG.E.64 desc[UR36][R8.64], R4 ;  /* 0x0000000408007986 */ /* 0x0013e2000c101b24 */
[----:B------:R-:W-:Y:S05]  /*2cd0*/  BRA `(.L_x_1254) ;  /* 0x0000000000387947 */ /* 0x000fea0003800000 */
.L_x_1289:
        /* <DEDUP_REMOVED lines=12> */
.L_x_1296:
[----:B------:R-:W0:Y:S02]  /*2da0*/  F2I.FTZ.U32.TRUNC.NTZ R3, R0 ;  /* 0x0000000000037305 */ /* 0x000e24000021f000 */
[----:B0-----:R0:W-:Y:S02]  /*2db0*/  STG.E desc[UR36][R8.64], R3 ;  /* 0x0000000308007986 */ /* 0x0011e4000c101924 */
.L_x_1254:
[----:B------:R-:W-:-:S07]  /*2dc0*/  VIADD R25, R25, 0x80 ;  /* 0x0000008019197836 */ /* 0x000fce0000000000 */
.L_x_1245:
[----:B------:R-:W-:Y:S05]  /*2dd0*/  BSYNC.RECONVERGENT B6 ;  /* 0x0000000000067941 */ /* 0x000fea0003800200 */
.L_x_1244:
[----:B------:R-:W0:Y:S01]  /*2de0*/  LDCU UR4, c[0x0][0x380] ;  /* 0x00007000ff0477ac */ /* 0x000e220008000800 */
[----:B------:R-:W-:Y:S01]  /*2df0*/  BSSY.RECONVERGENT B6, `(.L_x_1297) ;  /* 0x00002c5000067945 */ /* 0x000fe20003800200 */
[----:B0-----:R-:W-:-:S13]  /*2e00*/  ISETP.GE.AND P0, PT, R25, UR4, PT ;  /* 0x0000000419007c0c */ /* 0x001fda000bf06270 */
[----:B------:R-:W-:Y:S05]  /*2e10*/  @P0 BRA `(.L_x_1298) ;  /* 0x0000002c00080947 */ /* 0x000fea0003800000 */
[----:B------:R-:W0:Y:S01]  /*2e20*/  LDCU UR4, c[0x0][0x388] ;  /* 0x00007100ff0477ac */ /* 0x000e220008000800 */
[----:B-123--:R-:W-:Y:S01]  /*2e30*/  CS2R R4, SRZ ;  /* 0x0000000000047805 */ /* 0x00efe2000001ff00 */
[----:B0-----:R-:W-:-:S09]  /*2e40*/  UISETP.NE.AND UP0, UPT, UR4, URZ, UPT ;  /* 0x000000ff0400728c */ /* 0x001fd2000bf05270 */
        /* <DEDUP_REMOVED lines=19> */
[----:B-----5:R-:W-:-:S04]  /*2f80*/  IMAD.MOV R3, RZ, RZ, -R5 ;  /* 0x000000ffff037224 */ /* 0x020fc800078e0a05 */
        /* <DEDUP_REMOVED lines=254> */
.L_x_1300:
[----:B------:R-:W-:Y:S02]  /*3f70*/  IMAD.MOV.U32 R4, RZ, RZ, R0 ;  /* 0x000000ffff047224 */ /* 0x000fe400078e0000 */
[----:B------:R-:W-:-:S07]  /*3f80*/  IMAD.MOV.U32 R5, RZ, RZ, RZ ;  /* 0x000000ffff057224 */ /* 0x000fce00078e00ff */
.L_x_1299:
[----:B------:R-:W4:Y:S01]  /*3f90*/  LDCU.64 UR6, c[0x0][0x520] ;  /* 0x0000a400ff0677ac */ /* 0x000f220008000a00 */
[----:B------:R-:W-:-:S04]  /*3fa0*/  UPRMT UR4, UR41, 0x9910, URZ ;  /* 0x0000991029047896 */ /* 0x000fc800080000ff */
[----:B------:R-:W-:Y:S01]  /*3fb0*/  UISETP.GT.AND UP0, UPT, UR4, 0x9, UPT ;  /* 0x000000090400788c */ /* 0x000fe2000bf04270 */
[----:B----45:R-:W-:-:S04]  /*3fc0*/  IADD3 R8, P0, PT, R4, UR6, RZ ;  /* 0x0000000604087c10 */ /* 0x030fc8000ff1e0ff */
        /* <DEDUP_REMOVED lines=22> */
.L_x_1306:
[----:B------:R-:W0:Y:S02]  /*4130*/  F2I.FTZ.TRUNC.NTZ R3, R0 ;  /* 0x0000000000037305 */ /* 0x000e24000021f100 */
[----:B0-----:R0:W-:Y:S01]  /*4140*/  STG.E.U8 desc[UR36][R8.64], R3 ;  /* 0x0000000308007986 */ /* 0x0011e2000c101124 */
[----:B------:R-:W-:Y:S05]  /*4150*/  BRA `(.L_x_1307) ;  /* 0x0000001800347947 */ /* 0x000fea0003800000 */
.L_x_1304:
        /* <DEDUP_REMOVED lines=12> */
.L_x_1308:
[----:B------:R-:W0:Y:S02]  /*4220*/  F2I.S64.TRUNC R4, R4 ;  /* 0x0000000400047311 */ /* 0x000e24000020d900 */
[----:B0-----:R-:W-:-:S05]  /*4230*/  IMAD.MOV.U32 R3, RZ, RZ, R4 ;  /* 0x000000ffff037224 */ /* 0x001fca00078e0004 */
[----:B------:R0:W-:Y:S01]  /*4240*/  STG.E.U8 desc[UR36][R8.64], R3 ;  /* 0x0000000308007986 */ /* 0x0001e2000c101124 */
[----:B------:R-:W-:Y:S05]  /*4250*/  BRA `(.L_x_1307) ;  /* 0x0000001400f47947 */ /* 0x000fea0003800000 */
.L_x_1303:
        /* <DEDUP_REMOVED lines=18> */
.L_x_1311:
[----:B------:R-:W0:Y:S02]  /*4380*/  F2I.S64.TRUNC R4, R4 ;  /* 0x0000000400047311 */ /* 0x000e24000020d900 */
[----:B0-----:R0:W-:Y:S01]  /*4390*/  STG.E.64 desc[UR36][R8.64], R4 ;  /* 0x0000000408007986 */ /* 0x0011e2000c101b24 */
[----:B------:R-:W-:Y:S05]  /*43a0*/  BRA `(.L_x_1307) ;  /* 0x0000001400a07947 */ /* 0x000fea0003800000 */
.L_x_1310:
        /* <DEDUP_REMOVED lines=12> */
.L_x_1312:
[----:B------:R-:W0:Y:S02]  /*4470*/  F2I.FTZ.TRUNC.NTZ R3, R0 ;  /* 0x0000000000037305 */ /* 0x000e24000021f100 */
[----:B0-----:R0:W-:Y:S01]  /*4480*/  STG.E desc[UR36][R8.64], R3 ;  /* 0x0000000308007986 */ /* 0x0011e2000c101924 */
[----:B------:R-:W-:Y:S05]  /*4490*/  BRA `(.L_x_1307) ;  /* 0x0000001400647947 */ /* 0x000fea0003800000 */
.L_x_1309:
        /* <DEDUP_REMOVED lines=12> */
.L_x_1313:
[----:B------:R-:W0:Y:S02]  /*4560*/  F2I.FTZ.TRUNC.NTZ R3, R0 ;  /* 0x0000000000037305 */ /* 0x000e24000021f100 */
[----:B0-----:R0:W-:Y:S01]  /*4570*/  STG.E.U16 desc[UR36][R8.64], R3 ;  /* 0x0000000308007986 */ /* 0x0011e2000c101524 */
[----:B------:R-:W-:Y:S05]  /*4580*/  BRA `(.L_x_1307) ;  /* 0x0000001400287947 */ /* 0x000fea0003800000 */
.L_x_1302:
        /* <DEDUP_REMOVED lines=18> */
.L_x_1316:
[----:B------:R0:W-:Y:S01]  /*46b0*/  STG.E desc[UR36][R8.64], R3 ;  /* 0x0000000308007986 */ /* 0x0001e2000c101924 */
[----:B------:R-:W-:Y:S05]  /*46c0*/  BRA `(.L_x_1307) ;  /* 0x0000001000d87947 */ /* 0x000fea0003800000 */
.L_x_1315:
        /* <DEDUP_REMOVED lines=12> */
.L_x_1317:
[----:B------:R-:W-:-:S05]  /*4790*/  F2FP.F16.F32.PACK_AB R0, RZ, R0 ;  /* 0x00000000ff00723e */ /* 0x000fca00000000ff */
[----:B------:R0:W-:Y:S01]  /*47a0*/  STG.E.U16 desc[UR36][R8.64], R0 ;  /* 0x0000000008007986 */ /* 0x0001e2000c101524 */
[----:B------:R-:W-:Y:S05]  /*47b0*/  BRA `(.L_x_1307) ;  /* 0x00000010009c7947 */ /* 0x000fea0003800000 */
.L_x_1314:
        /* <DEDUP_REMOVED lines=18> */
.L_x_1320:
[----:B------:R0:W-:Y:S01]  /*48e0*/  STG.E.64 desc[UR36][R8.64], R4 ;  /* 0x0000000408007986 */ /* 0x0001e2000c101b24 */
[----:B------:R-:W-:Y:S05]  /*48f0*/  BRA `(.L_x_1307) ;  /* 0x00000010004c7947 */ /* 0x000fea0003800000 */
.L_x_1319:
        /* <DEDUP_REMOVED lines=12> */
.L_x_1321:
[----:B------:R-:W-:-:S04]  /*49c0*/  F2FP.F16.F32.PACK_AB R0, RZ, R0 ;  /* 0x00000000ff00723e */ /* 0x000fc800000000ff */
[----:B------:R-:W-:-:S05]  /*49d0*/  PRMT R0, R0, 0x5410, RZ ;  /* 0x0000541000007816 */ /* 0x000fca00000000ff */
[----:B------:R0:W-:Y:S01]  /*49e0*/  STG.E desc[UR36][R8.64], R0 ;  /* 0x0000000008007986 */ /* 0x0001e2000c101924 */
[----:B------:R-:W-:Y:S05]  /*49f0*/  BRA `(.L_x_1307) ;  /* 0x00000010000c7947 */ /* 0x000fea0003800000 */
.L_x_1318:
        /* <DEDUP_REMOVED lines=16> */
.L_x_1322:
[----:B-1----:R1:W-:Y:S01]  /*4b00*/  STG.E.64 desc[UR36][R8.64], R4 ;  /* 0x0000000408007986 */ /* 0x0023e2000c101b24 */
[----:B------:R-:W-:Y:S05]  /*4b10*/  BRA `(.L_x_1307) ;  /* 0x0000000c00c47947 */ /* 0x000fea0003800000 */
.L_x_1301:
        /* <DEDUP_REMOVED lines=12> */
.L_x_1325:
        /* <DEDUP_REMOVED lines=17> */
.L_x_1326:
[----:B-1----:R1:W-:Y:S01]  /*4cf0*/  STG.E.128 desc[UR36][R8.64], R4 ;  /* 0x0000000408007986 */ /* 0x0023e2000c101d24 */
[----:B------:R-:W-:Y:S05]  /*4d00*/  BRA `(.L_x_1307) ;  /* 0x0000000c00487947 */ /* 0x000fea0003800000 */
.L_x_1324:
        /* <DEDUP_REMOVED lines=18> */
.L_x_1329:
[----:B------:R-:W-:Y:S01]  /*4e30*/  LOP3.LUT R4, R0, 0x7fffffff, RZ, 0xc0, !PT ;  /* 0x7fffffff00047812 */ /* 0x000fe200078ec0ff */
[----:B------:R-:W-:-:S03]  /*4e40*/  IMAD.MOV.U32 R3, RZ, RZ, 0x7f ;  /* 0x0000007fff037424 */ /* 0x000fc600078e00ff */
        /* <DEDUP_REMOVED lines=8> */
.L_x_1330:
[----:B------:R-:W-:-:S04]  /*4ed0*/  SHF.R.U32.HI R0, RZ, 0x18, R0 ;  /* 0x00000018ff007819 */ /* 0x000fc80000011600 */
[----:B------:R-:W-:-:S05]  /*4ee0*/  LOP3.LUT R3, R3, 0x80, R0, 0xf8, !PT ;  /* 0x0000008003037812 */ /* 0x000fca00078ef800 */
[----:B------:R0:W-:Y:S01]  /*4ef0*/  STG.E.U8 desc[UR36][R8.64], R3 ;  /* 0x0000000308007986 */ /* 0x0001e2000c101124 */
[----:B------:R-:W-:Y:S05]  /*4f00*/  BRA `(.L_x_1307) ;  /* 0x0000000800c87947 */ /* 0x000fea0003800000 */
.L_x_1328:
        /* <DEDUP_REMOVED lines=12> */
.L_x_1331:
[----:B------:R-:W-:-:S04]  /*4fd0*/  LOP3.LUT R4, R0, 0x7fffffff, RZ, 0xc0, !PT ;  /* 0x7fffffff00047812 */ /* 0x000fc800078ec0ff */
[----:B------:R-:W-:-:S13]  /*4fe0*/  ISETP.GT.U32.AND P0, PT, R4, 0x477fffff, PT ;  /* 0x477fffff0400780c */ /* 0x000fda0003f04070 */
[----:B------:R-:W-:Y:S05]  /*4ff0*/  @P0 BRA `(.L_x_1332) ;  /* 0x00000000001c0947 */ /* 0x000fea0003800000 */
[----:B------:R-:W-:-:S13]  /*5000*/  ISETP.GE.U32.AND P0, PT, R4, 0x38800000, PT ;  /* 0x388000000400780c */ /* 0x000fda0003f06070 */
[----:B------:R-:W-:-:S04]  /*5010*/  @P0 SHF.R.U32.HI R3, RZ, 0x15, R0 ;  /* 0x00000015ff030819 */ /* 0x000fc80000011600 */
[----:B------:R-:W-:-:S04]  /*5020*/  @P0 LOP3.LUT R3, R3, 0x1, RZ, 0xc0, !PT ;  /* 0x0000000103030812 */ /* 0x000fc800078ec0ff */
[----:B------:R-:W-:-:S04]  /*5030*/  @P0 IADD3 R3, PT, PT, R0, 0x80fffff, R3 ;  /* 0x080fffff00030810 */ /* 0x000fc80007ffe003 */
[----:B------:R-:W-:Y:S01]  /*5040*/  @P0 SHF.R.U32.HI R3, RZ, 0x15, R3 ;  /* 0x00000015ff030819 */ /* 0x000fe20000011603 */
[----:B------:R-:W-:Y:S01]  /*5050*/  @!P0 FADD.FTZ R3, R4, 128 ;  /* 0x4300000004038421 */ /* 0x000fe20000010000 */
[----:B------:R-:W-:Y:S06]  /*5060*/  BRA `(.L_x_1333) ;  /* 0x00000000000c7947 */ /* 0x000fec0003800000 */
.L_x_1332:
[----:B------:R-:W-:Y:S01]  /*5070*/  IMAD.MOV.U32 R3, RZ, RZ, 0x7f ;  /* 0x0000007fff037424 */ /* 0x000fe200078e00ff */
[----:B------:R-:W-:-:S04]  /*5080*/  ISETP.GT.U32.AND P0, PT, R4, 0x7f800000, PT ;  /* 0x7f8000000400780c */ /* 0x000fc80003f04070 */
[----:B------:R-:W-:-:S09]  /*5090*/  SEL R3, R3, 0x7c, P0 ;  /* 0x0000007c03037807 */ /* 0x000fd20000000000 */
.L_x_1333:
[----:B------:R-:W-:-:S04]  /*50a0*/  SHF.R.U32.HI R0, RZ, 0x18, R0 ;  /* 0x00000018ff007819 */ /* 0x000fc80000011600 */
[----:B------:R-:W-:-:S05]  /*50b0*/  LOP3.LUT R3, R3, 0x80, R0, 0xf8, !PT ;  /* 0x0000008003037812 */ /* 0x000fca00078ef800 */
[----:B------:R0:W-:Y:S01]  /*50c0*/  STG.E.U8 desc[UR36][R8.64], R3 ;  /* 0x0000000308007986 */ /* 0x0001e2000c101124 */
[----:B------:R-:W-:Y:S05]  /*50d0*/  BRA `(.L_x_1307) ;  /* 0x0000000800547947 */ /* 0x000fea0003800000 */
.L_x_1327:
        /* <DEDUP_REMOVED lines=12> */
.L_x_1334:
[----:B------:R-:W-:-:S05]  /*51a0*/  F2FP.BF16.F32.PACK_AB R0, RZ, R0 ;  /* 0x00000000ff00723e */ /* 0x000fca00000010ff */
[----:B------:R0:W-:Y:S01]  /*51b0*/  STG.E.U16 desc[UR36][R8.64], R0 ;  /* 0x0000000008007986 */ /* 0x0001e2000c101524 */
[----:B------:R-:W-:Y:S05]  /*51c0*/  BRA `(.L_x_1307) ;  /* 0x0000000800187947 */ /* 0x000fea0003800000 */
.L_x_1323:
        /* <DEDUP_REMOVED lines=20> */
.L_x_1338:
[----:B------:R-:W0:Y:S02]  /*5310*/  F2I.FTZ.U32.TRUNC.NTZ R3, R0 ;  /* 0x0000000000037305 */ /* 0x000e24000021f000 */
[----:B0-----:R2:W-:Y:S01]  /*5320*/  STG.E.U16 desc[UR36][R8.64], R3 ;  /* 0x0000000308007986 */ /* 0x0015e2000c101524 */
[----:B------:R-:W-:Y:S05]  /*5330*/  BRA `(.L_x_1307) ;  /* 0x0000000400bc7947 */ /* 0x000fea0003800000 */
.L_x_1337:
[----:B------:R1:W-:Y:S01]  /*5340*/  STG.E.U8 desc[UR36][R8.64], R18 ;  /* 0x0000001208007986 */ /* 0x0003e2000c101124 */
[----:B------:R-:W-:Y:S05]  /*5350*/  BRA `(.L_x_1307) ;  /* 0x0000000400b47947 */ /* 0x000fea0003800000 */
.L_x_1336:
        /* <DEDUP_REMOVED lines=12> */
.L_x_1339:
        /* <DEDUP_REMOVED lines=15> */
.L_x_1341:
[----:B------:R-:W-:-:S04]  /*5510*/  SHF.R.U32.HI R0, RZ, 0x18, R0 ;  /* 0x00000018ff007819 */ /* 0x000fc80000011600 */
[----:B------:R-:W-:-:S04]  /*5520*/  LOP3.LUT R0, R3, 0x80, R0, 0xf8, !PT ;  /* 0x0000008003007812 */ /* 0x000fc800078ef800 */
[----:B------:R-:W-:-:S07]  /*5530*/  PRMT R4, R0, 0x7610, R4 ;  /* 0x0000761000047816 */ /* 0x000fce0000000004 */
.L_x_1340:
[----:B------:R0:W-:Y:S01]  /*5540*/  STG.E.U8 desc[UR36][R8.64], R4 ;  /* 0x0000000408007986 */ /* 0x0001e2000c101124 */
[----:B------:R-:W-:Y:S05]  /*5550*/  BRA `(.L_x_1307) ;  /* 0x0000000400347947 */ /* 0x000fea0003800000 */
.L_x_1335:
        /* <DEDUP_REMOVED lines=18> */
.L_x_1344:
        /* <DEDUP_REMOVED lines=11> */
.L_x_1345:
[----:B------:R3:W-:Y:S01]  /*5730*/  STG.E.U8 desc[UR36][R8.64], R4 ;  /* 0x0000000408007986 */ /* 0x0007e2000c101124 */
[----:B------:R-:W-:Y:S05]  /*5740*/  BRA `(.L_x_1307) ;  /* 0x0000000000b87947 */ /* 0x000fea0003800000 */
.L_x_1305:
        /* <DEDUP_REMOVED lines=16> */
.L_x_1346:
[----:B------:R-:W-:Y:S05]  /*5850*/  BRA `(.L_x_1307) ;  /* 0x0000000000747947 */ /* 0x000fea0003800000 */
.L_x_1343:
        /* <DEDUP_REMOVED lines=12> */
.L_x_1347:
[----:B------:R-:W0:Y:S02]  /*5920*/  F2I.U64.TRUNC R4, R4 ;  /* 0x0000000400047311 */ /* 0x000e24000020d800 */
[----:B0-----:R4:W-:Y:S01]  /*5930*/  STG.E.64 desc[UR36][R8.64], R4 ;  /* 0x0000000408007986 */ /* 0x0019e2000c101b24 */
[----:B------:R-:W-:Y:S05]  /*5940*/  BRA `(.L_x_1307) ;  /* 0x0000000000387947 */ /* 0x000fea0003800000 */
.L_x_1342:
        /* <DEDUP_REMOVED lines=12> */
.L_x_1348:
[----:B------:R-:W0:Y:S02]  /*5a10*/  F2I.FTZ.U32.TRUNC.NTZ R3, R0 ;  /* 0x0000000000037305 */ /* 0x000e24000021f000 */
[----:B0-----:R5:W-:Y:S02]  /*5a20*/  STG.E desc[UR36][R8.64], R3 ;  /* 0x0000000308007986 */ /* 0x001be4000c101924 */
.L_x_1307:
[----:B------:R-:W-:-:S07]  /*5a30*/  VIADD R25, R25, 0x80 ;  /* 0x0000008019197836 */ /* 0x000fce0000000000 */
.L_x_1298:
[----:B------:R-:W-:Y:S05]  /*5a40*/  BSYNC.RECONVERGENT B6 ;  /* 0x0000000000067941 */ /* 0x000fea0003800200 */
.L_x_1297:
[----:B------:R-:W0:Y:S01]  /*5a50*/  LDCU UR4, c[0x0][0x380] ;  /* 0x00007000ff0477ac */ /* 0x000e220008000800 */
[----:B------:R-:W-:Y:S01]  /*5a60*/  BSSY.RECONVERGENT B6, `(.L_x_1349) ;  /* 0x00002c5000067945 */ /* 0x000fe20003800200 */
[----:B0-----:R-:W-:-:S13]  /*5a70*/  ISETP.GE.AND P0, PT, R25, UR4, PT ;  /* 0x0000000419007c0c */ /* 0x001fda000bf06270 */
[----:B------:R-:W-:Y:S05]  /*5a80*/  @P0 BRA `(.L_x_1350) ;  /* 0x0000002c00080947 */ /* 0x000fea0003800000 */
[----:B------:R-:W0:Y:S01]  /*5a90*/  LDCU UR4, c[0x0][0x388] ;  /* 0x00007100ff0477ac */ /* 0x000e220008000800 */
[----:B-1234-:R-:W-:Y:S01]  /*5aa0*/  CS2R R4, SRZ ;  /* 0x0000000000047805 */ /* 0x01efe2000001ff00 */
        /* <DEDUP_REMOVED lines=275> */
.L_x_1352:
[----:B------:R-:W-:Y:S02]  /*6be0*/  IMAD.MOV.U32 R4, RZ, RZ, R0 ;  /* 0x000000ffff047224 */ /* 0x000fe400078e0000 */
[----:B------:R-:W-:-:S07]  /*6bf0*/  IMAD.MOV.U32 R5, RZ, RZ, RZ ;  /* 0x000000ffff057224 */ /* 0x000fce00078e00ff */
.L_x_1351:
[----:B------:R-:W5:Y:S01]  /*6c00*/  LDCU.64 UR6, c[0x0][0x520] ;  /* 0x0000a400ff0677ac */ /* 0x000f620008000a00 */
[----:B------:R-:W-:-:S04]  /*6c10*/  UPRMT UR4, UR41, 0x9910, URZ ;  /* 0x0000991029047896 */ /* 0x000fc800080000ff */
[----:B------:R-:W-:Y:S01]  /*6c20*/  UISETP.GT.AND UP0, UPT, UR4, 0x9, UPT ;  /* 0x000000090400788c */ /* 0x000fe2000bf04270 */
[----:B-----5:R-:W-:-:S04]  /*6c30*/  IADD3 R8, P0, PT, R4, UR6, RZ ;  /* 0x0000000604087c10 */ /* 0x020fc8000ff1e0ff */
        /* <DEDUP_REMOVED lines=22> */
.L_x_1358:
[----:B------:R-:W0:Y:S02]  /*6da0*/  F2I.FTZ.TRUNC.NTZ R3, R0 ;  /* 0x0000000000037305 */ /* 0x000e24000021f100 */
[----:B0-----:R0:W-:Y:S01]  /*6db0*/  STG.E.U8 desc[UR36][R8.64], R3 ;  /* 0x0000000308007986 */ /* 0x0011e2000c101124 */
[----:B------:R-:W-:Y:S05]  /*6dc0*/  BRA `(.L_x_1359) ;  /* 0x0000001800347947 */ /* 0x000fea0003800000 */
.L_x_1356:
        /* <DEDUP_REMOVED lines=12> */
.L_x_1360:
[----:B------:R-:W0:Y:S02]  /*6e90*/  F2I.S64.TRUNC R4, R4 ;  /* 0x0000000400047311 */ /* 0x000e24000020d900 */
[----:B0-----:R-:W-:-:S05]  /*6ea0*/  IMAD.MOV.U32 R3, RZ, RZ, R4 ;  /* 0x000000ffff037224 */ /* 0x001fca00078e0004 */
[----:B------:R0:W-:Y:S01]  /*6eb0*/  STG.E.U8 desc[UR36][R8.64], R3 ;  /* 0x0000000308007986 */ /* 0x0001e2000c101124 */
[----:B------:R-:W-:Y:S05]  /*6ec0*/  BRA `(.L_x_1359) ;  /* 0x0000001400f47947 */ /* 0x000fea0003800000 */
.L_x_1355:
        /* <DEDUP_REMOVED lines=18> */
.L_x_1363:
[----:B------:R-:W0:Y:S02]  /*6ff0*/  F2I.S64.TRUNC R4, R4 ;  /* 0x0000000400047311 */ /* 0x000e24000020d900 */
[----:B0-----:R0:W-:Y:S01]  /*7000*/  STG.E.64 desc[UR36][R8.64], R4 ;  /* 0x0000000408007986 */ /* 0x0011e2000c101b24 */
[----:B------:R-:W-:Y:S05]  /*7010*/  BRA `(.L_x_1359) ;  /* 0x0000001400a07947 */ /* 0x000fea0003800000 */
.L_x_1362:
        /* <DEDUP_REMOVED lines=12> */
.L_x_1364:
[----:B------:R-:W0:Y:S02]  /*70e0*/  F2I.FTZ.TRUNC.NTZ R3, R0 ;  /* 0x0000000000037305 */ /* 0x000e24000021f100 */
[----:B0-----:R0:W-:Y:S01]  /*70f0*/  STG.E desc[UR36][R8.64], R3 ;  /* 0x0000000308007986 */ /* 0x0011e2000c101924 */
[----:B------:R-:W-:Y:S05]  /*7100*/  BRA `(.L_x_1359) ;  /* 0x0000001400647947 */ /* 0x000fea0003800000 */
.L_x_1361:
        /* <DEDUP_REMOVED lines=12> */
.L_x_1365:
[----:B------:R-:W0:Y:S02]  /*71d0*/  F2I.FTZ.TRUNC.NTZ R3, R0 ;  /* 0x0000000000037305 */ /* 0x000e24000021f100 */
[----:B0-----:R0:W-:Y:S01]  /*71e0*/  STG.E.U16 desc[UR36][R8.64], R3 ;  /* 0x0000000308007986 */ /* 0x0011e2000c101524 */
[----:B------:R-:W-:Y:S05]  /*71f0*/  BRA `(.L_x_1359) ;  /* 0x0000001400287947 */ /* 0x000fea0003800000 */
.L_x_1354:
        /* <DEDUP_REMOVED lines=18> */
.L_x_1368:
[----:B------:R4:W-:Y:S01]  /*7320*/  STG.E desc[UR36][R8.64], R3 ;  /* 0x0000000308007986 */ /* 0x0009e2000c101924 */
[----:B------:R-:W-:Y:S05]  /*7330*/  BRA `(.L_x_1359) ;  /* 0x0000001000d87947 */ /* 0x000fea0003800000 */
.L_x_1367:
        /* <DEDUP_REMOVED lines=12> */
.L_x_1369:
[----:B------:R-:W-:-:S05]  /*7400*/  F2FP.F16.F32.PACK_AB R0, RZ, R0 ;  /* 0x00000000ff00723e */ /* 0x000fca00000000ff */
[----:B------:R5:W-:Y:S01]  /*7410*/  STG.E.U16 desc[UR36][R8.64], R0 ;  /* 0x0000000008007986 */ /* 0x000be2000c101524 */
[----:B------:R-:W-:Y:S05]  /*7420*/  BRA `(.L_x_1359) ;  /* 0x00000010009c7947 */ /* 0x000fea0003800000 */
.L_x_1366:
        /* <DEDUP_REMOVED lines=18> */
.L_x_1372:
[----:B------:R3:W-:Y:S01]  /*7550*/  STG.E.64 desc[UR36][R8.64], R4 ;  /* 0x0000000408007986 */ /* 0x0007e2000c101b24 */
[----:B------:R-:W-:Y:S05]  /*7560*/  BRA `(.L_x_1359) ;  /* 0x00000010004c7947 */ /* 0x000fea0003800000 */
.L_x_1371:
        /* <DEDUP_REMOVED lines=12> */
.L_x_1373:
[----:B------:R-:W-:-:S04]  /*7630*/  F2FP.F16.F32.PACK_AB R0, RZ, R0 ;  /* 0x00000000ff00723e */ /* 0x000fc800000000ff */
[----:B------:R-:W-:-:S05]  /*7640*/  PRMT R0, R0, 0x5410, RZ ;  /* 0x0000541000007816 */ /* 0x000fca00000000ff */
[----:B------:R2:W-:Y:S01]  /*7650*/  STG.E desc[UR36][R8.64], R0 ;  /* 0x0000000008007986 */ /* 0x0005e2000c101924 */
[----:B------:R-:W-:Y:S05]  /*7660*/  BRA `(.L_x_1359) ;  /* 0x00000010000c7947 */ /* 0x000fea0003800000 */
.L_x_1370:
        /* <DEDUP_REMOVED lines=16> */
.L_x_1374:
[----:B-1----:R1:W-:Y:S01]  /*7770*/  STG.E.64 desc[UR36][R8.64], R4 ;  /* 0x0000000408007986 */ /* 0x0023e2000c101b24 */
[----:B------:R-:W-:Y:S05]  /*7780*/  BRA `(.L_x_1359) ;  /* 0x0000000c00c47947 */ /* 0x000fea0003800000 */
.L_x_1353:
        /* <DEDUP_REMOVED lines=12> */
.L_x_1377:
        /* <DEDUP_REMOVED lines=17> */
.L_x_1378:
[----:B-1----:R1:W-:Y:S01]  /*7960*/  STG.E.128 desc[UR36][R8.64], R4 ;  /* 0x0000000408007986 */ /* 0x0023e2000c101d24 */
[----:B------:R-:W-:Y:S05]  /*7970*/  BRA `(.L_x_1359) ;  /* 0x0000000c00487947 */ /* 0x000fea0003800000 */
.L_x_1376:
        /* <DEDUP_REMOVED lines=18> */
.L_x_1381:
        /* <DEDUP_REMOVED lines=10> */
.L_x_1382:
[----:B------:R-:W-:-:S04]  /*7b40*/  SHF.R.U32.HI R0, RZ, 0x18, R0 ;  /* 0x00000018ff007819 */ /* 0x000fc80000011600 */
[----:B------:R-:W-:-:S05]  /*7b50*/  LOP3.LUT R3, R3, 0x80, R0, 0xf8, !PT ;  /* 0x0000008003037812 */ /* 0x000fca00078ef800 */
[----:B------:R0:W-:Y:S01]  /*7b60*/  STG.E.U8 desc[UR36][R8.64], R3 ;  /* 0x0000000308007986 */ /* 0x0001e2000c101124 */
[----:B------:R-:W-:Y:S05]  /*7b70*/  BRA `(.L_x_1359) ;  /* 0x0000000800c87947 */ /* 0x000fea0003800000 */
.L_x_1380:
        /* <DEDUP_REMOVED lines=12> */
.L_x_1383:
        /* <DEDUP_REMOVED lines=10> */
.L_x_1384:
[----:B------:R-:W-:Y:S01]  /*7ce0*/  IMAD.MOV.U32 R3, RZ, RZ, 0x7f ;  /* 0x0000007fff037424 */ /* 0x000fe200078e00ff */
[----:B------:R-:W-:-:S04]  /*7cf0*/  ISETP.GT.U32.AND P0, PT, R4, 0x7f800000, PT ;  /* 0x7f8000000400780c */ /* 0x000fc80003f04070 */
[----:B------:R-:W-:-:S09]  /*7d00*/  SEL R3, R3, 0x7c, P0 ;  /* 0x0000007c03037807 */ /* 0x000fd20000000000 */
.L_x_1385:
[----:B------:R-:W-:-:S04]  /*7d10*/  SHF.R.U32.HI R0, RZ, 0x18, R0 ;  /* 0x00000018ff007819 */ /* 0x000fc80000011600 */
[----:B------:R-:W-:-:S05]  /*7d20*/  LOP3.LUT R3, R3, 0x80, R0, 0xf8, !PT ;  /* 0x0000008003037812 */ /* 0x000fca00078ef800 */
[----:B------:R0:W-:Y:S01]  /*7d30*/  STG.E.U8 desc[UR36][R8.64], R3 ;  /* 0x0000000308007986 */ /* 0x0001e2000c101124 */
[----:B------:R-:W-:Y:S05]  /*7d40*/  BRA `(.L_x_1359) ;  /* 0x0000000800547947 */ /* 0x000fea0003800000 */
.L_x_1379:
        /* <DEDUP_REMOVED lines=12> */
.L_x_1386:
[----:B------:R-:W-:-:S05]  /*7e10*/  F2FP.BF16.F32.PACK_AB R0, RZ, R0 ;  /* 0x00000000ff00723e */ /* 0x000fca00000010ff */
[----:B------:R0:W-:Y:S01]  /*7e20*/  STG.E.U16 desc[UR36][R8.64], R0 ;  /* 0x0000000008007986 */ /* 0x0001e2000c101524 */
[----:B------:R-:W-:Y:S05]  /*7e30*/  BRA `(.L_x_1359) ;  /* 0x0000000800187947 */ /* 0x000fea0003800000 */
.L_x_1375:
        /* <DEDUP_REMOVED lines=20> */
.L_x_1390:
[----:B------:R-:W0:Y:S02]  /*7f80*/  F2I.FTZ.U32.TRUNC.NTZ R3, R0 ;  /* 0x0000000000037305 */ /* 0x000e24000021f000 */
[----:B0-----:R0:W-:Y:S01]  /*7f90*/  STG.E.U16 desc[UR36][R8.64], R3 ;  /* 0x0000000308007986 */ /* 0x0011e2000c101524 */
[----:B------:R-:W-:Y:S05]  /*7fa0*/  BRA `(.L_x_1359) ;  /* 0x0000000400bc7947 */ /* 0x000fea0003800000 */
.L_x_1389:
[----:B------:R0:W-:Y:S01]  /*7fb0*/  STG.E.U8 desc[UR36][R8.64], R18 ;  /* 0x0000001208007986 */ /* 0x0001e2000c101124 */
[----:B------:R-:W-:Y:S05]  /*7fc0*/  BRA `(.L_x_1359) ;  /* 0x0000000400b47947 */ /* 0x000fea0003800000 */
.L_x_1388:
        /* <DEDUP_REMOVED lines=12> */
.L_x_1391:
        /* <DEDUP_REMOVED lines=15> */
.L_x_1393:
[----:B------:R-:W-:-:S04]  /*8180*/  SHF.R.U32.HI R0, RZ, 0x18, R0 ;  /* 0x00000018ff007819 */ /* 0x000fc80000011600 */
[----:B------:R-:W-:-:S04]  /*8190*/  LOP3.LUT R0, R3, 0x80, R0, 0xf8, !PT ;  /* 0x0000008003007812 */ /* 0x000fc800078ef800 */
[----:B------:R-:W-:-:S07]  /*81a0*/  PRMT R4, R0, 0x7610, R4 ;  /* 0x0000761000047816 */ /* 0x000fce0000000004 */
.L_x_1392:
[----:B------:R0:W-:Y:S01]  /*81b0*/  STG.E.U8 desc[UR36][R8.64], R4 ;  /* 0x0000000408007986 */ /* 0x0001e2000c101124 */
[----:B------:R-:W-:Y:S05]  /*81c0*/  BRA `(.L_x_1359) ;  /* 0x0000000400347947 */ /* 0x000fea0003800000 */
.L_x_1387:
        /* <DEDUP_REMOVED lines=18> */
.L_x_1396:
        /* <DEDUP_REMOVED lines=11> */
.L_x_1397:
[----:B------:R0:W-:Y:S01]  /*83a0*/  STG.E.U8 desc[UR36][R8.64], R4 ;  /* 0x0000000408007986 */ /* 0x0001e2000c101124 */
[----:B------:R-:W-:Y:S05]  /*83b0*/  BRA `(.L_x_1359) ;  /* 0x0000000000b87947 */ /* 0x000fea0003800000 */
.L_x_1357:
        /* <DEDUP_REMOVED lines=16> */
.L_x_1398:
[----:B------:R-:W-:Y:S05]  /*84c0*/  BRA `(.L_x_1359) ;  /* 0x0000000000747947 */ /* 0x000fea0003800000 */
.L_x_1395:
        /* <DEDUP_REMOVED lines=12> */
.L_x_1399:
[----:B------:R-:W0:Y:S02]  /*8590*/  F2I.U64.TRUNC R4, R4 ;  /* 0x0000000400047311 */ /* 0x000e24000020d800 */
[----:B0-----:R0:W-:Y:S01]  /*85a0*/  STG.E.64 desc[UR36][R8.64], R4 ;  /* 0x0000000408007986 */ /* 0x0011e2000c101b24 */
[----:B------:R-:W-:Y:S05]  /*85b0*/  BRA `(.L_x_1359) ;  /* 0x0000000000387947 */ /* 0x000fea0003800000 */
.L_x_1394:
        /* <DEDUP_REMOVED lines=12> */
.L_x_1400:
[----:B------:R-:W0:Y:S02]  /*8680*/  F2I.FTZ.U32.TRUNC.NTZ R3, R0 ;  /* 0x0000000000037305 */ /* 0x000e24000021f000 */
[----:B0-----:R0:W-:Y:S02]  /*8690*/  STG.E desc[UR36][R8.64], R3 ;  /* 0x0000000308007986 */ /* 0x0011e4000c101924 */
.L_x_1359:
[----:B------:R-:W-:-:S07]  /*86a0*/  VIADD R25, R25, 0x80 ;  /* 0x0000008019197836 */ /* 0x000fce0000000000 */
.L_x_1350:
[----:B------:R-:W-:Y:S05]  /*86b0*/  BSYNC.RECONVERGENT B6 ;  /* 0x0000000000067941 */ /* 0x000fea0003800200 */
.L_x_1349:
[----:B------:R-:W0:Y:S02]  /*86c0*/  LDCU UR4, c[0x0][0x380] ;  /* 0x00007000ff0477ac */ /* 0x000e240008000800 */
[----:B0-----:R-:W-:-:S13]  /*86d0*/  ISETP.GE.AND P0, PT, R25, UR4, PT ;  /* 0x0000000419007c0c */ /* 0x001fda000bf06270 */
[----:B------:R-:W-:Y:S05]  /*86e0*/  @P0 EXIT ;  /* 0x000000000000094d */ /* 0x000fea0003800000 */
        /* <DEDUP_REMOVED lines=11> */
[----:B-----5:R-:W-:-:S04]  /*87a0*/  IMAD.MOV R0, RZ, RZ, -R5 ;  /* 0x000000ffff007224 */ /* 0x020fc800078e0a05 */
        /* <DEDUP_REMOVED lines=265> */
.L_x_1402:
[----:B------:R-:W-:Y:S02]  /*9840*/  IMAD.MOV.U32 R4, RZ, RZ, R0 ;  /* 0x000000ffff047224 */ /* 0x000fe400078e0000 */
[----:B------:R-:W-:-:S07]  /*9850*/  IMAD.MOV.U32 R5, RZ, RZ, RZ ;  /* 0x000000ffff057224 */ /* 0x000fce00078e00ff */
.L_x_1401:
        /* <DEDUP_REMOVED lines=26> */
.L_x_1408:
[----:B------:R-:W0:Y:S02]  /*9a00*/  F2I.FTZ.TRUNC.NTZ R3, R0 ;  /* 0x0000000000037305 */ /* 0x000e24000021f100 */
[----:B0-----:R-:W-:Y:S01]  /*9a10*/  STG.E.U8 desc[UR36][R8.64], R3 ;  /* 0x0000000308007986 */ /* 0x001fe2000c101124 */
[----:B------:R-:W-:Y:S05]  /*9a20*/  EXIT ;  /* 0x000000000000794d */ /* 0x000fea0003800000 */
.L_x_1406:
        /* <DEDUP_REMOVED lines=12> */
.L_x_1409:
[----:B------:R-:W0:Y:S02]  /*9af0*/  F2I.S64.TRUNC R2, R3 ;  /* 0x0000000300027311 */ /* 0x000e24000020d900 */
[----:B0-----:R-:W-:Y:S01]  /*9b00*/  STG.E.U8 desc[UR36][R8.64], R2 ;  /* 0x0000000208007986 */ /* 0x001fe2000c101124 */
[----:B------:R-:W-:Y:S05]  /*9b10*/  EXIT ;  /* 0x000000000000794d */ /* 0x000fea0003800000 */
.L_x_1405:
        /* <DEDUP_REMOVED lines=18> */
.L_x_1412:
[----:B------:R-:W0:Y:S02]  /*9c40*/  F2I.S64.TRUNC R2, R3 ;  /* 0x0000000300027311 */ /* 0x000e24000020d900 */
[----:B0-----:R-:W-:Y:S01]  /*9c50*/  STG.E.64 desc[UR36][R8.64], R2 ;  /* 0x0000000208007986 */ /* 0x001fe2000c101b24 */
[----:B------:R-:W-:Y:S05]  /*9c60*/  EXIT ;  /* 0x000000000000794d */ /* 0x000fea0003800000 */
.L_x_1411:
        /* <DEDUP_REMOVED lines=12> */
.L_x_1413:
[----:B------:R-:W0:Y:S02]  /*9d30*/  F2I.FTZ.TRUNC.NTZ R3, R0 ;  /* 0x0000000000037305 */ /* 0x000e24000021f100 */
[----:B0-----:R-:W-:Y:S01]  /*9d40*/  STG.E desc[UR36][R8.64], R3 ;  /* 0x0000000308007986 */ /* 0x001fe2000c101924 */
[----:B------:R-:W-:Y:S05]  /*9d50*/  EXIT ;  /* 0x000000000000794d */ /* 0x000fea0003800000 */
.L_x_1410:
        /* <DEDUP_REMOVED lines=12> */
.L_x_1414:
[----:B------:R-:W0:Y:S02]  /*9e20*/  F2I.FTZ.TRUNC.NTZ R3, R0 ;  /* 0x0000000000037305 */ /* 0x000e24000021f100 */
[----:B0-----:R-:W-:Y:S01]  /*9e30*/  STG.E.U16 desc[UR36][R8.64], R3 ;  /* 0x0000000308007986 */ /* 0x001fe2000c101524 */
[----:B------:R-:W-:Y:S05]  /*9e40*/  EXIT ;  /* 0x000000000000794d */ /* 0x000fea0003800000 */
.L_x_1404:
        /* <DEDUP_REMOVED lines=18> */
.L_x_1417:
[----:B------:R-:W-:Y:S01]  /*9f70*/  STG.E desc[UR36][R8.64], R3 ;  /* 0x0000000308007986 */ /* 0x000fe2000c101924 */
[----:B------:R-:W-:Y:S05]  /*9f80*/  EXIT ;  /* 0x000000000000794d */ /* 0x000fea0003800000 */
.L_x_1416:
        /* <DEDUP_REMOVED lines=12> */
.L_x_1418:
[----:B------:R-:W-:-:S05]  /*a050*/  F2FP.F16.F32.PACK_AB R0, RZ, R0 ;  /* 0x00000000ff00723e */ /* 0x000fca00000000ff */
[----:B------:R-:W-:Y:S01]  /*a060*/  STG.E.U16 desc[UR36][R8.64], R0 ;  /* 0x0000000008007986 */ /* 0x000fe2000c101524 */
[----:B------:R-:W-:Y:S05]  /*a070*/  EXIT ;  /* 0x000000000000794d */ /* 0x000fea0003800000 */
.L_x_1415:
        /* <DEDUP_REMOVED lines=18> */
.L_x_1421:
[----:B------:R-:W-:Y:S01]  /*a1a0*/  STG.E.64 desc[UR36][R8.64], R4 ;  /* 0x0000000408007986 */ /* 0x000fe2000c101b24 */
[----:B------:R-:W-:Y:S05]  /*a1b0*/  EXIT ;  /* 0x000000000000794d */ /* 0x000fea0003800000 */
.L_x_1420:
        /* <DEDUP_REMOVED lines=12> */
.L_x_1422:
[----:B------:R-:W-:-:S04]  /*a280*/  F2FP.F16.F32.PACK_AB R0, RZ, R0 ;  /* 0x00000000ff00723e */ /* 0x000fc800000000ff */
[----:B------:R-:W-:-:S05]  /*a290*/  PRMT R0, R0, 0x5410, RZ ;  /* 0x0000541000007816 */ /* 0x000fca00000000ff */
[----:B------:R-:W-:Y:S01]  /*a2a0*/  STG.E desc[UR36][R8.64], R0 ;  /* 0x0000000008007986 */ /* 0x000fe2000c101924 */
[----:B------:R-:W-:Y:S05]  /*a2b0*/  EXIT ;  /* 0x000000000000794d */ /* 0x000fea0003800000 */
.L_x_1419:
        /* <DEDUP_REMOVED lines=16> */
.L_x_1423:
[----:B-1----:R-:W-:Y:S01]  /*a3c0*/  STG.E.64 desc[UR36][R8.64], R4 ;  /* 0x0000000408007986 */ /* 0x002fe2000c101b24 */
[----:B------:R-:W-:Y:S05]  /*a3d0*/  EXIT ;  /* 0x000000000000794d */ /* 0x000fea0003800000 */
.L_x_1403:
        /* <DEDUP_REMOVED lines=10> */
[----:B------:R-:W-:Y:S01]  /*a480*/  STG.E.U8 desc[UR36][R8.64], R3 ;  /* 0x0000000308007986 */ /* 0x000fe2000c101124 */
[----:B------:R-:W-:Y:S05]  /*a490*/  EXIT ;  /* 0x000000000000794d */ /* 0x000fea0003800000 */
.L_x_1426:
        /* <DEDUP_REMOVED lines=17> */
.L_x_1427:
[----:B-1----:R-:W-:Y:S01]  /*a5b0*/  STG.E.128 desc[UR36][R8.64], R4 ;  /* 0x0000000408007986 */ /* 0x002fe2000c101d24 */
[----:B------:R-:W-:Y:S05]  /*a5c0*/  EXIT ;  /* 0x000000000000794d */ /* 0x000fea0003800000 */
.L_x_1425:
        /* <DEDUP_REMOVED lines=18> */
.L_x_1430:
        /* <DEDUP_REMOVED lines=10> */
.L_x_1431:
[----:B------:R-:W-:-:S04]  /*a790*/  SHF.R.U32.HI R3, RZ, 0x18, R0 ;  /* 0x00000018ff037819 */ /* 0x000fc80000011600 */
[----:B------:R-:W-:-:S05]  /*a7a0*/  LOP3.LUT R3, R2, 0x80, R3, 0xf8, !PT ;  /* 0x0000008002037812 */ /* 0x000fca00078ef803 */
[----:B------:R-:W-:Y:S01]  /*a7b0*/  STG.E.U8 desc[UR36][R8.64], R3 ;  /* 0x0000000308007986 */ /* 0x000fe2000c101124 */
[----:B------:R-:W-:Y:S05]  /*a7c0*/  EXIT ;  /* 0x000000000000794d */ /* 0x000fea0003800000 */
.L_x_1429:
        /* <DEDUP_REMOVED lines=12> */
.L_x_1432:
        /* <DEDUP_REMOVED lines=10> */
.L_x_1433:
[----:B------:R-:W-:Y:S01]  /*a930*/  IMAD.MOV.U32 R3, RZ, RZ, 0x7f ;  /* 0x0000007fff037424 */ /* 0x000fe200078e00ff */
[----:B------:R-:W-:-:S04]  /*a940*/  ISETP.GT.U32.AND P0, PT, R4, 0x7f800000, PT ;  /* 0x7f8000000400780c */ /* 0x000fc80003f04070 */
[----:B------:R-:W-:-:S09]  /*a950*/  SEL R3, R3, 0x7c, P0 ;  /* 0x0000007c03037807 */ /* 0x000fd20000000000 */
.L_x_1434:
[----:B------:R-:W-:-:S04]  /*a960*/  SHF.R.U32.HI R0, RZ, 0x18, R0 ;  /* 0x00000018ff007819 */ /* 0x000fc80000011600 */
[----:B------:R-:W-:-:S05]  /*a970*/  LOP3.LUT R3, R3, 0x80, R0, 0xf8, !PT ;  /* 0x0000008003037812 */ /* 0x000fca00078ef800 */
[----:B------:R-:W-:Y:S01]  /*a980*/  STG.E.U8 desc[UR36][R8.64], R3 ;  /* 0x0000000308007986 */ /* 0x000fe2000c101124 */
[----:B------:R-:W-:Y:S05]  /*a990*/  EXIT ;  /* 0x000000000000794d */ /* 0x000fea0003800000 */
.L_x_1428:
        /* <DEDUP_REMOVED lines=12> */
.L_x_1435:
[----:B------:R-:W-:-:S05]  /*aa60*/  F2FP.BF16.F32.PACK_AB R0, RZ, R0 ;  /* 0x00000000ff00723e */ /* 0x000fca00000010ff */
[----:B------:R-:W-:Y:S01]  /*aa70*/  STG.E.U16 desc[UR36][R8.64], R0 ;  /* 0x0000000008007986 */ /* 0x000fe2000c101524 */
[----:B------:R-:W-:Y:S05]  /*aa80*/  EXIT ;  /* 0x000000000000794d */ /* 0x000fea0003800000 */
.L_x_1424:
        /* <DEDUP_REMOVED lines=20> */
.L_x_1439:
[----:B------:R-:W0:Y:S02]  /*abd0*/  F2I.FTZ.U32.TRUNC.NTZ R3, R0 ;  /* 0x0000000000037305 */ /* 0x000e24000021f000 */
[----:B0-----:R-:W-:Y:S01]  /*abe0*/  STG.E.U16 desc[UR36][R8.64], R3 ;  /* 0x0000000308007986 */ /* 0x001fe2000c101524 */
[----:B------:R-:W-:Y:S05]  /*abf0*/  EXIT ;  /* 0x000000000000794d */ /* 0x000fea0003800000 */
.L_x_1438:
[----:B------:R-:W-:Y:S01]  /*ac00*/  STG.E.U8 desc[UR36][R8.64], R18 ;  /* 0x0000001208007986 */ /* 0x000fe2000c101124 */
[----:B------:R-:W-:Y:S05]  /*ac10*/  EXIT ;  /* 0x000000000000794d */ /* 0x000fea0003800000 */
.L_x_1437:
        /* <DEDUP_REMOVED lines=12> */
.L_x_1440:
        /* <DEDUP_REMOVED lines=15> */
.L_x_1442:
[----:B------:R-:W-:-:S04]  /*add0*/  SHF.R.U32.HI R0, RZ, 0x18, R0 ;  /* 0x00000018ff007819 */ /* 0x000fc80000011600 */
[----:B------:R-:W-:-:S04]  /*ade0*/  LOP3.LUT R0, R3, 0x80, R0, 0xf8, !PT ;  /* 0x0000008003007812 */ /* 0x000fc800078ef800 */
[----:B------:R-:W-:-:S07]  /*adf0*/  PRMT R4, R0, 0x7610, R4 ;  /* 0x0000761000047816 */ /* 0x000fce0000000004 */
.L_x_1441:
[----:B------:R-:W-:Y:S01]  /*ae00*/  STG.E.U8 desc[UR36][R8.64], R4 ;  /* 0x0000000408007986 */ /* 0x000fe2000c101124 */
[----:B------:R-:W-:Y:S05]  /*ae10*/  EXIT ;  /* 0x000000000000794d */ /* 0x000fea0003800000 */
.L_x_1436:
        /* <DEDUP_REMOVED lines=18> */
.L_x_1445:
        /* <DEDUP_REMOVED lines=11> */
.L_x_1446:
[----:B------:R-:W-:Y:S01]  /*aff0*/  STG.E.U8 desc[UR36][R8.64], R4 ;  /* 0x0000000408007986 */ /* 0x000fe2000c101124 */
[----:B------:R-:W-:Y:S05]  /*b000*/  EXIT ;  /* 0x000000000000794d */ /* 0x000fea0003800000 */
.L_x_1407:
        /* <DEDUP_REMOVED lines=16> */
.L_x_1447:
[----:B------:R-:W-:Y:S05]  /*b110*/  EXIT ;  /* 0x000000000000794d */ /* 0x000fea0003800000 */
.L_x_1444:
        /* <DEDUP_REMOVED lines=12> */
.L_x_1448:
[----:B------:R-:W0:Y:S02]  /*b1e0*/  F2I.U64.TRUNC R2, R3 ;  /* 0x0000000300027311 */ /* 0x000e24000020d800 */
[----:B0-----:R-:W-:Y:S01]  /*b1f0*/  STG.E.64 desc[UR36][R8.64], R2 ;  /* 0x0000000208007986 */ /* 0x001fe2000c101b24 */
[----:B------:R-:W-:Y:S05]  /*b200*/  EXIT ;  /* 0x000000000000794d */ /* 0x000fea0003800000 */
.L_x_1443:
        /* <DEDUP_REMOVED lines=12> */
.L_x_1449:
[----:B------:R-:W0:Y:S02]  /*b2d0*/  F2I.FTZ.U32.TRUNC.NTZ R3, R0 ;  /* 0x0000000000037305 */ /* 0x000e24000021f000 */
[----:B0-----:R-:W-:Y:S01]  /*b2e0*/  STG.E desc[UR36][R8.64], R3 ;  /* 0x0000000308007986 */ /* 0x001fe2000c101924 */
[----:B------:R-:W-:Y:S05]  /*b2f0*/  EXIT ;  /* 0x000000000000794d */ /* 0x000fea0003800000 */
.L_x_1450:
        /* <DEDUP_REMOVED lines=16> */
.L_x_7063:


//--------------------- .text._ZN2at6native27unrolled_elementwise_kernelINS0_11FillFunctorIN3c1015Float8_e4m3fnuzEEESt5arrayIPcLm1EELi4E23TrivialOffsetCalculatorILi0EjES9_ILi1EjENS0_6memory12LoadWithCastILi0EEENSC_13StoreWithCastILi1EEEEEviT_T0_T2_T3_T4_T5_ --------------------------
	.section	.text._ZN2at6native27unrolled_elementwise_kernelINS0_11FillFunctorIN3c1015Float8_e4m3fnuzEEESt5arrayIPcLm1EELi4E23TrivialOffsetCalculatorILi0EjES9_ILi1EjENS0_6memory12LoadWithCastILi0EEENSC_13StoreWithCastILi1EEEEEviT_T0_T2_T3_T4_T5_,"ax",@progbits
	.align	128
        .global         _ZN2at6native27unrolled_elementwise_kernelINS0_11FillFunctorIN3c1015Float8_e4m3fnuzEEESt5arrayIPcLm1EELi4E23TrivialOffsetCalculatorILi0EjES9_ILi1EjENS0_6memory12LoadWithCastILi0EEENSC_13StoreWithCastILi1EEEEEviT_T0_T2_T3_T4_T5_
        .type           _ZN2at6native27unrolled_elementwise_kernelINS0_11FillFunctorIN3c1015Float8_e4m3fnuzEEESt5arrayIPcLm1EELi4E23TrivialOffsetCalculatorILi0EjES9_ILi1EjENS0_6memory12LoadWithCastILi0EEENSC_13StoreWithCastILi1EEEEEviT_T0_T2_T3_T4_T5_,@function
        .size           _ZN2at6native27unrolled_elementwise_kernelINS0_11FillFunctorIN3c1015Float8_e4m3fnuzEEESt5arrayIPcLm1EELi4E23TrivialOffsetCalculatorILi0EjES9_ILi1EjENS0_6memory12LoadWithCastILi0EEENSC_13StoreWithCastILi1EEEEEviT_T0_T2_T3_T4_T5_,(.L_x_7064 - _ZN2at6native27unrolled_elementwise_kernelINS0_11FillFunctorIN3c1015Float8_e4m3fnuzEEESt5arrayIPcLm1EELi4E23TrivialOffsetCalculatorILi0EjES9_ILi1EjENS0_6memory12LoadWithCastILi0EEENSC_13StoreWithCastILi1EEEEEviT_T0_T2_T3_T4_T5_)
        .other          _ZN2at6native27unrolled_elementwise_kernelINS0_11FillFunctorIN3c1015Float8_e4m3fnuzEEESt5arrayIPcLm1EELi4E23TrivialOffsetCalculatorILi0EjES9_ILi1EjENS0_6memory12LoadWithCastILi0EEENSC_13StoreWithCastILi1EEEEEviT_T0_T2_T3_T4_T5_,@"STO_CUDA_ENTRY STV_DEFAULT"
_ZN2at6native27unrolled_elementwise_kernelINS0_11FillFunctorIN3c1015Float8_e4m3fnuzEEESt5arrayIPcLm1EELi4E23TrivialOffsetCalculatorILi0EjES9_ILi1EjENS0_6memory12LoadWithCastILi0EEENSC_13StoreWithCastILi1EEEEEviT_T0_T2_T3_T4_T5_:
.text._ZN2at6native27unrolled_elementwise_kernelINS0_11FillFunctorIN3c1015Float8_e4m3fnuzEEESt5arrayIPcLm1EELi4E23TrivialOffsetCalculatorILi0EjES9_ILi1EjENS0_6memory12LoadWithCastILi0EEENSC_13StoreWithCastILi1EEEEEviT_T0_T2_T3_T4_T5_:
[----:B------:R-:W0:Y:S01]  /*0000*/  LDC R1, c[0x0][0x37c] ;  /* 0x0000df00ff017b82 */ /* 0x000e220000000800 */
[----:B------:R-:W1:Y:S07]  /*0010*/  S2R R16, SR_CTAID.X ;  /* 0x0000000000107919 */ /* 0x000e6e0000002500 */
[----:B------:R-:W1:Y:S01]  /*0020*/  LDC R3, c[0x0][0x380] ;  /* 0x0000e000ff037b82 */ /* 0x000e620000000800 */
[----:B------:R-:W2:Y:S01]  /*0030*/  LDCU.64 UR36, c[0x0][0x358] ;  /* 0x00006b00ff2477ac */ /* 0x000ea20008000a00 */
[----:B------:R-:W-:Y:S01]  /*0040*/  BSSY.RECONVERGENT B6, `(.L_x_1451) ;  /* 0x0000272000067945 */ /* 0x000fe20003800200 */
[----:B------:R-:W3:Y:S01]  /*0050*/  S2R R19, SR_TID.X ;  /* 0x0000000000137919 */ /* 0x000ee20000002100 */
[----:B------:R-:W4:Y:S04]  /*0060*/  LDCU.U8 UR38, c[0x0][0x39c] ;  /* 0x00007380ff2677ac */ /* 0x000f280008000000 */
[----:B------:R-:W5:Y:S01]  /*0070*/  LDC.U8 R17, c[0x0][0x384] ;  /* 0x0000e100ff117b82 */ /* 0x000f620000000000 */
[----:B-1----:R-:W-:-:S05]  /*0080*/  IMAD R18, R16, -0x200, R3 ;  /* 0xfffffe0010127824 */ /* 0x002fca00078e0203 */
[----:B---3--:R-:W-:-:S13]  /*0090*/  ISETP.GE.AND P0, PT, R19, R18, PT ;  /* 0x000000121300720c */ /* 0x008fda0003f06270 */
[----:B0-2-45:R-:W-:Y:S05]  /*00a0*/  @P0 BRA `(.L_x_1452) ;  /* 0x0000002400ac0947 */ /* 0x035fea0003800000 */
        /* <DEDUP_REMOVED lines=23> */
[----:B------:R-:W-:Y:S01]  /*0220*/  @!P0 IMAD.MOV.U32 R0, RZ, RZ, 0x7f800001 ;  /* 0x7f800001ff008424 */ /* 0x000fe200078e00ff */
[----:B------:R-:W-:Y:S06]  /*0230*/  @!P0 BRA `(.L_x_1458) ;  /* 0x00000000003c8947 */ /* 0x000fec0003800000 */
[----:B------:R-:W-:-:S04]  /*0240*/  SHF.R.U32.HI R0, RZ, 0x3, R17 ;  /* 0x00000003ff007819 */ /* 0x000fc80000011611 */
[----:B------:R-:W-:Y:S02]  /*0250*/  LOP3.LUT P0, R4, R0, 0xf, RZ, 0xc0, !PT ;  /* 0x0000000f00047812 */ /* 0x000fe4000780c0ff */
[----:B------:R-:W-:-:S05]  /*0260*/  SHF.R.U32.HI R0, RZ, 0x7, R17 ;  /* 0x00000007ff007819 */ /* 0x000fca0000011611 */
[----:B------:R-:W-:Y:S01]  /*0270*/  IMAD.U32 R9, R0, -0x80000000, RZ ;  /* 0x8000000000097824 */ /* 0x000fe200078e00ff */
[----:B------:R-:W-:-:S05]  /*0280*/  LOP3.LUT R0, R17, 0x7, RZ, 0xc0, !PT ;  /* 0x0000000711007812 */ /* 0x000fca00078ec0ff */
[----:B------:R-:W-:Y:S05]  /*0290*/  @P0 BRA `(.L_x_1459) ;  /* 0x0000000000180947 */ /* 0x000fea0003800000 */
[----:B------:R-:W0:Y:S02]  /*02a0*/  FLO.U32 R5, R0 ;  /* 0x0000000000057300 */ /* 0x000e2400000e0000 */
[----:B0-----:R-:W-:-:S04]  /*02b0*/  IADD3 R5, PT, PT, -R5, 0x1f, RZ ;  /* 0x0000001f05057810 */ /* 0x001fc80007ffe1ff */
[----:B------:R-:W-:Y:S01]  /*02c0*/  IADD3 R4, PT, PT, R4, 0x1d, -R5 ;  /* 0x0000001d04047810 */ /* 0x000fe20007ffe805 */
[----:B------:R-:W-:-:S05]  /*02d0*/  VIADD R7, R5, 0xffffffe4 ;  /* 0xffffffe405077836 */ /* 0x000fca0000000000 */
[----:B------:R-:W-:-:S04]  /*02e0*/  SHF.L.U32 R7, R0, R7, RZ ;  /* 0x0000000700077219 */ /* 0x000fc800000006ff */
[----:B------:R-:W-:-:S07]  /*02f0*/  LOP3.LUT R0, R7, 0x7, RZ, 0xc0, !PT ;  /* 0x0000000707007812 */ /* 0x000fce00078ec0ff */
.L_x_1459:
[----:B------:R-:W-:Y:S01]  /*0300*/  IMAD.SHL.U32 R0, R0, 0x100000, RZ ;  /* 0x0010000000007824 */ /* 0x000fe200078e00ff */
[----:B------:R-:W-:-:S04]  /*0310*/  LEA R4, R4, 0x3b800000, 0x17 ;  /* 0x3b80000004047811 */ /* 0x000fc800078eb8ff */
[----:B------:R-:W-:-:S07]  /*0320*/  LOP3.LUT R0, R4, R0, R9, 0xfe, !PT ;  /* 0x0000000004007212 */ /* 0x000fce00078efe09 */
.L_x_1458:
[----:B------:R-:W0:Y:S02]  /*0330*/  F2I.FTZ.TRUNC.NTZ R5, R0 ;  /* 0x0000000000057305 */ /* 0x000e24000021f100 */
[----:B0-----:R4:W-:Y:S01]  /*0340*/  STG.E.U8 desc[UR36][R2.64], R5 ;  /* 0x0000000502007986 */ /* 0x0019e2000c101124 */
[----:B------:R-:W-:Y:S05]  /*0350*/  BRA `(.L_x_1452) ;  /* 0x0000002400007947 */ /* 0x000fea0003800000 */
.L_x_1456:
[----:B------:R-:W-:Y:S01]  /*0360*/  ISETP.NE.AND P0, PT, R17, RZ, PT ;  /* 0x000000ff1100720c */ /* 0x000fe20003f05270 */
[----:B------:R-:W-:-:S12]  /*0370*/  IMAD.MOV.U32 R4, RZ, RZ, RZ ;  /* 0x000000ffff047224 */ /* 0x000fd800078e00ff */
[----:B------:R-:W-:Y:S05]  /*0380*/  @!P0 BRA `(.L_x_1460) ;  /* 0x00000000004c8947 */ /* 0x000fea0003800000 */
[----:B------:R-:W-:-:S04]  /*0390*/  PRMT R0, R17, 0x9910, RZ ;  /* 0x0000991011007816 */ /* 0x000fc800000000ff */
[----:B------:R-:W-:-:S13]  /*03a0*/  ISETP.NE.AND P0, PT, R0, 0x80, PT ;  /* 0x000000800000780c */ /* 0x000fda0003f05270 */
[----:B------:R-:W-:Y:S01]  /*03b0*/  @!P0 IMAD.MOV.U32 R4, RZ, RZ, 0x7f800001 ;  /* 0x7f800001ff048424 */ /* 0x000fe200078e00ff */
[----:B------:R-:W-:Y:S06]  /*03c0*/  @!P0 BRA `(.L_x_1460) ;  /* 0x00000000003c8947 */ /* 0x000fec0003800000 */
[--C-:B------:R-:W-:Y:S02]  /*03d0*/  SHF.R.U32.HI R4, RZ, 0x3, R17.reuse ;  /* 0x00000003ff047819 */ /* 0x100fe40000011611 */
[----:B------:R-:W-:Y:S02]  /*03e0*/  SHF.R.U32.HI R0, RZ, 0x7, R17 ;  /* 0x00000007ff007819 */ /* 0x000fe40000011611 */
[----:B------:R-:W-:-:S03]  /*03f0*/  LOP3.LUT P0, R4, R4, 0xf, RZ, 0xc0, !PT ;  /* 0x0000000f04047812 */ /* 0x000fc6000780c0ff */
[----:B------:R-:W-:Y:S01]  /*0400*/  IMAD.U32 R6, R0, -0x80000000, RZ ;  /* 0x8000000000067824 */ /* 0x000fe200078e00ff */
[----:B------:R-:W-:-:S09]  /*0410*/  LOP3.LUT R0, R17, 0x7, RZ, 0xc0, !PT ;  /* 0x0000000711007812 */ /* 0x000fd200078ec0ff */
[----:B------:R-:W-:Y:S05]  /*0420*/  @P0 BRA `(.L_x_1461) ;  /* 0x0000000000180947 */ /* 0x000fea0003800000 */
[----:B------:R-:W0:Y:S02]  /*0430*/  FLO.U32 R5, R0 ;  /* 0x0000000000057300 */ /* 0x000e2400000e0000 */
[----:B0-----:R-:W-:-:S04]  /*0440*/  IADD3 R5, PT, PT, -R5, 0x1f, RZ ;  /* 0x0000001f05057810 */ /* 0x001fc80007ffe1ff */
[----:B------:R-:W-:Y:S01]  /*0450*/  IADD3 R4, PT, PT, R4, 0x1d, -R5 ;  /* 0x0000001d04047810 */ /* 0x000fe20007ffe805 */
[----:B------:R-:W-:-:S05]  /*0460*/  VIADD R7, R5, 0xffffffe4 ;  /* 0xffffffe405077836 */ /* 0x000fca0000000000 */
[----:B------:R-:W-:-:S04]  /*0470*/  SHF.L.U32 R7, R0, R7, RZ ;  /* 0x0000000700077219 */ /* 0x000fc800000006ff */
[----:B------:R-:W-:-:S07]  /*0480*/  LOP3.LUT R0, R7, 0x7, RZ, 0xc0, !PT ;  /* 0x0000000707007812 */ /* 0x000fce00078ec0ff */
.L_x_1461:
[----:B------:R-:W-:Y:S01]  /*0490*/  IMAD.SHL.U32 R0, R0, 0x100000, RZ ;  /* 0x0010000000007824 */ /* 0x000fe200078e00ff */
[----:B------:R-:W-:-:S04]  /*04a0*/  LEA R5, R4, 0x3b800000, 0x17 ;  /* 0x3b80000004057811 */ /* 0x000fc800078eb8ff */
[----:B------:R-:W-:-:S07]  /*04b0*/  LOP3.LUT R4, R5, R0, R6, 0xfe, !PT ;  /* 0x0000000005047212 */ /* 0x000fce00078efe06 */
.L_x_1460:
[----:B------:R-:W0:Y:S02]  /*04c0*/  F2I.S64.TRUNC R4, R4 ;  /* 0x0000000400047311 */ /* 0x000e24000020d900 */
[----:B0-----:R-:W-:-:S05]  /*04d0*/  IMAD.MOV.U32 R7, RZ, RZ, R4 ;  /* 0x000000ffff077224 */ /* 0x001fca00078e0004 */
[----:B------:R3:W-:Y:S01]  /*04e0*/  STG.E.U8 desc[UR36][R2.64], R7 ;  /* 0x0000000702007986 */ /* 0x0007e2000c101124 */
[----:B------:R-:W-:Y:S05]  /*04f0*/  BRA `(.L_x_1452) ;  /* 0x0000002000987947 */ /* 0x000fea0003800000 */
.L_x_1455:
        /* <DEDUP_REMOVED lines=25> */
.L_x_1465:
[----:B------:R-:W-:Y:S01]  /*0690*/  IMAD.SHL.U32 R0, R0, 0x100000, RZ ;  /* 0x0010000000007824 */ /* 0x000fe200078e00ff */
[----:B------:R-:W-:-:S04]  /*06a0*/  LEA R5, R4, 0x3b800000, 0x17 ;  /* 0x3b80000004057811 */ /* 0x000fc800078eb8ff */
[----:B------:R-:W-:-:S07]  /*06b0*/  LOP3.LUT R4, R5, R0, R6, 0xfe, !PT ;  /* 0x0000000005047212 */ /* 0x000fce00078efe06 */
.L_x_1464:
[----:B------:R-:W0:Y:S02]  /*06c0*/  F2I.S64.TRUNC R4, R4 ;  /* 0x0000000400047311 */ /* 0x000e24000020d900 */
[----:B0-----:R1:W-:Y:S01]  /*06d0*/  STG.E.64 desc[UR36][R2.64], R4 ;  /* 0x0000000402007986 */ /* 0x0013e2000c101b24 */
[----:B------:R-:W-:Y:S05]  /*06e0*/  BRA `(.L_x_1452) ;  /* 0x00000020001c7947 */ /* 0x000fea0003800000 */
.L_x_1463:
        /* <DEDUP_REMOVED lines=19> */
.L_x_1467:
[----:B------:R-:W-:Y:S01]  /*0820*/  IMAD.SHL.U32 R0, R0, 0x100000, RZ ;  /* 0x0010000000007824 */ /* 0x000fe200078e00ff */
[----:B------:R-:W-:-:S04]  /*0830*/  LEA R5, R4, 0x3b800000, 0x17 ;  /* 0x3b80000004057811 */ /* 0x000fc800078eb8ff */
[----:B------:R-:W-:-:S07]  /*0840*/  LOP3.LUT R0, R5, R0, R6, 0xfe, !PT ;  /* 0x0000000005007212 */ /* 0x000fce00078efe06 */
.L_x_1466:
[----:B------:R-:W0:Y:S02]  /*0850*/  F2I.FTZ.TRUNC.NTZ R5, R0 ;  /* 0x0000000000057305 */ /* 0x000e24000021f100 */
[----:B0-----:R0:W-:Y:S01]  /*0860*/  STG.E desc[UR36][R2.64], R5 ;  /* 0x0000000502007986 */ /* 0x0011e2000c101924 */
[----:B------:R-:W-:Y:S05]  /*0870*/  BRA `(.L_x_1452) ;  /* 0x0000001c00b87947 */ /* 0x000fea0003800000 */
.L_x_1462:
        /* <DEDUP_REMOVED lines=19> */
.L_x_1469:
[----:B------:R-:W-:Y:S01]  /*09b0*/  IMAD.SHL.U32 R0, R0, 0x100000, RZ ;  /* 0x0010000000007824 */ /* 0x000fe200078e00ff */
[----:B------:R-:W-:-:S04]  /*09c0*/  LEA R5, R4, 0x3b800000, 0x17 ;  /* 0x3b80000004057811 */ /* 0x000fc800078eb8ff */
[----:B------:R-:W-:-:S07]  /*09d0*/  LOP3.LUT R0, R5, R0, R6, 0xfe, !PT ;  /* 0x0000000005007212 */ /* 0x000fce00078efe06 */
.L_x_1468:
[----:B------:R-:W0:Y:S02]  /*09e0*/  F2I.FTZ.TRUNC.NTZ R5, R0 ;  /* 0x0000000000057305 */ /* 0x000e24000021f100 */
[----:B0-----:R2:W-:Y:S01]  /*09f0*/  STG.E.U16 desc[UR36][R2.64], R5 ;  /* 0x0000000502007986 */ /* 0x0015e2000c101524 */
[----:B------:R-:W-:Y:S05]  /*0a00*/  BRA `(.L_x_1452) ;  /* 0x0000001c00547947 */ /* 0x000fea0003800000 */
.L_x_1454:
        /* <DEDUP_REMOVED lines=25> */
.L_x_1473:
[----:B------:R-:W-:Y:S01]  /*0ba0*/  IMAD.SHL.U32 R0, R0, 0x100000, RZ ;  /* 0x0010000000007824 */ /* 0x000fe200078e00ff */
[----:B------:R-:W-:-:S04]  /*0bb0*/  LEA R5, R4, 0x3b800000, 0x17 ;  /* 0x3b80000004057811 */ /* 0x000fc800078eb8ff */
[----:B------:R-:W-:-:S07]  /*0bc0*/  LOP3.LUT R5, R5, R0, R6, 0xfe, !PT ;  /* 0x0000000005057212 */ /* 0x000fce00078efe06 */
.L_x_1472:
[----:B------:R0:W-:Y:S01]  /*0bd0*/  STG.E desc[UR36][R2.64], R5 ;  /* 0x0000000502007986 */ /* 0x0001e2000c101924 */
[----:B------:R-:W-:Y:S05]  /*0be0*/  BRA `(.L_x_1452) ;  /* 0x0000001800dc7947 */ /* 0x000fea0003800000 */
.L_x_1471:
        /* <DEDUP_REMOVED lines=19> */
.L_x_1475:
[----:B------:R-:W-:Y:S01]  /*0d20*/  IMAD.SHL.U32 R0, R0, 0x100000, RZ ;  /* 0x0010000000007824 */ /* 0x000fe200078e00ff */
[----:B------:R-:W-:-:S04]  /*0d30*/  LEA R5, R4, 0x3b800000, 0x17 ;  /* 0x3b80000004057811 */ /* 0x000fc800078eb8ff */
[----:B------:R-:W-:-:S07]  /*0d40*/  LOP3.LUT R0, R5, R0, R6, 0xfe, !PT ;  /* 0x0000000005007212 */ /* 0x000fce00078efe06 */
.L_x_1474:
[----:B------:R-:W-:-:S05]  /*0d50*/  F2FP.F16.F32.PACK_AB R0, RZ, R0 ;  /* 0x00000000ff00723e */ /* 0x000fca00000000ff */
[----:B------:R5:W-:Y:S01]  /*0d60*/  STG.E.U16 desc[UR36][R2.64], R0 ;  /* 0x0000000002007986 */ /* 0x000be2000c101524 */
[----:B------:R-:W-:Y:S05]  /*0d70*/  BRA `(.L_x_1452) ;  /* 0x0000001800787947 */ /* 0x000fea0003800000 */
.L_x_1470:
        /* <DEDUP_REMOVED lines=25> */
.L_x_1479:
[----:B------:R-:W-:Y:S01]  /*0f10*/  IMAD.SHL.U32 R0, R0, 0x100000, RZ ;  /* 0x0010000000007824 */ /* 0x000fe200078e00ff */
[----:B------:R-:W-:-:S04]  /*0f20*/  LEA R5, R4, 0x3b800000, 0x17 ;  /* 0x3b80000004057811 */ /* 0x000fc800078eb8ff */
[----:B------:R-:W-:-:S07]  /*0f30*/  LOP3.LUT R4, R5, R0, R6, 0xfe, !PT ;  /* 0x0000000005047212 */ /* 0x000fce00078efe06 */
.L_x_1478:
[----:B------:R-:W-:-:S05]  /*0f40*/  IMAD.MOV.U32 R5, RZ, RZ, RZ ;  /* 0x000000ffff057224 */ /* 0x000fca00078e00ff */
[----:B------:R0:W-:Y:S01]  /*0f50*/  STG.E.64 desc[UR36][R2.64], R4 ;  /* 0x0000000402007986 */ /* 0x0001e2000c101b24 */
[----:B------:R-:W-:Y:S05]  /*0f60*/  BRA `(.L_x_1452) ;  /* 0x0000001400fc7947 */ /* 0x000fea0003800000 */
.L_x_1477:
        /* <DEDUP_REMOVED lines=19> */
.L_x_1481:
[----:B------:R-:W-:Y:S01]  /*10a0*/  IMAD.SHL.U32 R0, R0, 0x100000, RZ ;  /* 0x0010000000007824 */ /* 0x000fe200078e00ff */
[----:B------:R-:W-:-:S04]  /*10b0*/  LEA R5, R4, 0x3b800000, 0x17 ;  /* 0x3b80000004057811 */ /* 0x000fc800078eb8ff */
[----:B------:R-:W-:-:S07]  /*10c0*/  LOP3.LUT R0, R5, R0, R6, 0xfe, !PT ;  /* 0x0000000005007212 */ /* 0x000fce00078efe06 */
.L_x_1480:
[----:B------:R-:W-:-:S04]  /*10d0*/  F2FP.F16.F32.PACK_AB R0, RZ, R0 ;  /* 0x00000000ff00723e */ /* 0x000fc800000000ff */
[----:B------:R-:W-:-:S05]  /*10e0*/  PRMT R0, R0, 0x5410, RZ ;  /* 0x0000541000007816 */ /* 0x000fca00000000ff */
[----:B------:R0:W-:Y:S01]  /*10f0*/  STG.E desc[UR36][R2.64], R0 ;  /* 0x0000000002007986 */ /* 0x0001e2000c101924 */
[----:B------:R-:W-:Y:S05]  /*1100*/  BRA `(.L_x_1452) ;  /* 0x0000001400947947 */ /* 0x000fea0003800000 */
.L_x_1476:
        /* <DEDUP_REMOVED lines=20> */
.L_x_1483:
[----:B------:R-:W-:Y:S01]  /*1250*/  IMAD.SHL.U32 R0, R0, 0x100000, RZ ;  /* 0x0010000000007824 */ /* 0x000fe200078e00ff */
[----:B------:R-:W-:-:S04]  /*1260*/  LEA R5, R4, 0x3b800000, 0x17 ;  /* 0x3b80000004057811 */ /* 0x000fc800078eb8ff */
[----:B------:R-:W-:-:S05]  /*1270*/  LOP3.LUT R0, R5, R0, R6, 0xfe, !PT ;  /* 0x0000000005007212 */ /* 0x000fca00078efe06 */
[----:B------:R-:W-:-:S04]  /*1280*/  FMUL.FTZ R0, R0, 1 ;  /* 0x3f80000000007820 */ /* 0x000fc80000410000 */
[----:B------:R0:W1:Y:S03]  /*1290*/  F2F.F64.F32 R4, R0 ;  /* 0x0000000000047310 */ /* 0x0000660000201800 */
.L_x_1482:
[----:B-1----:R1:W-:Y:S01]  /*12a0*/  STG.E.64 desc[UR36][R2.64], R4 ;  /* 0x0000000402007986 */ /* 0x0023e2000c101b24 */
[----:B------:R-:W-:Y:S05]  /*12b0*/  BRA `(.L_x_1452) ;  /* 0x0000001400287947 */ /* 0x000fea0003800000 */
.L_x_1453:
        /* <DEDUP_REMOVED lines=12> */
.L_x_1486:
        /* <DEDUP_REMOVED lines=20> */
.L_x_1488:
[----:B------:R-:W-:Y:S01]  /*14c0*/  IMAD.SHL.U32 R0, R0, 0x100000, RZ ;  /* 0x0010000000007824 */ /* 0x000fe200078e00ff */
[----:B------:R-:W-:-:S04]  /*14d0*/  LEA R5, R4, 0x3b800000, 0x17 ;  /* 0x3b80000004057811 */ /* 0x000fc800078eb8ff */
[----:B------:R-:W-:-:S05]  /*14e0*/  LOP3.LUT R0, R5, R0, R6, 0xfe, !PT ;  /* 0x0000000005007212 */ /* 0x000fca00078efe06 */
[----:B------:R-:W-:-:S04]  /*14f0*/  FMUL.FTZ R0, R0, 1 ;  /* 0x3f80000000007820 */ /* 0x000fc80000410000 */
[----:B------:R0:W1:Y:S03]  /*1500*/  F2F.F64.F32 R4, R0 ;  /* 0x0000000000047310 */ /* 0x0000660000201800 */
.L_x_1487:
[----:B------:R-:W-:-:S05]  /*1510*/  CS2R R6, SRZ ;  /* 0x0000000000067805 */ /* 0x000fca000001ff00 */
[----:B-1----:R1:W-:Y:S01]  /*1520*/  STG.E.128 desc[UR36][R2.64], R4 ;  /* 0x0000000402007986 */ /* 0x0023e2000c101d24 */
[----:B------:R-:W-:Y:S05]  /*1530*/  BRA `(.L_x_1452) ;  /* 0x0000001000887947 */ /* 0x000fea0003800000 */
.L_x_1485:
        /* <DEDUP_REMOVED lines=25> */
.L_x_1492:
[----:B------:R-:W-:Y:S01]  /*16d0*/  IMAD.SHL.U32 R0, R0, 0x100000, RZ ;  /* 0x0010000000007824 */ /* 0x000fe200078e00ff */
[----:B------:R-:W-:-:S04]  /*16e0*/  LEA R5, R4, 0x3b800000, 0x17 ;  /* 0x3b80000004057811 */ /* 0x000fc800078eb8ff */
[----:B------:R-:W-:-:S07]  /*16f0*/  LOP3.LUT R0, R5, R0, R6, 0xfe, !PT ;  /* 0x0000000005007212 */ /* 0x000fce00078efe06 */
.L_x_1491:
[----:B------:R-:W-:Y:S01]  /*1700*/  LOP3.LUT R6, R0, 0x7fffffff, RZ, 0xc0, !PT ;  /* 0x7fffffff00067812 */ /* 0x000fe200078ec0ff */
[----:B------:R-:W-:Y:S01]  /*1710*/  IMAD.MOV.U32 R4, RZ, RZ, 0x7f ;  /* 0x0000007fff047424 */ /* 0x000fe200078e00ff */
[----:B------:R-:W-:Y:S02]  /*1720*/  SHF.R.U32.HI R7, RZ, 0x18, R0 ;  /* 0x00000018ff077819 */ /* 0x000fe40000011600 */
        /* <DEDUP_REMOVED lines=8> */
.L_x_1493:
[----:B------:R-:W-:-:S05]  /*17b0*/  LOP3.LUT R7, R4, 0x80, R7, 0xf8, !PT ;  /* 0x0000008004077812 */ /* 0x000fca00078ef807 */
[----:B------:R0:W-:Y:S01]  /*17c0*/  STG.E.U8 desc[UR36][R2.64], R7 ;  /* 0x0000000702007986 */ /* 0x0001e2000c101124 */
[----:B------:R-:W-:Y:S05]  /*17d0*/  BRA `(.L_x_1452) ;  /* 0x0000000c00e07947 */ /* 0x000fea0003800000 */
.L_x_1490:
        /* <DEDUP_REMOVED lines=19> */
.L_x_1495:
[----:B------:R-:W-:Y:S01]  /*1910*/  IMAD.SHL.U32 R0, R0, 0x100000, RZ ;  /* 0x0010000000007824 */ /* 0x000fe200078e00ff */
[----:B------:R-:W-:-:S04]  /*1920*/  LEA R5, R4, 0x3b800000, 0x17 ;  /* 0x3b80000004057811 */ /* 0x000fc800078eb8ff */
[----:B------:R-:W-:-:S07]  /*1930*/  LOP3.LUT R0, R5, R0, R6, 0xfe, !PT ;  /* 0x0000000005007212 */ /* 0x000fce00078efe06 */
.L_x_1494:
[----:B------:R-:W-:Y:S02]  /*1940*/  LOP3.LUT R6, R0, 0x7fffffff, RZ, 0xc0, !PT ;  /* 0x7fffffff00067812 */ /* 0x000fe400078ec0ff */
[----:B------:R-:W-:Y:S02]  /*1950*/  SHF.R.U32.HI R7, RZ, 0x18, R0 ;  /* 0x00000018ff077819 */ /* 0x000fe40000011600 */
        /* <DEDUP_REMOVED lines=11> */
.L_x_1496:
[----:B------:R-:W-:-:S05]  /*1a10*/  LOP3.LUT R7, R4, 0x80, R7, 0xf8, !PT ;  /* 0x0000008004077812 */ /* 0x000fca00078ef807 */
[----:B------:R0:W-:Y:S01]  /*1a20*/  STG.E.U8 desc[UR36][R2.64], R7 ;  /* 0x0000000702007986 */ /* 0x0001e2000c101124 */
[----:B------:R-:W-:Y:S05]  /*1a30*/  BRA `(.L_x_1452) ;  /* 0x0000000c00487947 */ /* 0x000fea0003800000 */
.L_x_1489:
        /* <DEDUP_REMOVED lines=19> */
.L_x_1498:
[----:B------:R-:W-:Y:S01]  /*1b70*/  IMAD.SHL.U32 R0, R0, 0x100000, RZ ;  /* 0x0010000000007824 */ /* 0x000fe200078e00ff */
[----:B------:R-:W-:-:S04]  /*1b80*/  LEA R5, R4, 0x3b800000, 0x17 ;  /* 0x3b80000004057811 */ /* 0x000fc800078eb8ff */
[----:B------:R-:W-:-:S07]  /*1b90*/  LOP3.LUT R0, R5, R0, R6, 0xfe, !PT ;  /* 0x0000000005007212 */ /* 0x000fce00078efe06 */
.L_x_1497:
[----:B------:R-:W-:-:S05]  /*1ba0*/  F2FP.BF16.F32.PACK_AB R0, RZ, R0 ;  /* 0x00000000ff00723e */ /* 0x000fca00000010ff */
[----:B------:R0:W-:Y:S01]  /*1bb0*/  STG.E.U16 desc[UR36][R2.64], R0 ;  /* 0x0000000002007986 */ /* 0x0001e2000c101524 */
[----:B------:R-:W-:Y:S05]  /*1bc0*/  BRA `(.L_x_1452) ;  /* 0x0000000800e47947 */ /* 0x000fea0003800000 */
.L_x_1484:
        /* <DEDUP_REMOVED lines=27> */
.L_x_1503:
[----:B------:R-:W-:Y:S01]  /*1d80*/  IMAD.SHL.U32 R0, R0, 0x100000, RZ ;  /* 0x0010000000007824 */ /* 0x000fe200078e00ff */
[----:B------:R-:W-:-:S04]  /*1d90*/  LEA R5, R4, 0x3b800000, 0x17 ;  /* 0x3b80000004057811 */ /* 0x000fc800078eb8ff */
[----:B------:R-:W-:-:S07]  /*1da0*/  LOP3.LUT R0, R5, R0, R6, 0xfe, !PT ;  /* 0x0000000005007212 */ /* 0x000fce00078efe06 */
.L_x_1502:
[----:B------:R-:W0:Y:S02]  /*1db0*/  F2I.FTZ.U32.TRUNC.NTZ R5, R0 ;  /* 0x0000000000057305 */ /* 0x000e24000021f000 */
[----:B0-----:R0:W-:Y:S01]  /*1dc0*/  STG.E.U16 desc[UR36][R2.64], R5 ;  /* 0x0000000502007986 */ /* 0x0011e2000c101524 */
[----:B------:R-:W-:Y:S05]  /*1dd0*/  BRA `(.L_x_1452) ;  /* 0x0000000800607947 */ /* 0x000fea0003800000 */
.L_x_1501:
[----:B------:R0:W-:Y:S01]  /*1de0*/  STG.E.U8 desc[UR36][R2.64], R17 ;  /* 0x0000001102007986 */ /* 0x0001e2000c101124 */
[----:B------:R-:W-:Y:S05]  /*1df0*/  BRA `(.L_x_1452) ;  /* 0x0000000800587947 */ /* 0x000fea0003800000 */
.L_x_1500:
        /* <DEDUP_REMOVED lines=19> */
.L_x_1505:
[----:B------:R-:W-:Y:S01]  /*1f30*/  IMAD.SHL.U32 R0, R0, 0x100000, RZ ;  /* 0x0010000000007824 */ /* 0x000fe200078e00ff */
[----:B------:R-:W-:-:S04]  /*1f40*/  LEA R5, R4, 0x3b800000, 0x17 ;  /* 0x3b80000004057811 */ /* 0x000fc800078eb8ff */
[----:B------:R-:W-:-:S07]  /*1f50*/  LOP3.LUT R0, R5, R0, R6, 0xfe, !PT ;  /* 0x0000000005007212 */ /* 0x000fce00078efe06 */
.L_x_1504:
[----:B------:R-:W-:Y:S01]  /*1f60*/  LOP3.LUT R5, R0, 0x7fffffff, RZ, 0xc0, !PT ;  /* 0x7fffffff00057812 */ /* 0x000fe200078ec0ff */
[----:B------:R-:W-:-:S03]  /*1f70*/  IMAD.MOV.U32 R4, RZ, RZ, 0x80 ;  /* 0x00000080ff047424 */ /* 0x000fc600078e00ff */
        /* <DEDUP_REMOVED lines=9> */
.L_x_1507:
[----:B------:R-:W-:-:S04]  /*2010*/  SHF.R.U32.HI R4, RZ, 0x15, R0 ;  /* 0x00000015ff047819 */ /* 0x000fc80000011600 */
[----:B------:R-:W-:-:S04]  /*2020*/  LOP3.LUT R5, R4, 0x1, RZ, 0xc0, !PT ;  /* 0x0000000104057812 */ /* 0x000fc800078ec0ff */
[----:B------:R-:W-:-:S04]  /*2030*/  IADD3 R5, PT, PT, R0, 0x88fffff, R5 ;  /* 0x088fffff00057810 */ /* 0x000fc80007ffe005 */
[----:B------:R-:W-:-:S04]  /*2040*/  SHF.R.U32.HI R5, RZ, 0x15, R5 ;  /* 0x00000015ff057819 */ /* 0x000fc80000011605 */
[----:B------:R-:W-:-:S07]  /*2050*/  LOP3.LUT R5, R5, 0xff, RZ, 0xc0, !PT ;  /* 0x000000ff05057812 */ /* 0x000fce00078ec0ff */
.L_x_1508:
[----:B------:R-:W-:-:S04]  /*2060*/  SHF.R.U32.HI R0, RZ, 0x18, R0 ;  /* 0x00000018ff007819 */ /* 0x000fc80000011600 */
[----:B------:R-:W-:-:S04]  /*2070*/  LOP3.LUT R0, R5, 0x80, R0, 0xf8, !PT ;  /* 0x0000008005007812 */ /* 0x000fc800078ef800 */
[----:B------:R-:W-:-:S07]  /*2080*/  PRMT R4, R0, 0x7610, R4 ;  /* 0x0000761000047816 */ /* 0x000fce0000000004 */
.L_x_1506:
[----:B------:R0:W-:Y:S01]  /*2090*/  STG.E.U8 desc[UR36][R2.64], R4 ;  /* 0x0000000402007986 */ /* 0x0001e2000c101124 */
[----:B------:R-:W-:Y:S05]  /*20a0*/  BRA `(.L_x_1452) ;  /* 0x0000000400ac7947 */ /* 0x000fea0003800000 */
.L_x_1499:
[----:B------:R-:W-:-:S09]  /*20b0*/  UISETP.NE.AND UP0, UPT, UR4, 0x1c, UPT ;  /* 0x0000001c0400788c */ /* 0x000fd2000bf05270 */
[----:B------:R-:W-:Y:S05]  /*20c0*/  BRA.U !UP0, `(.L_x_1509) ;  /* 0x0000000508447547 */ /* 0x000fea000b800000 */
[----:B------:R-:W-:-:S09]  /*20d0*/  UISETP.NE.AND UP0, UPT, UR4, 0x1d, UPT ;  /* 0x0000001d0400788c */ /* 0x000fd2000bf05270 */
[----:B------:R-:W-:Y:S05]  /*20e0*/  BRA.U !UP0, `(.L_x_1510) ;  /* 0x0000000108d87547 */ /* 0x000fea000b800000 */
[----:B------:R-:W-:-:S09]  /*20f0*/  UISETP.NE.AND UP0, UPT, UR4, 0x2c, UPT ;  /* 0x0000002c0400788c */ /* 0x000fd2000bf05270 */
[----:B------:R-:W-:Y:S05]  /*2100*/  BRA.U !UP0, `(.L_x_1511) ;  /* 0x0000000108447547 */ /* 0x000fea000b800000 */
.L_x_1457:
        /* <DEDUP_REMOVED lines=16> */
.L_x_1512:
[----:B------:R-:W-:Y:S05]  /*2210*/  BRA `(.L_x_1452) ;  /* 0x0000000400507947 */ /* 0x000fea0003800000 */
.L_x_1511:
        /* <DEDUP_REMOVED lines=19> */
.L_x_1514:
[----:B------:R-:W-:Y:S01]  /*2350*/  IMAD.SHL.U32 R0, R0, 0x100000, RZ ;  /* 0x0010000000007824 */ /* 0x000fe200078e00ff */
[----:B------:R-:W-:-:S04]  /*2360*/  LEA R5, R4, 0x3b800000, 0x17 ;  /* 0x3b80000004057811 */ /* 0x000fc800078eb8ff */
[----:B------:R-:W-:-:S07]  /*2370*/  LOP3.LUT R0, R5, R0, R6, 0xfe, !PT ;  /* 0x0000000005007212 */ /* 0x000fce00078efe06 */
.L_x_1513:
[----:B------:R-:W-:Y:S01]  /*2380*/  SHF.R.U32.HI R6, RZ, 0x17, R0 ;  /* 0x00000017ff067819 */ /* 0x000fe20000011600 */
[----:B------:R-:W-:-:S03]  /*2390*/  IMAD.MOV.U32 R4, RZ, RZ, 0xff ;  /* 0x000000ffff047424 */ /* 0x000fc600078e00ff */
[----:B------:R-:W-:-:S04]  /*23a0*/  LOP3.LUT R5, R6, 0xff, RZ, 0xc0, !PT ;  /* 0x000000ff06057812 */ /* 0x000fc800078ec0ff */
        /* <DEDUP_REMOVED lines=8> */
.L_x_1515:
[----:B------:R0:W-:Y:S01]  /*2430*/  STG.E.U8 desc[UR36][R2.64], R4 ;  /* 0x0000000402007986 */ /* 0x0001e2000c101124 */
[----:B------:R-:W-:Y:S05]  /*2440*/  BRA `(.L_x_1452) ;  /* 0x0000000000c47947 */ /* 0x000fea0003800000 */
.L_x_1510:
        /* <DEDUP_REMOVED lines=19> */
.L_x_1517:
[----:B------:R-:W-:Y:S01]  /*2580*/  IMAD.SHL.U32 R0, R0, 0x100000, RZ ;  /* 0x0010000000007824 */ /* 0x000fe200078e00ff */
[----:B------:R-:W-:-:S04]  /*2590*/  LEA R5, R4, 0x3b800000, 0x17 ;  /* 0x3b80000004057811 */ /* 0x000fc800078eb8ff */
[----:B------:R-:W-:-:S07]  /*25a0*/  LOP3.LUT R4, R5, R0, R6, 0xfe, !PT ;  /* 0x0000000005047212 */ /* 0x000fce00078efe06 */
.L_x_1516:
[----:B------:R-:W0:Y:S02]  /*25b0*/  F2I.U64.TRUNC R4, R4 ;  /* 0x0000000400047311 */ /* 0x000e24000020d800 */
[----:B0-----:R0:W-:Y:S01]  /*25c0*/  STG.E.64 desc[UR36][R2.64], R4 ;  /* 0x0000000402007986 */ /* 0x0011e2000c101b24 */
[----:B------:R-:W-:Y:S05]  /*25d0*/  BRA `(.L_x_1452) ;  /* 0x0000000000607947 */ /* 0x000fea0003800000 */
.L_x_1509:
        /* <DEDUP_REMOVED lines=19> */
.L_x_1519:
[----:B------:R-:W-:Y:S01]  /*2710*/  IMAD.SHL.U32 R0, R0, 0x100000, RZ ;  /* 0x0010000000007824 */ /* 0x000fe200078e00ff */
[----:B------:R-:W-:-:S04]  /*2720*/  LEA R5, R4, 0x3b800000, 0x17 ;  /* 0x3b80000004057811 */ /* 0x000fc800078eb8ff */
[----:B------:R-:W-:-:S07]  /*2730*/  LOP3.LUT R0, R5, R0, R6, 0xfe, !PT ;  /* 0x0000000005007212 */ /* 0x000fce00078efe06 */
.L_x_1518:
[----:B------:R-:W0:Y:S02]  /*2740*/  F2I.FTZ.U32.TRUNC.NTZ R5, R0 ;  /* 0x0000000000057305 */ /* 0x000e24000021f000 */
[----:B0-----:R0:W-:Y:S02]  /*2750*/  STG.E desc[UR36][R2.64], R5 ;  /* 0x0000000502007986 */ /* 0x0011e4000c101924 */
.L_x_1452:
[----:B------:R-:W-:Y:S05]  /*2760*/  BSYNC.RECONVERGENT B6 ;  /* 0x0000000000067941 */ /* 0x000fea0003800200 */
.L_x_1451:
        /* <DEDUP_REMOVED lines=39> */
.L_x_1528:
[----:B------:R-:W-:Y:S01]  /*29e0*/  IMAD.SHL.U32 R0, R0, 0x100000, RZ ;  /* 0x0010000000007824 */ /* 0x000fe200078e00ff */
[----:B------:R-:W-:-:S04]  /*29f0*/  LEA R5, R4, 0x3b800000, 0x17 ;  /* 0x3b80000004057811 */ /* 0x000fc800078eb8ff */
[----:B------:R-:W-:-:S07]  /*2a00*/  LOP3.LUT R0, R5, R0, R6, 0xfe, !PT ;  /* 0x0000000005007212 */ /* 0x000fce00078efe06 */
.L_x_1527:
[----:B------:R-:W0:Y:S02]  /*2a10*/  F2I.FTZ.TRUNC.NTZ R5, R0 ;  /* 0x0000000000057305 */ /* 0x000e24000021f100 */
[----:B0-----:R0:W-:Y:S01]  /*2a20*/  STG.E.U8 desc[UR36][R2.64], R5 ;  /* 0x0000000502007986 */ /* 0x0011e2000c101124 */
[----:B------:R-:W-:Y:S05]  /*2a30*/  BRA `(.L_x_1529) ;  /* 0x0000002400007947 */ /* 0x000fea0003800000 */
.L_x_1525:
        /* <DEDUP_REMOVED lines=19> */
.L_x_1531:
[----:B------:R-:W-:Y:S01]  /*2b70*/  IMAD.SHL.U32 R0, R0, 0x100000, RZ ;  /* 0x0010000000007824 */ /* 0x000fe200078e00ff */
[----:B------:R-:W-:-:S04]  /*2b80*/  LEA R5, R4, 0x3b800000, 0x17 ;  /* 0x3b80000004057811 */ /* 0x000fc800078eb8ff */
[----:B------:R-:W-:-:S07]  /*2b90*/  LOP3.LUT R4, R5, R0, R6, 0xfe, !PT ;  /* 0x0000000005047212 */ /* 0x000fce00078efe06 */
.L_x_1530:
[----:B------:R-:W0:Y:S02]  /*2ba0*/  F2I.S64.TRUNC R4, R4 ;  /* 0x0000000400047311 */ /* 0x000e24000020d900 */
[----:B0-----:R-:W-:-:S05]  /*2bb0*/  IMAD.MOV.U32 R7, RZ, RZ, R4 ;  /* 0x000000ffff077224 */ /* 0x001fca00078e0004 */
[----:B------:R5:W-:Y:S01]  /*2bc0*/  STG.E.U8 desc[UR36][R2.64], R7 ;  /* 0x0000000702007986 */ /* 0x000be2000c101124 */
[----:B------:R-:W-:Y:S05]  /*2bd0*/  BRA `(.L_x_1529) ;  /* 0x0000002000987947 */ /* 0x000fea0003800000 */
.L_x_1524:
        /* <DEDUP_REMOVED lines=25> */
.L_x_1535:
[----:B------:R-:W-:Y:S01]  /*2d70*/  IMAD.SHL.U32 R0, R0, 0x100000, RZ ;  /* 0x0010000000007824 */ /* 0x000fe200078e00ff */
[----:B------:R-:W-:-:S04]  /*2d80*/  LEA R5, R4, 0x3b800000, 0x17 ;  /* 0x3b80000004057811 */ /* 0x000fc800078eb8ff */
[----:B------:R-:W-:-:S07]  /*2d90*/  LOP3.LUT R4, R5, R0, R6, 0xfe, !PT ;  /* 0x0000000005047212 */ /* 0x000fce00078efe06 */
.L_x_1534:
[----:B------:R-:W0:Y:S02]  /*2da0*/  F2I.S64.TRUNC R4, R4 ;  /* 0x0000000400047311 */ /* 0x000e24000020d900 */
[----:B0-----:R0:W-:Y:S01]  /*2db0*/  STG.E.64 desc[UR36][R2.64], R4 ;  /* 0x0000000402007986 */ /* 0x0011e2000c101b24 */
[----:B------:R-:W-:Y:S05]  /*2dc0*/  BRA `(.L_x_1529) ;  /* 0x00000020001c7947 */ /* 0x000fea0003800000 */
.L_x_1533:
        /* <DEDUP_REMOVED lines=19> */
.L_x_1537:
[----:B------:R-:W-:Y:S01]  /*2f00*/  IMAD.SHL.U32 R0, R0, 0x100000, RZ ;  /* 0x0010000000007824 */ /* 0x000fe200078e00ff */
[----:B------:R-:W-:-:S04]  /*2f10*/  LEA R5, R4, 0x3b800000, 0x17 ;  /* 0x3b80000004057811 */ /* 0x000fc800078eb8ff */
[----:B------:R-:W-:-:S07]  /*2f20*/  LOP3.LUT R0, R5, R0, R6, 0xfe, !PT ;  /* 0x0000000005007212 */ /* 0x000fce00078efe06 */
.L_x_1536:
[----:B------:R-:W0:Y:S02]  /*2f30*/  F2I.FTZ.TRUNC.NTZ R5, R0 ;  /* 0x0000000000057305 */ /* 0x000e24000021f100 */
[----:B0-----:R0:W-:Y:S01]  /*2f40*/  STG.E desc[UR36][R2.64], R5 ;  /* 0x0000000502007986 */ /* 0x0011e2000c101924 */
[----:B------:R-:W-:Y:S05]  /*2f50*/  BRA `(.L_x_1529) ;  /* 0x0000001c00b87947 */ /* 0x000fea0003800000 */
.L_x_1532:
        /* <DEDUP_REMOVED lines=19> */
.L_x_1539:
[----:B------:R-:W-:Y:S01]  /*3090*/  IMAD.SHL.U32 R0, R0, 0x100000, RZ ;  /* 0x0010000000007824 */ /* 0x000fe200078e00ff */
[----:B------:R-:W-:-:S04]  /*30a0*/  LEA R5, R4, 0x3b800000, 0x17 ;  /* 0x3b80000004057811 */ /* 0x000fc800078eb8ff */
[----:B------:R-:W-:-:S07]  /*30b0*/  LOP3.LUT R0, R5, R0, R6, 0xfe, !PT ;  /* 0x0000000005007212 */ /* 0x000fce00078efe06 */
.L_x_1538:
[----:B------:R-:W0:Y:S02]  /*30c0*/  F2I.FTZ.TRUNC.NTZ R5, R0 ;  /* 0x0000000000057305 */ /* 0x000e24000021f100 */
[----:B0-----:R0:W-:Y:S01]  /*30d0*/  STG.E.U16 desc[UR36][R2.64], R5 ;  /* 0x0000000502007986 */ /* 0x0011e2000c101524 */
[----:B------:R-:W-:Y:S05]  /*30e0*/  BRA `(.L_x_1529) ;  /* 0x0000001c00547947 */ /* 0x000fea0003800000 */
.L_x_1523:
        /* <DEDUP_REMOVED lines=25> */
.L_x_1543:
[----:B------:R-:W-:Y:S01]  /*3280*/  IMAD.SHL.U32 R0, R0, 0x100000, RZ ;  /* 0x0010000000007824 */ /* 0x000fe200078e00ff */
[----:B------:R-:W-:-:S04]  /*3290*/  LEA R5, R4, 0x3b800000, 0x17 ;  /* 0x3b80000004057811 */ /* 0x000fc800078eb8ff */
[----:B------:R-:W-:-:S07]  /*32a0*/  LOP3.LUT R5, R5, R0, R6, 0xfe, !PT ;  /* 0x0000000005057212 */ /* 0x000fce00078efe06 */
.L_x_1542:
[----:B------:R1:W-:Y:S01]  /*32b0*/  STG.E desc[UR36][R2.64], R5 ;  /* 0x0000000502007986 */ /* 0x0003e2000c101924 */
[----:B------:R-:W-:Y:S05]  /*32c0*/  BRA `(.L_x_1529) ;  /* 0x0000001800dc7947 */ /* 0x000fea0003800000 */
.L_x_1541:
        /* <DEDUP_REMOVED lines=19> */
.L_x_1545:
[----:B------:R-:W-:Y:S01]  /*3400*/  IMAD.SHL.U32 R0, R0, 0x100000, RZ ;  /* 0x0010000000007824 */ /* 0x000fe200078e00ff */
[----:B------:R-:W-:-:S04]  /*3410*/  LEA R5, R4, 0x3b800000, 0x17 ;  /* 0x3b80000004057811 */ /* 0x000fc800078eb8ff */
[----:B------:R-:W-:-:S07]  /*3420*/  LOP3.LUT R0, R5, R0, R6, 0xfe, !PT ;  /* 0x0000000005007212 */ /* 0x000fce00078efe06 */
.L_x_1544:
[----:B------:R-:W-:-:S05]  /*3430*/  F2FP.F16.F32.PACK_AB R0, RZ, R0 ;  /* 0x00000000ff00723e */ /* 0x000fca00000000ff */
[----:B------:R0:W-:Y:S01]  /*3440*/  STG.E.U16 desc[UR36][R2.64], R0 ;  /* 0x0000000002007986 */ /* 0x0001e2000c101524 */
[----:B------:R-:W-:Y:S05]  /*3450*/  BRA `(.L_x_1529) ;  /* 0x0000001800787947 */ /* 0x000fea0003800000 */
.L_x_1540:
        /* <DEDUP_REMOVED lines=25> */
.L_x_1549:
[----:B------:R-:W-:Y:S01]  /*35f0*/  IMAD.SHL.U32 R0, R0, 0x100000, RZ ;  /* 0x0010000000007824 */ /* 0x000fe200078e00ff */
[----:B------:R-:W-:-:S04]  /*3600*/  LEA R5, R4, 0x3b800000, 0x17 ;  /* 0x3b80000004057811 */ /* 0x000fc800078eb8ff */
[----:B------:R-:W-:-:S07]  /*3610*/  LOP3.LUT R4, R5, R0, R6, 0xfe, !PT ;  /* 0x0000000005047212 */ /* 0x000fce00078efe06 */
.L_x_1548:
[----:B------:R-:W-:-:S05]  /*3620*/  IMAD.MOV.U32 R5, RZ, RZ, RZ ;  /* 0x000000ffff057224 */ /* 0x000fca00078e00ff */
[----:B------:R2:W-:Y:S01]  /*3630*/  STG.E.64 desc[UR36][R2.64], R4 ;  /* 0x0000000402007986 */ /* 0x0005e2000c101b24 */
[----:B------:R-:W-:Y:S05]  /*3640*/  BRA `(.L_x_1529) ;  /* 0x0000001400fc7947 */ /* 0x000fea0003800000 */
.L_x_1547:
        /* <DEDUP_REMOVED lines=19> */
.L_x_1551:
[----:B------:R-:W-:Y:S01]  /*3780*/  IMAD.SHL.U32 R0, R0, 0x100000, RZ ;  /* 0x0010000000007824 */ /* 0x000fe200078e00ff */
[----:B------:R-:W-:-:S04]  /*3790*/  LEA R5, R4, 0x3b800000, 0x17 ;  /* 0x3b80000004057811 */ /* 0x000fc800078eb8ff */
[----:B------:R-:W-:-:S07]  /*37a0*/  LOP3.LUT R0, R5, R0, R6, 0xfe, !PT ;  /* 0x0000000005007212 */ /* 0x000fce00078efe06 */
.L_x_1550:
[----:B------:R-:W-:-:S04]  /*37b0*/  F2FP.F16.F32.PACK_AB R0, RZ, R0 ;  /* 0x00000000ff00723e */ /* 0x000fc800000000ff */
[----:B------:R-:W-:-:S05]  /*37c0*/  PRMT R0, R0, 0x5410, RZ ;  /* 0x0000541000007816 */ /* 0x000fca00000000ff */
[----:B------:R3:W-:Y:S01]  /*37d0*/  STG.E desc[UR36][R2.64], R0 ;  /* 0x0000000002007986 */ /* 0x0007e2000c101924 */
[----:B------:R-:W-:Y:S05]  /*37e0*/  BRA `(.L_x_1529) ;  /* 0x0000001400947947 */ /* 0x000fea0003800000 */
.L_x_1546:
        /* <DEDUP_REMOVED lines=20> */
.L_x_1553:
[----:B------:R-:W-:Y:S01]  /*3930*/  IMAD.SHL.U32 R0, R0, 0x100000, RZ ;  /* 0x0010000000007824 */ /* 0x000fe200078e00ff */
[----:B------:R-:W-:-:S04]  /*3940*/  LEA R5, R4, 0x3b800000, 0x17 ;  /* 0x3b80000004057811 */ /* 0x000fc800078eb8ff */
[----:B------:R-:W-:-:S05]  /*3950*/  LOP3.LUT R0, R5, R0, R6, 0xfe, !PT ;  /* 0x0000000005007212 */ /* 0x000fca00078efe06 */
[----:B------:R-:W-:-:S04]  /*3960*/  FMUL.FTZ R0, R0, 1 ;  /* 0x3f80000000007820 */ /* 0x000fc80000410000 */
[----:B------:R0:W1:Y:S03]  /*3970*/  F2F.F64.F32 R4, R0 ;  /* 0x0000000000047310 */ /* 0x0000660000201800 */
.L_x_1552:
[----:B-1----:R4:W-:Y:S01]  /*3980*/  STG.E.64 desc[UR36][R2.64], R4 ;  /* 0x0000000402007986 */ /* 0x0029e2000c101b24 */
[----:B------:R-:W-:Y:S05]  /*3990*/  BRA `(.L_x_1529) ;  /* 0x0000001400287947 */ /* 0x000fea0003800000 */
.L_x_1522:
        /* <DEDUP_REMOVED lines=12> */
.L_x_1556:
        /* <DEDUP_REMOVED lines=20> */
.L_x_1558:
[----:B------:R-:W-:Y:S01]  /*3ba0*/  IMAD.SHL.U32 R0, R0, 0x100000, RZ ;  /* 0x0010000000007824 */ /* 0x000fe200078e00ff */
[----:B------:R-:W-:-:S04]  /*3bb0*/  LEA R5, R4, 0x3b800000, 0x17 ;  /* 0x3b80000004057811 */ /* 0x000fc800078eb8ff */
[----:B------:R-:W-:-:S05]  /*3bc0*/  LOP3.LUT R0, R5, R0, R6, 0xfe, !PT ;  /* 0x0000000005007212 */ /* 0x000fca00078efe06 */
[----:B------:R-:W-:-:S04]  /*3bd0*/  FMUL.FTZ R0, R0, 1 ;  /* 0x3f80000000007820 */ /* 0x000fc80000410000 */
[----:B------:R0:W1:Y:S03]  /*3be0*/  F2F.F64.F32 R4, R0 ;  /* 0x0000000000047310 */ /* 0x0000660000201800 */
.L_x_1557:
[----:B------:R-:W-:-:S05]  /*3bf0*/  CS2R R6, SRZ ;  /* 0x0000000000067805 */ /* 0x000fca000001ff00 */
[----:B-1----:R1:W-:Y:S01]  /*3c00*/  STG.E.128 desc[UR36][R2.64], R4 ;  /* 0x0000000402007986 */ /* 0x0023e2000c101d24 */
[----:B------:R-:W-:Y:S05]  /*3c10*/  BRA `(.L_x_1529) ;  /* 0x0000001000887947 */ /* 0x000fea0003800000 */
.L_x_1555:
        /* <DEDUP_REMOVED lines=25> */
.L_x_1562:
[----:B------:R-:W-:Y:S01]  /*3db0*/  IMAD.SHL.U32 R0, R0, 0x100000, RZ ;  /* 0x0010000000007824 */ /* 0x000fe200078e00ff */
[----:B------:R-:W-:-:S04]  /*3dc0*/  LEA R5, R4, 0x3b800000, 0x17 ;  /* 0x3b80000004057811 */ /* 0x000fc800078eb8ff */
[----:B------:R-:W-:-:S07]  /*3dd0*/  LOP3.LUT R0, R5, R0, R6, 0xfe, !PT ;  /* 0x0000000005007212 */ /* 0x000fce00078efe06 */
.L_x_1561:
[----:B------:R-:W-:Y:S01]  /*3de0*/  LOP3.LUT R6, R0, 0x7fffffff, RZ, 0xc0, !PT ;  /* 0x7fffffff00067812 */ /* 0x000fe200078ec0ff */
[----:B------:R-:W-:Y:S01]  /*3df0*/  IMAD.MOV.U32 R4, RZ, RZ, 0x7f ;  /* 0x0000007fff047424 */ /* 0x000fe200078e00ff */
[----:B------:R-:W-:Y:S02]  /*3e00*/  SHF.R.U32.HI R7, RZ, 0x18, R0 ;  /* 0x00000018ff077819 */ /* 0x000fe40000011600 */
        /* <DEDUP_REMOVED lines=8> */
.L_x_1563:
[----:B------:R-:W-:-:S05]  /*3e90*/  LOP3.LUT R7, R4, 0x80, R7, 0xf8, !PT ;  /* 0x0000008004077812 */ /* 0x000fca00078ef807 */
[----:B------:R0:W-:Y:S01]  /*3ea0*/  STG.E.U8 desc[UR36][R2.64], R7 ;  /* 0x0000000702007986 */ /* 0x0001e2000c101124 */
[----:B------:R-:W-:Y:S05]  /*3eb0*/  BRA `(.L_x_1529) ;  /* 0x0000000c00e07947 */ /* 0x000fea0003800000 */
.L_x_1560:
        /* <DEDUP_REMOVED lines=19> */
.L_x_1565:
[----:B------:R-:W-:Y:S01]  /*3ff0*/  IMAD.SHL.U32 R0, R0, 0x100000, RZ ;  /* 0x0010000000007824 */ /* 0x000fe200078e00ff */
[----:B------:R-:W-:-:S04]  /*4000*/  LEA R5, R4, 0x3b800000, 0x17 ;  /* 0x3b80000004057811 */ /* 0x000fc800078eb8ff */
[----:B------:R-:W-:-:S07]  /*4010*/  LOP3.LUT R0, R5, R0, R6, 0xfe, !PT ;  /* 0x0000000005007212 */ /* 0x000fce00078efe06 */
.L_x_1564:
        /* <DEDUP_REMOVED lines=10> */
.L_x_1566:
[----:B------:R-:W-:Y:S01]  /*40c0*/  IMAD.MOV.U32 R5, RZ, RZ, 0x7f ;  /* 0x0000007fff057424 */ /* 0x000fe200078e00ff */
[----:B------:R-:W-:-:S04]  /*40d0*/  ISETP.GT.U32.AND P0, PT, R6, 0x7f800000, PT ;  /* 0x7f8000000600780c */ /* 0x000fc80003f04070 */
[----:B------:R-:W-:-:S09]  /*40e0*/  SEL R5, R5, 0x7c, P0 ;  /* 0x0000007c05057807 */ /* 0x000fd20000000000 */
.L_x_1567:
[----:B------:R-:W-:-:S04]  /*40f0*/  SHF.R.U32.HI R0, RZ, 0x18, R0 ;  /* 0x00000018ff007819 */ /* 0x000fc80000011600 */
[----:B------:R-:W-:-:S05]  /*4100*/  LOP3.LUT R5, R5, 0x80, R0, 0xf8, !PT ;  /* 0x0000008005057812 */ /* 0x000fca00078ef800 */
[----:B------:R0:W-:Y:S01]  /*4110*/  STG.E.U8 desc[UR36][R2.64], R5 ;  /* 0x0000000502007986 */ /* 0x0001e2000c101124 */
[----:B------:R-:W-:Y:S05]  /*4120*/  BRA `(.L_x_1529) ;  /* 0x0000000c00447947 */ /* 0x000fea0003800000 */
.L_x_1559:
        /* <DEDUP_REMOVED lines=19> */
.L_x_1569:
[----:B------:R-:W-:Y:S01]  /*4260*/  IMAD.SHL.U32 R0, R0, 0x100000, RZ ;  /* 0x0010000000007824 */ /* 0x000fe200078e00ff */
[----:B------:R-:W-:-:S04]  /*4270*/  LEA R5, R4, 0x3b800000, 0x17 ;  /* 0x3b80000004057811 */ /* 0x000fc800078eb8ff */
[----:B------:R-:W-:-:S07]  /*4280*/  LOP3.LUT R0, R5, R0, R6, 0xfe, !PT ;  /* 0x0000000005007212 */ /* 0x000fce00078efe06 */
.L_x_1568:
[----:B------:R-:W-:-:S05]  /*4290*/  F2FP.BF16.F32.PACK_AB R0, RZ, R0 ;  /* 0x00000000ff00723e */ /* 0x000fca00000010ff */
[----:B------:R0:W-:Y:S01]  /*42a0*/  STG.E.U16 desc[UR36][R2.64], R0 ;  /* 0x0000000002007986 */ /* 0x0001e2000c101524 */
[----:B------:R-:W-:Y:S05]  /*42b0*/  BRA `(.L_x_1529) ;  /* 0x0000000800e07947 */ /* 0x000fea0003800000 */
.L_x_1554:
        /* <DEDUP_REMOVED lines=27> */
.L_x_1574:
[----:B------:R-:W-:Y:S01]  /*4470*/  IMAD.SHL.U32 R0, R0, 0x100000, RZ ;  /* 0x0010000000007824 */ /* 0x000fe200078e00ff */
[----:B------:R-:W-:-:S04]  /*4480*/  LEA R5, R4, 0x3b800000, 0x17 ;  /* 0x3b80000004057811 */ /* 0x000fc800078eb8ff */
[----:B------:R-:W-:-:S07]  /*4490*/  LOP3.LUT R0, R5, R0, R6, 0xfe, !PT ;  /* 0x0000000005007212 */ /* 0x000fce00078efe06 */
.L_x_1573:
[----:B------:R-:W0:Y:S02]  /*44a0*/  F2I.FTZ.U32.TRUNC.NTZ R5, R0 ;  /* 0x0000000000057305 */ /* 0x000e24000021f000 */
[----:B0-----:R0:W-:Y:S01]  /*44b0*/  STG.E.U16 desc[UR36][R2.64], R5 ;  /* 0x0000000502007986 */ /* 0x0011e2000c101524 */
[----:B------:R-:W-:Y:S05]  /*44c0*/  BRA `(.L_x_1529) ;  /* 0x00000008005c7947 */ /* 0x000fea0003800000 */
.L_x_1572:
[----:B------:R0:W-:Y:S01]  /*44d0*/  STG.E.U8 desc[UR36][R2.64], R17 ;  /* 0x0000001102007986 */ /* 0x0001e2000c101124 */
[----:B------:R-:W-:Y:S05]  /*44e0*/  BRA `(.L_x_1529) ;  /* 0x0000000800547947 */ /* 0x000fea0003800000 */
.L_x_1571:
        /* <DEDUP_REMOVED lines=19> */
.L_x_1576:
[----:B------:R-:W-:Y:S01]  /*4620*/  IMAD.SHL.U32 R0, R0, 0x100000, RZ ;  /* 0x0010000000007824 */ /* 0x000fe200078e00ff */
[----:B------:R-:W-:-:S04]  /*4630*/  LEA R5, R4, 0x3b800000, 0x17 ;  /* 0x3b80000004057811 */ /* 0x000fc800078eb8ff */
[----:B------:R-:W-:-:S07]  /*4640*/  LOP3.LUT R0, R5, R0, R6, 0xfe, !PT ;  /* 0x0000000005007212 */ /* 0x000fce00078efe06 */
.L_x_1575:
        /* <DEDUP_REMOVED lines=11> */
[----:B------:R-:W-:-:S05]  /*4700*/  FADD.FTZ R4, R6, 64 ;  /* 0x4280000006047421 */ /* 0x000fca0000010000 */
[----:B------:R-:W-:Y:S02]  /*4710*/  LOP3.LUT P0, R5, R4, 0xff, RZ, 0xc0, !PT ;  /* 0x000000ff04057812 */ /* 0x000fe4000780c0ff */
[----:B------:R-:W-:-:S11]  /*4720*/  PRMT R4, RZ, 0x7610, R4 ;  /* 0x00007610ff047816 */ /* 0x000fd60000000004 */
[----:B------:R-:W-:Y:S05]  /*4730*/  @!P0 BRA `(.L_x_1577) ;  /* 0x00000000000c8947 */ /* 0x000fea0003800000 */
.L_x_1578:
[----:B------:R-:W-:-:S04]  /*4740*/  SHF.R.U32.HI R0, RZ, 0x18, R0 ;  /* 0x00000018ff007819 */ /* 0x000fc80000011600 */
[----:B------:R-:W-:-:S04]  /*4750*/  LOP3.LUT R0, R5, 0x80, R0, 0xf8, !PT ;  /* 0x0000008005007812 */ /* 0x000fc800078ef800 */
[----:B------:R-:W-:-:S07]  /*4760*/  PRMT R4, R0, 0x7610, R4 ;  /* 0x0000761000047816 */ /* 0x000fce0000000004 */
.L_x_1577:
[----:B------:R0:W-:Y:S01]  /*4770*/  STG.E.U8 desc[UR36][R2.64], R4 ;  /* 0x0000000402007986 */ /* 0x0001e2000c101124 */
[----:B------:R-:W-:Y:S05]  /*4780*/  BRA `(.L_x_1529) ;  /* 0x0000000400ac7947 */ /* 0x000fea0003800000 */
.L_x_1570:
        /* <DEDUP_REMOVED lines=25> */
.L_x_1582:
[----:B------:R-:W-:Y:S01]  /*4920*/  IMAD.SHL.U32 R0, R0, 0x100000, RZ ;  /* 0x0010000000007824 */ /* 0x000fe200078e00ff */
[----:B------:R-:W-:-:S04]  /*4930*/  LEA R5, R4, 0x3b800000, 0x17 ;  /* 0x3b80000004057811 */ /* 0x000fc800078eb8ff */
[----:B------:R-:W-:-:S07]  /*4940*/  LOP3.LUT R0, R5, R0, R6, 0xfe, !PT ;  /* 0x0000000005007212 */ /* 0x000fce00078efe06 */
.L_x_1581:
        /* <DEDUP_REMOVED lines=11> */
.L_x_1583:
[----:B------:R0:W-:Y:S01]  /*4a00*/  STG.E.U8 desc[UR36][R2.64], R4 ;  /* 0x0000000402007986 */ /* 0x0001e2000c101124 */
[----:B------:R-:W-:Y:S05]  /*4a10*/  BRA `(.L_x_1529) ;  /* 0x0000000400087947 */ /* 0x000fea0003800000 */
.L_x_1526:
        /* <DEDUP_REMOVED lines=16> */
.L_x_1584:
[----:B------:R-:W-:Y:S05]  /*4b20*/  BRA `(.L_x_1529) ;  /* 0x0000000000c47947 */ /* 0x000fea0003800000 */
.L_x_1580:
        /* <DEDUP_REMOVED lines=19> */
.L_x_1586:
[----:B------:R-:W-:Y:S01]  /*4c60*/  IMAD.SHL.U32 R0, R0, 0x100000, RZ ;  /* 0x0010000000007824 */ /* 0x000fe200078e00ff */
[----:B------:R-:W-:-:S04]  /*4c70*/  LEA R5, R4, 0x3b800000, 0x17 ;  /* 0x3b80000004057811 */ /* 0x000fc800078eb8ff */
[----:B------:R-:W-:-:S07]  /*4c80*/  LOP3.LUT R4, R5, R0, R6, 0xfe, !PT ;  /* 0x0000000005047212 */ /* 0x000fce00078efe06 */
.L_x_1585:
[----:B------:R-:W0:Y:S02]  /*4c90*/  F2I.U64.TRUNC R4, R4 ;  /* 0x0000000400047311 */ /* 0x000e24000020d800 */
[----:B0-----:R0:W-:Y:S01]  /*4ca0*/  STG.E.64 desc[UR36][R2.64], R4 ;  /* 0x0000000402007986 */ /* 0x0011e2000c101b24 */
[----:B------:R-:W-:Y:S05]  /*4cb0*/  BRA `(.L_x_1529) ;  /* 0x0000000000607947 */ /* 0x000fea0003800000 */
.L_x_1579:
        /* <DEDUP_REMOVED lines=19> */
.L_x_1588:
[----:B------:R-:W-:Y:S01]  /*4df0*/  IMAD.SHL.U32 R0, R0, 0x100000, RZ ;  /* 0x0010000000007824 */ /* 0x000fe200078e00ff */
[----:B------:R-:W-:-:S04]  /*4e00*/  LEA R5, R4, 0x3b800000, 0x17 ;  /* 0x3b80000004057811 */ /* 0x000fc800078eb8ff */
[----:B------:R-:W-:-:S07]  /*4e10*/  LOP3.LUT R0, R5, R0, R6, 0xfe, !PT ;  /* 0x0000000005007212 */ /* 0x000fce00078efe06 */
.L_x_1587:
[----:B------:R-:W0:Y:S02]  /*4e20*/  F2I.FTZ.U32.TRUNC.NTZ R5, R0 ;  /* 0x0000000000057305 */ /* 0x000e24000021f000 */
[----:B0-----:R0:W-:Y:S02]  /*4e30*/  STG.E desc[UR36][R2.64], R5 ;  /* 0x0000000502007986 */ /* 0x0011e4000c101924 */
.L_x_1529:
        /* <DEDUP_REMOVED lines=39> */
.L_x_1595:
[----:B------:R-:W-:Y:S01]  /*50b0*/  IMAD.SHL.U32 R0, R0, 0x100000, RZ ;  /* 0x0010000000007824 */ /* 0x000fe200078e00ff */
[----:B------:R-:W-:-:S04]  /*50c0*/  LEA R5, R4, 0x3b800000, 0x17 ;  /* 0x3b80000004057811 */ /* 0x000fc800078eb8ff */
[----:B------:R-:W-:-:S07]  /*50d0*/  LOP3.LUT R0, R5, R0, R6, 0xfe, !PT ;  /* 0x0000000005007212 */ /* 0x000fce00078efe06 */
.L_x_1594:
[----:B------:R-:W0:Y:S02]  /*50e0*/  F2I.FTZ.TRUNC.NTZ R5, R0 ;  /* 0x0000000000057305 */ /* 0x000e24000021f100 */
[----:B0-----:R0:W-:Y:S01]  /*50f0*/  STG.E.U8 desc[UR36][R2.64], R5 ;  /* 0x0000000502007986 */ /* 0x0011e2000c101124 */
[----:B------:R-:W-:Y:S05]  /*5100*/  BRA `(.L_x_1596) ;  /* 0x0000002400007947 */ /* 0x000fea0003800000 */
.L_x_1592:
        /* <DEDUP_REMOVED lines=19> */
.L_x_1598:
[----:B------:R-:W-:Y:S01]  /*5240*/  IMAD.SHL.U32 R0, R0, 0x100000, RZ ;  /* 0x0010000000007824 */ /* 0x000fe200078e00ff */
[----:B------:R-:W-:-:S04]  /*5250*/  LEA R5, R4, 0x3b800000, 0x17 ;  /* 0x3b80000004057811 */ /* 0x000fc800078eb8ff */
[----:B------:R-:W-:-:S07]  /*5260*/  LOP3.LUT R4, R5, R0, R6, 0xfe, !PT ;  /* 0x0000000005047212 */ /* 0x000fce00078efe06 */
.L_x_1597:
[----:B------:R-:W0:Y:S02]  /*5270*/  F2I.S64.TRUNC R4, R4 ;  /* 0x0000000400047311 */ /* 0x000e24000020d900 */
[----:B0-----:R-:W-:-:S05]  /*5280*/  IMAD.MOV.U32 R7, RZ, RZ, R4 ;  /* 0x000000ffff077224 */ /* 0x001fca00078e0004 */
[----:B------:R0:W-:Y:S01]  /*5290*/  STG.E.U8 desc[UR36][R2.64], R7 ;  /* 0x0000000702007986 */ /* 0x0001e2000c101124 */
[----:B------:R-:W-:Y:S05]  /*52a0*/  BRA `(.L_x_1596) ;  /* 0x0000002000987947 */ /* 0x000fea0003800000 */
.L_x_1591:
        /* <DEDUP_REMOVED lines=25> */
.L_x_1602:
[----:B------:R-:W-:Y:S01]  /*5440*/  IMAD.SHL.U32 R0, R0, 0x100000, RZ ;  /* 0x0010000000007824 */ /* 0x000fe200078e00ff */
[----:B------:R-:W-:-:S04]  /*5450*/  LEA R5, R4, 0x3b800000, 0x17 ;  /* 0x3b80000004057811 */ /* 0x000fc800078eb8ff */
[----:B------:R-:W-:-:S07]  /*5460*/  LOP3.LUT R4, R5, R0, R6, 0xfe, !PT ;  /* 0x0000000005047212 */ /* 0x000fce00078efe06 */
.L_x_1601:
[----:B------:R-:W0:Y:S02]  /*5470*/  F2I.S64.TRUNC R4, R4 ;  /* 0x0000000400047311 */ /* 0x000e24000020d900 */
[----:B0-----:R0:W-:Y:S01]  /*5480*/  STG.E.64 desc[UR36][R2.64], R4 ;  /* 0x0000000402007986 */ /* 0x0011e2000c101b24 */
[----:B------:R-:W-:Y:S05]  /*5490*/  BRA `(.L_x_1596) ;  /* 0x00000020001c7947 */ /* 0x000fea0003800000 */
.L_x_1600:
        /* <DEDUP_REMOVED lines=19> */
.L_x_1604:
[----:B------:R-:W-:Y:S01]  /*55d0*/  IMAD.SHL.U32 R0, R0, 0x100000, RZ ;  /* 0x0010000000007824 */ /* 0x000fe200078e00ff */
[----:B------:R-:W-:-:S04]  /*55e0*/  LEA R5, R4, 0x3b800000, 0x17 ;  /* 0x3b80000004057811 */ /* 0x000fc800078eb8ff */
[----:B------:R-:W-:-:S07]  /*55f0*/  LOP3.LUT R0, R5, R0, R6, 0xfe, !PT ;  /* 0x0000000005007212 */ /* 0x000fce00078efe06 */
.L_x_1603:
[----:B------:R-:W0:Y:S02]  /*5600*/  F2I.FTZ.TRUNC.NTZ R5, R0 ;  /* 0x0000000000057305 */ /* 0x000e24000021f100 */
[----:B0-----:R5:W-:Y:S01]  /*5610*/  STG.E desc[UR36][R2.64], R5 ;  /* 0x0000000502007986 */ /* 0x001be2000c101924 */
[----:B------:R-:W-:Y:S05]  /*5620*/  BRA `(.L_x_1596) ;  /* 0x0000001c00b87947 */ /* 0x000fea0003800000 */
.L_x_1599:
        /* <DEDUP_REMOVED lines=19> */
.L_x_1606:
[----:B------:R-:W-:Y:S01]  /*5760*/  IMAD.SHL.U32 R0, R0, 0x100000, RZ ;  /* 0x0010000000007824 */ /* 0x000fe200078e00ff */
[----:B------:R-:W-:-:S04]  /*5770*/  LEA R5, R4, 0x3b800000, 0x17 ;  /* 0x3b80000004057811 */ /* 0x000fc800078eb8ff */
[----:B------:R-:W-:-:S07]  /*5780*/  LOP3.LUT R0, R5, R0, R6, 0xfe, !PT ;  /* 0x0000000005007212 */ /* 0x000fce00078efe06 */
.L_x_1605:
[----:B------:R-:W0:Y:S02]  /*5790*/  F2I.FTZ.TRUNC.NTZ R5, R0 ;  /* 0x0000000000057305 */ /* 0x000e24000021f100 */
[----:B0-----:R0:W-:Y:S01]  /*57a0*/  STG.E.U16 desc[UR36][R2.64], R5 ;  /* 0x0000000502007986 */ /* 0x0011e2000c101524 */
[----:B------:R-:W-:Y:S05]  /*57b0*/  BRA `(.L_x_1596) ;  /* 0x0000001c00547947 */ /* 0x000fea0003800000 */
.L_x_1590:
        /* <DEDUP_REMOVED lines=25> */
.L_x_1610:
[----:B------:R-:W-:Y:S01]  /*5950*/  IMAD.SHL.U32 R0, R0, 0x100000, RZ ;  /* 0x0010000000007824 */ /* 0x000fe200078e00ff */
[----:B------:R-:W-:-:S04]  /*5960*/  LEA R5, R4, 0x3b800000, 0x17 ;  /* 0x3b80000004057811 */ /* 0x000fc800078eb8ff */
[----:B------:R-:W-:-:S07]  /*5970*/  LOP3.LUT R5, R5, R0, R6, 0xfe, !PT ;  /* 0x0000000005057212 */ /* 0x000fce00078efe06 */
.L_x_1609:
[----:B------:R1:W-:Y:S01]  /*5980*/  STG.E desc[UR36][R2.64], R5 ;  /* 0x0000000502007986 */ /* 0x0003e2000c101924 */
[----:B------:R-:W-:Y:S05]  /*5990*/  BRA `(.L_x_1596) ;  /* 0x0000001800dc7947 */ /* 0x000fea0003800000 */
.L_x_1608:
        /* <DEDUP_REMOVED lines=19> */
.L_x_1612:
[----:B------:R-:W-:Y:S01]  /*5ad0*/  IMAD.SHL.U32 R0, R0, 0x100000, RZ ;  /* 0x0010000000007824 */ /* 0x000fe200078e00ff */
[----:B------:R-:W-:-:S04]  /*5ae0*/  LEA R5, R4, 0x3b800000, 0x17 ;  /* 0x3b80000004057811 */ /* 0x000fc800078eb8ff */
[----:B------:R-:W-:-:S07]  /*5af0*/  LOP3.LUT R0, R5, R0, R6, 0xfe, !PT ;  /* 0x0000000005007212 */ /* 0x000fce00078efe06 */
.L_x_1611:
[----:B------:R-:W-:-:S05]  /*5b00*/  F2FP.F16.F32.PACK_AB R0, RZ, R0 ;  /* 0x00000000ff00723e */ /* 0x000fca00000000ff */
[----:B------:R0:W-:Y:S01]  /*5b10*/  STG.E.U16 desc[UR36][R2.64], R0 ;  /* 0x0000000002007986 */ /* 0x0001e2000c101524 */
[----:B------:R-:W-:Y:S05]  /*5b20*/  BRA `(.L_x_1596) ;  /* 0x0000001800787947 */ /* 0x000fea0003800000 */
.L_x_1607:
        /* <DEDUP_REMOVED lines=25> */
.L_x_1616:
[----:B------:R-:W-:Y:S01]  /*5cc0*/  IMAD.SHL.U32 R0, R0, 0x100000, RZ ;  /* 0x0010000000007824 */ /* 0x000fe200078e00ff */
[----:B------:R-:W-:-:S04]  /*5cd0*/  LEA R5, R4, 0x3b800000, 0x17 ;  /* 0x3b80000004057811 */ /* 0x000fc800078eb8ff */
[----:B------:R-:W-:-:S07]  /*5ce0*/  LOP3.LUT R4, R5, R0, R6, 0xfe, !PT ;  /* 0x0000000005047212 */ /* 0x000fce00078efe06 */
.L_x_1615:
[----:B------:R-:W-:-:S05]  /*5cf0*/  IMAD.MOV.U32 R5, RZ, RZ, RZ ;  /* 0x000000ffff057224 */ /* 0x000fca00078e00ff */
[----:B------:R3:W-:Y:S01]  /*5d00*/  STG.E.64 desc[UR36][R2.64], R4 ;  /* 0x0000000402007986 */ /* 0x0007e2000c101b24 */
[----:B------:R-:W-:Y:S05]  /*5d10*/  BRA `(.L_x_1596) ;  /* 0x0000001400fc7947 */ /* 0x000fea0003800000 */
.L_x_1614:
        /* <DEDUP_REMOVED lines=19> */
.L_x_1618:
[----:B------:R-:W-:Y:S01]  /*5e50*/  IMAD.SHL.U32 R0, R0, 0x100000, RZ ;  /* 0x0010000000007824 */ /* 0x000fe200078e00ff */
[----:B------:R-:W-:-:S04]  /*5e60*/  LEA R5, R4, 0x3b800000, 0x17 ;  /* 0x3b80000004057811 */ /* 0x000fc800078eb8ff */
[----:B------:R-:W-:-:S07]  /*5e70*/  LOP3.LUT R0, R5, R0, R6, 0xfe, !PT ;  /* 0x0000000005007212 */ /* 0x000fce00078efe06 */
.L_x_1617:
[----:B------:R-:W-:-:S04]  /*5e80*/  F2FP.F16.F32.PACK_AB R0, RZ, R0 ;  /* 0x00000000ff00723e */ /* 0x000fc800000000ff */
[----:B------:R-:W-:-:S05]  /*5e90*/  PRMT R0, R0, 0x5410, RZ ;  /* 0x0000541000007816 */ /* 0x000fca00000000ff */
[----:B------:R2:W-:Y:S01]  /*5ea0*/  STG.E desc[UR36][R2.64], R0 ;  /* 0x0000000002007986 */ /* 0x0005e2000c101924 */
[----:B------:R-:W-:Y:S05]  /*5eb0*/  BRA `(.L_x_1596) ;  /* 0x0000001400947947 */ /* 0x000fea0003800000 */
.L_x_1613:
        /* <DEDUP_REMOVED lines=20> */
.L_x_1620:
[----:B------:R-:W-:Y:S01]  /*6000*/  IMAD.SHL.U32 R0, R0, 0x100000, RZ ;  /* 0x0010000000007824 */ /* 0x000fe200078e00ff */
[----:B------:R-:W-:-:S04]  /*6010*/  LEA R5, R4, 0x3b800000, 0x17 ;  /* 0x3b80000004057811 */ /* 0x000fc800078eb8ff */
[----:B------:R-:W-:-:S05]  /*6020*/  LOP3.LUT R0, R5, R0, R6, 0xfe, !PT ;  /* 0x0000000005007212 */ /* 0x000fca00078efe06 */
[----:B------:R-:W-:-:S04]  /*6030*/  FMUL.FTZ R0, R0, 1 ;  /* 0x3f80000000007820 */ /* 0x000fc80000410000 */
[----:B------:R0:W1:Y:S03]  /*6040*/  F2F.F64.F32 R4, R0 ;  /* 0x0000000000047310 */ /* 0x0000660000201800 */
.L_x_1619:
[----:B-1----:R4:W-:Y:S01]  /*6050*/  STG.E.64 desc[UR36][R2.64], R4 ;  /* 0x0000000402007986 */ /* 0x0029e2000c101b24 */
[----:B------:R-:W-:Y:S05]  /*6060*/  BRA `(.L_x_1596) ;  /* 0x0000001400287947 */ /* 0x000fea0003800000 */
.L_x_1589:
        /* <DEDUP_REMOVED lines=12> */
.L_x_1623:
        /* <DEDUP_REMOVED lines=20> */
.L_x_1625:
[----:B------:R-:W-:Y:S01]  /*6270*/  IMAD.SHL.U32 R0, R0, 0x100000, RZ ;  /* 0x0010000000007824 */ /* 0x000fe200078e00ff */
[----:B------:R-:W-:-:S04]  /*6280*/  LEA R5, R4, 0x3b800000, 0x17 ;  /* 0x3b80000004057811 */ /* 0x000fc800078eb8ff */
[----:B------:R-:W-:-:S05]  /*6290*/  LOP3.LUT R0, R5, R0, R6, 0xfe, !PT ;  /* 0x0000000005007212 */ /* 0x000fca00078efe06 */
[----:B------:R-:W-:-:S04]  /*62a0*/  FMUL.FTZ R0, R0, 1 ;  /* 0x3f80000000007820 */ /* 0x000fc80000410000 */
[----:B------:R0:W1:Y:S03]  /*62b0*/  F2F.F64.F32 R4, R0 ;  /* 0x0000000000047310 */ /* 0x0000660000201800 */
.L_x_1624:
[----:B------:R-:W-:-:S05]  /*62c0*/  CS2R R6, SRZ ;  /* 0x0000000000067805 */ /* 0x000fca000001ff00 */
[----:B-1----:R1:W-:Y:S01]  /*62d0*/  STG.E.128 desc[UR36][R2.64], R4 ;  /* 0x0000000402007986 */ /* 0x0023e2000c101d24 */
[----:B------:R-:W-:Y:S05]  /*62e0*/  BRA `(.L_x_1596) ;  /* 0x0000001000887947 */ /* 0x000fea0003800000 */
.L_x_1622:
        /* <DEDUP_REMOVED lines=25> */
.L_x_1629:
[----:B------:R-:W-:Y:S01]  /*6480*/  IMAD.SHL.U32 R0, R0, 0x100000, RZ ;  /* 0x0010000000007824 */ /* 0x000fe200078e00ff */
[----:B------:R-:W-:-:S04]  /*6490*/  LEA R5, R4, 0x3b800000, 0x17 ;  /* 0x3b80000004057811 */ /* 0x000fc800078eb8ff */
[----:B------:R-:W-:-:S07]  /*64a0*/  LOP3.LUT R0, R5, R0, R6, 0xfe, !PT ;  /* 0x0000000005007212 */ /* 0x000fce00078efe06 */
.L_x_1628:
        /* <DEDUP_REMOVED lines=11> */
.L_x_1630:
[----:B------:R-:W-:-:S05]  /*6560*/  LOP3.LUT R7, R4, 0x80, R7, 0xf8, !PT ;  /* 0x0000008004077812 */ /* 0x000fca00078ef807 */
[----:B------:R0:W-:Y:S01]  /*6570*/  STG.E.U8 desc[UR36][R2.64], R7 ;  /* 0x0000000702007986 */ /* 0x0001e2000c101124 */
[----:B------:R-:W-:Y:S05]  /*6580*/  BRA `(.L_x_1596) ;  /* 0x0000000c00e07947 */ /* 0x000fea0003800000 */
.L_x_1627:
        /* <DEDUP_REMOVED lines=19> */
.L_x_1632:
[----:B------:R-:W-:Y:S01]  /*66c0*/  IMAD.SHL.U32 R0, R0, 0x100000, RZ ;  /* 0x0010000000007824 */ /* 0x000fe200078e00ff */
[----:B------:R-:W-:-:S04]  /*66d0*/  LEA R5, R4, 0x3b800000, 0x17 ;  /* 0x3b80000004057811 */ /* 0x000fc800078eb8ff */
[----:B------:R-:W-:-:S07]  /*66e0*/  LOP3.LUT R0, R5, R0, R6, 0xfe, !PT ;  /* 0x0000000005007212 */ /* 0x000fce00078efe06 */
.L_x_1631:
        /* <DEDUP_REMOVED lines=10> */
.L_x_1633:
[----:B------:R-:W-:Y:S01]  /*6790*/  IMAD.MOV.U32 R5, RZ, RZ, 0x7f ;  /* 0x0000007fff057424 */ /* 0x000fe200078e00ff */
[----:B------:R-:W-:-:S04]  /*67a0*/  ISETP.GT.U32.AND P0, PT, R6, 0x7f800000, PT ;  /* 0x7f8000000600780c */ /* 0x000fc80003f04070 */
[----:B------:R-:W-:-:S09]  /*67b0*/  SEL R5, R5, 0x7c, P0 ;  /* 0x0000007c05057807 */ /* 0x000fd20000000000 */
.L_x_1634:
[----:B------:R-:W-:-:S04]  /*67c0*/  SHF.R.U32.HI R0, RZ, 0x18, R0 ;  /* 0x00000018ff007819 */ /* 0x000fc80000011600 */
[----:B------:R-:W-:-:S05]  /*67d0*/  LOP3.LUT R5, R5, 0x80, R0, 0xf8, !PT ;  /* 0x0000008005057812 */ /* 0x000fca00078ef800 */
[----:B------:R0:W-:Y:S01]  /*67e0*/  STG.E.U8 desc[UR36][R2.64], R5 ;  /* 0x0000000502007986 */ /* 0x0001e2000c101124 */
[----:B------:R-:W-:Y:S05]  /*67f0*/  BRA `(.L_x_1596) ;  /* 0x0000000c00447947 */ /* 0x000fea0003800000 */
.L_x_1626:
        /* <DEDUP_REMOVED lines=19> */
.L_x_1636:
[----:B------:R-:W-:Y:S01]  /*6930*/  IMAD.SHL.U32 R0, R0, 0x100000, RZ ;  /* 0x0010000000007824 */ /* 0x000fe200078e00ff */
[----:B------:R-:W-:-:S04]  /*6940*/  LEA R5, R4, 0x3b800000, 0x17 ;  /* 0x3b80000004057811 */ /* 0x000fc800078eb8ff */
[----:B------:R-:W-:-:S07]  /*6950*/  LOP3.LUT R0, R5, R0, R6, 0xfe, !PT ;  /* 0x0000000005007212 */ /* 0x000fce00078efe06 */
.L_x_1635:
[----:B------:R-:W-:-:S05]  /*6960*/  F2FP.BF16.F32.PACK_AB R0, RZ, R0 ;  /* 0x00000000ff00723e */ /* 0x000fca00000010ff */
[----:B------:R0:W-:Y:S01]  /*6970*/  STG.E.U16 desc[UR36][R2.64], R0 ;  /* 0x0000000002007986 */ /* 0x0001e2000c101524 */
[----:B------:R-:W-:Y:S05]  /*6980*/  BRA `(.L_x_1596) ;  /* 0x0000000800e07947 */ /* 0x000fea0003800000 */
.L_x_1621:
        /* <DEDUP_REMOVED lines=27> */
.L_x_1641:
[----:B------:R-:W-:Y:S01]  /*6b40*/  IMAD.SHL.U32 R0, R0, 0x100000, RZ ;  /* 0x0010000000007824 */ /* 0x000fe200078e00ff */
[----:B------:R-:W-:-:S04]  /*6b50*/  LEA R5, R4, 0x3b800000, 0x17 ;  /* 0x3b80000004057811 */ /* 0x000fc800078eb8ff */
[----:B------:R-:W-:-:S07]  /*6b60*/  LOP3.LUT R0, R5, R0, R6, 0xfe, !PT ;  /* 0x0000000005007212 */ /* 0x000fce00078efe06 */
.L_x_1640:
[----:B------:R-:W0:Y:S02]  /*6b70*/  F2I.FTZ.U32.TRUNC.NTZ R5, R0 ;  /* 0x0000000000057305 */ /* 0x000e24000021f000 */
[----:B0-----:R0:W-:Y:S01]  /*6b80*/  STG.E.U16 desc[UR36][R2.64], R5 ;  /* 0x0000000502007986 */ /* 0x0011e2000c101524 */
[----:B------:R-:W-:Y:S05]  /*6b90*/  BRA `(.L_x_1596) ;  /* 0x00000008005c7947 */ /* 0x000fea0003800000 */
.L_x_1639:
[----:B------:R0:W-:Y:S01]  /*6ba0*/  STG.E.U8 desc[UR36][R2.64], R17 ;  /* 0x0000001102007986 */ /* 0x0001e2000c101124 */
[----:B------:R-:W-:Y:S05]  /*6bb0*/  BRA `(.L_x_1596) ;  /* 0x0000000800547947 */ /* 0x000fea0003800000 */
.L_x_1638:
        /* <DEDUP_REMOVED lines=19> */
.L_x_1643:
[----:B------:R-:W-:Y:S01]  /*6cf0*/  IMAD.SHL.U32 R0, R0, 0x100000, RZ ;  /* 0x0010000000007824 */ /* 0x000fe200078e00ff */
[----:B------:R-:W-:-:S04]  /*6d00*/  LEA R5, R4, 0x3b800000, 0x17 ;  /* 0x3b80000004057811 */ /* 0x000fc800078eb8ff */
[----:B------:R-:W-:-:S07]  /*6d10*/  LOP3.LUT R0, R5, R0, R6, 0xfe, !PT ;  /* 0x0000000005007212 */ /* 0x000fce00078efe06 */
.L_x_1642:
        /* <DEDUP_REMOVED lines=15> */
.L_x_1645:
[----:B------:R-:W-:-:S04]  /*6e10*/  SHF.R.U32.HI R0, RZ, 0x18, R0 ;  /* 0x00000018ff007819 */ /* 0x000fc80000011600 */
[----:B------:R-:W-:-:S04]  /*6e20*/  LOP3.LUT R0, R5, 0x80, R0, 0xf8, !PT ;  /* 0x0000008005007812 */ /* 0x000fc800078ef800 */
[----:B------:R-:W-:-:S07]  /*6e30*/  PRMT R4, R0, 0x7610, R4 ;  /* 0x0000761000047816 */ /* 0x000fce0000000004 */
.L_x_1644:
[----:B------:R0:W-:Y:S01]  /*6e40*/  STG.E.U8 desc[UR36][R2.64], R4 ;  /* 0x0000000402007986 */ /* 0x0001e2000c101124 */
[----:B------:R-:W-:Y:S05]  /*6e50*/  BRA `(.L_x_1596) ;  /* 0x0000000400ac7947 */ /* 0x000fea0003800000 */
.L_x_1637:
        /* <DEDUP_REMOVED lines=25> */
.L_x_1649:
[----:B------:R-:W-:Y:S01]  /*6ff0*/  IMAD.SHL.U32 R0, R0, 0x100000, RZ ;  /* 0x0010000000007824 */ /* 0x000fe200078e00ff */
[----:B------:R-:W-:-:S04]  /*7000*/  LEA R5, R4, 0x3b800000, 0x17 ;  /* 0x3b80000004057811 */ /* 0x000fc800078eb8ff */
[----:B------:R-:W-:-:S07]  /*7010*/  LOP3.LUT R0, R5, R0, R6, 0xfe, !PT ;  /* 0x0000000005007212 */ /* 0x000fce00078efe06 */
.L_x_1648:
        /* <DEDUP_REMOVED lines=11> */
.L_x_1650:
[----:B------:R0:W-:Y:S01]  /*70d0*/  STG.E.U8 desc[UR36][R2.64], R4 ;  /* 0x0000000402007986 */ /* 0x0001e2000c101124 */
[----:B------:R-:W-:Y:S05]  /*70e0*/  BRA `(.L_x_1596) ;  /* 0x0000000400087947 */ /* 0x000fea0003800000 */
.L_x_1593:
        /* <DEDUP_REMOVED lines=16> */
.L_x_1651:
[----:B------:R-:W-:Y:S05]  /*71f0*/  BRA `(.L_x_1596) ;  /* 0x0000000000c47947 */ /* 0x000fea0003800000 */
.L_x_1647:
        /* <DEDUP_REMOVED lines=19> */
.L_x_1653:
[----:B------:R-:W-:Y:S01]  /*7330*/  IMAD.SHL.U32 R0, R0, 0x100000, RZ ;  /* 0x0010000000007824 */ /* 0x000fe200078e00ff */
[----:B------:R-:W-:-:S04]  /*7340*/  LEA R5, R4, 0x3b800000, 0x17 ;  /* 0x3b80000004057811 */ /* 0x000fc800078eb8ff */
[----:B------:R-:W-:-:S07]  /*7350*/  LOP3.LUT R4, R5, R0, R6, 0xfe, !PT ;  /* 0x0000000005047212 */ /* 0x000fce00078efe06 */
.L_x_1652:
[----:B------:R-:W0:Y:S02]  /*7360*/  F2I.U64.TRUNC R4, R4 ;  /* 0x0000000400047311 */ /* 0x000e24000020d800 */
[----:B0-----:R0:W-:Y:S01]  /*7370*/  STG.E.64 desc[UR36][R2.64], R4 ;  /* 0x0000000402007986 */ /* 0x0011e2000c101b24 */
[----:B------:R-:W-:Y:S05]  /*7380*/  BRA `(.L_x_1596) ;  /* 0x0000000000607947 */ /* 0x000fea0003800000 */
.L_x_1646:
        /* <DEDUP_REMOVED lines=19> */
.L_x_1655:
[----:B------:R-:W-:Y:S01]  /*74c0*/  IMAD.SHL.U32 R0, R0, 0x100000, RZ ;  /* 0x0010000000007824 */ /* 0x000fe200078e00ff */
[----:B------:R-:W-:-:S04]  /*74d0*/  LEA R5, R4, 0x3b800000, 0x17 ;  /* 0x3b80000004057811 */ /* 0x000fc800078eb8ff */
[----:B------:R-:W-:-:S07]  /*74e0*/  LOP3.LUT R0, R5, R0, R6, 0xfe, !PT ;  /* 0x0000000005007212 */ /* 0x000fce00078efe06 */
.L_x_1654:
[----:B------:R-:W0:Y:S02]  /*74f0*/  F2I.FTZ.U32.TRUNC.NTZ R5, R0 ;  /* 0x0000000000057305 */ /* 0x000e24000021f000 */
[----:B0-----:R0:W-:Y:S02]  /*7500*/  STG.E desc[UR36][R2.64], R5 ;  /* 0x0000000502007986 */ /* 0x0011e4000c101924 */
.L_x_1596:
[----:B------:R-:W-:-:S07]  /*7510*/  VIADD R19, R19, 0x80 ;  /* 0x0000008013137836 */ /* 0x000fce0000000000 */
.L_x_1521:
[----:B------:R-:W-:Y:S05]  /*7520*/  BSYNC.RECONVERGENT B6 ;  /* 0x0000000000067941 */ /* 0x000fea0003800200 */
.L_x_1520:
        /* <DEDUP_REMOVED lines=28> */
[----:B------:R-:W-:Y:S02]  /*76f0*/  LOP3.LUT P0, R0, R0, 0xf, RZ, 0xc0, !PT ;  /* 0x0000000f00007812 */ /* 0x000fe4000780c0ff */
[----:B------:R-:W-:Y:S01]  /*7700*/  LOP3.LUT R17, R17, 0x7, RZ, 0xc0, !PT ;  /* 0x0000000711117812 */ /* 0x000fe200078ec0ff */
[----:B------:R-:W-:-:S10]  /*7710*/  IMAD.U32 R6, R4, -0x80000000, RZ ;  /* 0x8000000004067824 */ /* 0x000fd400078e00ff */
[----:B------:R-:W-:Y:S05]  /*7720*/  @P0 BRA `(.L_x_1662) ;  /* 0x0000000000180947 */ /* 0x000fea0003800000 */
[----:B------:R-:W0:Y:S02]  /*7730*/  FLO.U32 R4, R17 ;  /* 0x0000001100047300 */ /* 0x000e2400000e0000 */
[----:B0-----:R-:W-:-:S04]  /*7740*/  IADD3 R5, PT, PT, -R4, 0x1f, RZ ;  /* 0x0000001f04057810 */ /* 0x001fc80007ffe1ff */
[----:B------:R-:W-:Y:S01]  /*7750*/  IADD3 R0, PT, PT, R0, 0x1d, -R5 ;  /* 0x0000001d00007810 */ /* 0x000fe20007ffe805 */
[----:B------:R-:W-:-:S05]  /*7760*/  VIADD R4, R5, 0xffffffe4 ;  /* 0xffffffe405047836 */ /* 0x000fca0000000000 */
[----:B------:R-:W-:-:S04]  /*7770*/  SHF.L.U32 R4, R17, R4, RZ ;  /* 0x0000000411047219 */ /* 0x000fc800000006ff */
[----:B------:R-:W-:-:S07]  /*7780*/  LOP3.LUT R17, R4, 0x7, RZ, 0xc0, !PT ;  /* 0x0000000704117812 */ /* 0x000fce00078ec0ff */
.L_x_1662:
[----:B------:R-:W-:Y:S01]  /*7790*/  IMAD.SHL.U32 R17, R17, 0x100000, RZ ;  /* 0x0010000011117824 */ /* 0x000fe200078e00ff */
[----:B------:R-:W-:-:S04]  /*77a0*/  LEA R0, R0, 0x3b800000, 0x17 ;  /* 0x3b80000000007811 */ /* 0x000fc800078eb8ff */
[----:B------:R-:W-:-:S07]  /*77b0*/  LOP3.LUT R0, R0, R17, R6, 0xfe, !PT ;  /* 0x0000001100007212 */ /* 0x000fce00078efe06 */
.L_x_1661:
[----:B------:R-:W0:Y:S02]  /*77c0*/  F2I.FTZ.TRUNC.NTZ R5, R0 ;  /* 0x0000000000057305 */ /* 0x000e24000021f100 */
[----:B0-----:R-:W-:Y:S01]  /*77d0*/  STG.E.U8 desc[UR36][R2.64], R5 ;  /* 0x0000000502007986 */ /* 0x001fe2000c101124 */
[----:B------:R-:W-:Y:S05]  /*77e0*/  EXIT ;  /* 0x000000000000794d */ /* 0x000fea0003800000 */
.L_x_1659:
        /* <DEDUP_REMOVED lines=19> */
.L_x_1664:
[----:B------:R-:W-:Y:S01]  /*7920*/  IMAD.SHL.U32 R4, R17, 0x100000, RZ ;  /* 0x0010000011047824 */ /* 0x000fe200078e00ff */
[----:B------:R-:W-:-:S04]  /*7930*/  LEA R5, R0, 0x3b800000, 0x17 ;  /* 0x3b80000000057811 */ /* 0x000fc800078eb8ff */
[----:B------:R-:W-:-:S07]  /*7940*/  LOP3.LUT R4, R5, R4, R6, 0xfe, !PT ;  /* 0x0000000405047212 */ /* 0x000fce00078efe06 */
.L_x_1663:
[----:B------:R-:W0:Y:S02]  /*7950*/  F2I.S64.TRUNC R4, R4 ;  /* 0x0000000400047311 */ /* 0x000e24000020d900 */
[----:B0-----:R-:W-:-:S05]  /*7960*/  IMAD.MOV.U32 R7, RZ, RZ, R4 ;  /* 0x000000ffff077224 */ /* 0x001fca00078e0004 */
[----:B------:R-:W-:Y:S01]  /*7970*/  STG.E.U8 desc[UR36][R2.64], R7 ;  /* 0x0000000702007986 */ /* 0x000fe2000c101124 */
[----:B------:R-:W-:Y:S05]  /*7980*/  EXIT ;  /* 0x000000000000794d */ /* 0x000fea0003800000 */
.L_x_1658:
        /* <DEDUP_REMOVED lines=25> */
.L_x_1668:
[----:B------:R-:W-:Y:S01]  /*7b20*/  IMAD.SHL.U32 R4, R17, 0x100000, RZ ;  /* 0x0010000011047824 */ /* 0x000fe200078e00ff */
[----:B------:R-:W-:-:S04]  /*7b30*/  LEA R5, R0, 0x3b800000, 0x17 ;  /* 0x3b80000000057811 */ /* 0x000fc800078eb8ff */
[----:B------:R-:W-:-:S07]  /*7b40*/  LOP3.LUT R4, R5, R4, R6, 0xfe, !PT ;  /* 0x0000000405047212 */ /* 0x000fce00078efe06 */
.L_x_1667:
[----:B------:R-:W0:Y:S02]  /*7b50*/  F2I.S64.TRUNC R4, R4 ;  /* 0x0000000400047311 */ /* 0x000e24000020d900 */
[----:B0-----:R-:W-:Y:S01]  /*7b60*/  STG.E.64 desc[UR36][R2.64], R4 ;  /* 0x0000000402007986 */ /* 0x001fe2000c101b24 */
[----:B------:R-:W-:Y:S05]  /*7b70*/  EXIT ;  /* 0x000000000000794d */ /* 0x000fea0003800000 */
.L_x_1666:
        /* <DEDUP_REMOVED lines=19> */
.L_x_1670:
[----:B------:R-:W-:Y:S01]  /*7cb0*/  IMAD.SHL.U32 R17, R17, 0x100000, RZ ;  /* 0x0010000011117824 */ /* 0x000fe200078e00ff */
[----:B------:R-:W-:-:S04]  /*7cc0*/  LEA R0, R0, 0x3b800000, 0x17 ;  /* 0x3b80000000007811 */ /* 0x000fc800078eb8ff */
[----:B------:R-:W-:-:S07]  /*7cd0*/  LOP3.LUT R0, R0, R17, R6, 0xfe, !PT ;  /* 0x0000001100007212 */ /* 0x000fce00078efe06 */
.L_x_1669:
[----:B------:R-:W0:Y:S02]  /*7ce0*/  F2I.FTZ.TRUNC.NTZ R5, R0 ;  /* 0x0000000000057305 */ /* 0x000e24000021f100 */
[----:B0-----:R-:W-:Y:S01]  /*7cf0*/  STG.E desc[UR36][R2.64], R5 ;  /* 0x0000000502007986 */ /* 0x001fe2000c101924 */
[----:B------:R-:W-:Y:S05]  /*7d00*/  EXIT ;  /* 0x000000000000794d */ /* 0x000fea0003800000 */
.L_x_1665:
        /* <DEDUP_REMOVED lines=19> */
.L_x_1672:
[----:B------:R-:W-:Y:S01]  /*7e40*/  IMAD.SHL.U32 R17, R17, 0x100000, RZ ;  /* 0x0010000011117824 */ /* 0x000fe200078e00ff */
[----:B------:R-:W-:-:S04]  /*7e50*/  LEA R0, R0, 0x3b800000, 0x17 ;  /* 0x3b80000000007811 */ /* 0x000fc800078eb8ff */
[----:B------:R-:W-:-:S07]  /*7e60*/  LOP3.LUT R0, R0, R17, R6, 0xfe, !PT ;  /* 0x0000001100007212 */ /* 0x000fce00078efe06 */
.L_x_1671:
[----:B------:R-:W0:Y:S02]  /*7e70*/  F2I.FTZ.TRUNC.NTZ R5, R0 ;  /* 0x0000000000057305 */ /* 0x000e24000021f100 */
[----:B0-----:R-:W-:Y:S01]  /*7e80*/  STG.E.U16 desc[UR36][R2.64], R5 ;  /* 0x0000000502007986 */ /* 0x001fe2000c101524 */
[----:B------:R-:W-:Y:S05]  /*7e90*/  EXIT ;  /* 0x000000000000794d */ /* 0x000fea0003800000 */
.L_x_1657:
        /* <DEDUP_REMOVED lines=25> */
.L_x_1676:
[----:B------:R-:W-:Y:S01]  /*8030*/  IMAD.SHL.U32 R5, R17, 0x100000, RZ ;  /* 0x0010000011057824 */ /* 0x000fe200078e00ff */
[----:B------:R-:W-:-:S04]  /*8040*/  LEA R0, R0, 0x3b800000, 0x17 ;  /* 0x3b80000000007811 */ /* 0x000fc800078eb8ff */
[----:B------:R-:W-:-:S07]  /*8050*/  LOP3.LUT R5, R0, R5, R6, 0xfe, !PT ;  /* 0x0000000500057212 */ /* 0x000fce00078efe06 */
.L_x_1675:
[----:B------:R-:W-:Y:S01]  /*8060*/  STG.E desc[UR36][R2.64], R5 ;  /* 0x0000000502007986 */ /* 0x000fe2000c101924 */
[----:B------:R-:W-:Y:S05]  /*8070*/  EXIT ;  /* 0x000000000000794d */ /* 0x000fea0003800000 */
.L_x_1674:
        /* <DEDUP_REMOVED lines=19> */
.L_x_1678:
[----:B------:R-:W-:Y:S01]  /*81b0*/  IMAD.SHL.U32 R17, R17, 0x100000, RZ ;  /* 0x0010000011117824 */ /* 0x000fe200078e00ff */
[----:B------:R-:W-:-:S04]  /*81c0*/  LEA R0, R0, 0x3b800000, 0x17 ;  /* 0x3b80000000007811 */ /* 0x000fc800078eb8ff */
[----:B------:R-:W-:-:S07]  /*81d0*/  LOP3.LUT R0, R0, R17, R6, 0xfe, !PT ;  /* 0x0000001100007212 */ /* 0x000fce00078efe06 */
.L_x_1677:
[----:B------:R-:W-:-:S05]  /*81e0*/  F2FP.F16.F32.PACK_AB R0, RZ, R0 ;  /* 0x00000000ff00723e */ /* 0x000fca00000000ff */
[----:B------:R-:W-:Y:S01]  /*81f0*/  STG.E.U16 desc[UR36][R2.64], R0 ;  /* 0x0000000002007986 */ /* 0x000fe2000c101524 */
[----:B------:R-:W-:Y:S05]  /*8200*/  EXIT ;  /* 0x000000000000794d */ /* 0x000fea0003800000 */
.L_x_1673:
        /* <DEDUP_REMOVED lines=25> */
.L_x_1682:
[----:B------:R-:W-:Y:S01]  /*83a0*/  IMAD.SHL.U32 R4, R17, 0x100000, RZ ;  /* 0x0010000011047824 */ /* 0x000fe200078e00ff */
[----:B------:R-:W-:-:S04]  /*83b0*/  LEA R5, R0, 0x3b800000, 0x17 ;  /* 0x3b80000000057811 */ /* 0x000fc800078eb8ff */
[----:B------:R-:W-:-:S07]  /*83c0*/  LOP3.LUT R4, R5, R4, R6, 0xfe, !PT ;  /* 0x0000000405047212 */ /* 0x000fce00078efe06 */
.L_x_1681:
[----:B------:R-:W-:-:S05]  /*83d0*/  IMAD.MOV.U32 R5, RZ, RZ, RZ ;  /* 0x000000ffff057224 */ /* 0x000fca00078e00ff */
[----:B------:R-:W-:Y:S01]  /*83e0*/  STG.E.64 desc[UR36][R2.64], R4 ;  /* 0x0000000402007986 */ /* 0x000fe2000c101b24 */
[----:B------:R-:W-:Y:S05]  /*83f0*/  EXIT ;  /* 0x000000000000794d */ /* 0x000fea0003800000 */
.L_x_1680:
        /* <DEDUP_REMOVED lines=19> */
.L_x_1684:
[----:B------:R-:W-:Y:S01]  /*8530*/  IMAD.SHL.U32 R17, R17, 0x100000, RZ ;  /* 0x0010000011117824 */ /* 0x000fe200078e00ff */
[----:B------:R-:W-:-:S04]  /*8540*/  LEA R0, R0, 0x3b800000, 0x17 ;  /* 0x3b80000000007811 */ /* 0x000fc800078eb8ff */
[----:B------:R-:W-:-:S07]  /*8550*/  LOP3.LUT R0, R0, R17, R6, 0xfe, !PT ;  /* 0x0000001100007212 */ /* 0x000fce00078efe06 */
.L_x_1683:
[----:B------:R-:W-:-:S04]  /*8560*/  F2FP.F16.F32.PACK_AB R0, RZ, R0 ;  /* 0x00000000ff00723e */ /* 0x000fc800000000ff */
[----:B------:R-:W-:-:S05]  /*8570*/  PRMT R0, R0, 0x5410, RZ ;  /* 0x0000541000007816 */ /* 0x000fca00000000ff */
[----:B------:R-:W-:Y:S01]  /*8580*/  STG.E desc[UR36][R2.64], R0 ;  /* 0x0000000002007986 */ /* 0x000fe2000c101924 */
[----:B------:R-:W-:Y:S05]  /*8590*/  EXIT ;  /* 0x000000000000794d */ /* 0x000fea0003800000 */
.L_x_1679:
        /* <DEDUP_REMOVED lines=20> */
.L_x_1686:
[----:B------:R-:W-:Y:S01]  /*86e0*/  IMAD.SHL.U32 R17, R17, 0x100000, RZ ;  /* 0x0010000011117824 */ /* 0x000fe200078e00ff */
[----:B------:R-:W-:-:S04]  /*86f0*/  LEA R0, R0, 0x3b800000, 0x17 ;  /* 0x3b80000000007811 */ /* 0x000fc800078eb8ff */
[----:B------:R-:W-:-:S05]  /*8700*/  LOP3.LUT R0, R0, R17, R6, 0xfe, !PT ;  /* 0x0000001100007212 */ /* 0x000fca00078efe06 */
[----:B------:R-:W-:-:S04]  /*8710*/  FMUL.FTZ R0, R0, 1 ;  /* 0x3f80000000007820 */ /* 0x000fc80000410000 */
[----:B------:R0:W1:Y:S03]  /*8720*/  F2F.F64.F32 R4, R0 ;  /* 0x0000000000047310 */ /* 0x0000660000201800 */
.L_x_1685:
[----:B-1----:R-:W-:Y:S01]  /*8730*/  STG.E.64 desc[UR36][R2.64], R4 ;  /* 0x0000000402007986 */ /* 0x002fe2000c101b24 */
[----:B------:R-:W-:Y:S05]  /*8740*/  EXIT ;  /* 0x000000000000794d */ /* 0x000fea0003800000 */
.L_x_1656:
        /* <DEDUP_REMOVED lines=12> */
.L_x_1689:
        /* <DEDUP_REMOVED lines=20> */
.L_x_1691:
[----:B------:R-:W-:Y:S01]  /*8950*/  IMAD.SHL.U32 R17, R17, 0x100000, RZ ;  /* 0x0010000011117824 */ /* 0x000fe200078e00ff */
[----:B------:R-:W-:-:S04]  /*8960*/  LEA R0, R0, 0x3b800000, 0x17 ;  /* 0x3b80000000007811 */ /* 0x000fc800078eb8ff */
[----:B------:R-:W-:-:S05]  /*8970*/  LOP3.LUT R0, R0, R17, R6, 0xfe, !PT ;  /* 0x0000001100007212 */ /* 0x000fca00078efe06 */
[----:B------:R-:W-:-:S04]  /*8980*/  FMUL.FTZ R0, R0, 1 ;  /* 0x3f80000000007820 */ /* 0x000fc80000410000 */
[----:B------:R0:W1:Y:S03]  /*8990*/  F2F.F64.F32 R4, R0 ;  /* 0x0000000000047310 */ /* 0x0000660000201800 */
.L_x_1690:
[----:B------:R-:W-:-:S05]  /*89a0*/  CS2R R6, SRZ ;  /* 0x0000000000067805 */ /* 0x000fca000001ff00 */
[----:B-1----:R-:W-:Y:S01]  /*89b0*/  STG.E.128 desc[UR36][R2.64], R4 ;  /* 0x0000000402007986 */ /* 0x002fe2000c101d24 */
[----:B------:R-:W-:Y:S05]  /*89c0*/  EXIT ;  /* 0x000000000000794d */ /* 0x000fea0003800000 */
.L_x_1688:
        /* <DEDUP_REMOVED lines=25> */
.L_x_1695:
[----:B------:R-:W-:Y:S01]  /*8b60*/  IMAD.SHL.U32 R17, R17, 0x100000, RZ ;  /* 0x0010000011117824 */ /* 0x000fe200078e00ff */
[----:B------:R-:W-:-:S04]  /*8b70*/  LEA R0, R0, 0x3b800000, 0x17 ;  /* 0x3b80000000007811 */ /* 0x000fc800078eb8ff */
[----:B------:R-:W-:-:S07]  /*8b80*/  LOP3.LUT R0, R0, R17, R6, 0xfe, !PT ;  /* 0x0000001100007212 */ /* 0x000fce00078efe06 */
.L_x_1694:
        /* <DEDUP_REMOVED lines=11> */
.L_x_1696:
[----:B------:R-:W-:-:S05]  /*8c40*/  LOP3.LUT R7, R4, 0x80, R7, 0xf8, !PT ;  /* 0x0000008004077812 */ /* 0x000fca00078ef807 */
[----:B------:R-:W-:Y:S01]  /*8c50*/  STG.E.U8 desc[UR36][R2.64], R7 ;  /* 0x0000000702007986 */ /* 0x000fe2000c101124 */
[----:B------:R-:W-:Y:S05]  /*8c60*/  EXIT ;  /* 0x000000000000794d */ /* 0x000fea0003800000 */
.L_x_1693:
        /* <DEDUP_REMOVED lines=19> */
.L_x_1698:
[----:B------:R-:W-:Y:S01]  /*8da0*/  IMAD.SHL.U32 R17, R17, 0x100000, RZ ;  /* 0x0010000011117824 */ /* 0x000fe200078e00ff */
[----:B------:R-:W-:-:S04]  /*8db0*/  LEA R0, R0, 0x3b800000, 0x17 ;  /* 0x3b80000000007811 */ /* 0x000fc800078eb8ff */
[----:B------:R-:W-:-:S07]  /*8dc0*/  LOP3.LUT R0, R0, R17, R6, 0xfe, !PT ;  /* 0x0000001100007212 */ /* 0x000fce00078efe06 */
.L_x_1697:
        /* <DEDUP_REMOVED lines=10> */
.L_x_1699:
[----:B------:R-:W-:Y:S01]  /*8e70*/  IMAD.MOV.U32 R5, RZ, RZ, 0x7f ;  /* 0x0000007fff057424 */ /* 0x000fe200078e00ff */
[----:B------:R-:W-:-:S04]  /*8e80*/  ISETP.GT.U32.AND P0, PT, R6, 0x7f800000, PT ;  /* 0x7f8000000600780c */ /* 0x000fc80003f04070 */
[----:B------:R-:W-:-:S09]  /*8e90*/  SEL R5, R5, 0x7c, P0 ;  /* 0x0000007c05057807 */ /* 0x000fd20000000000 */
.L_x_1700:
[----:B------:R-:W-:-:S04]  /*8ea0*/  SHF.R.U32.HI R0, RZ, 0x18, R0 ;  /* 0x00000018ff007819 */ /* 0x000fc80000011600 */
[----:B------:R-:W-:-:S05]  /*8eb0*/  LOP3.LUT R5, R5, 0x80, R0, 0xf8, !PT ;  /* 0x0000008005057812 */ /* 0x000fca00078ef800 */
[----:B------:R-:W-:Y:S01]  /*8ec0*/  STG.E.U8 desc[UR36][R2.64], R5 ;  /* 0x0000000502007986 */ /* 0x000fe2000c101124 */
[----:B------:R-:W-:Y:S05]  /*8ed0*/  EXIT ;  /* 0x000000000000794d */ /* 0x000fea0003800000 */
.L_x_1692:
        /* <DEDUP_REMOVED lines=19> */
.L_x_1702:
[----:B------:R-:W-:Y:S01]  /*9010*/  IMAD.SHL.U32 R17, R17, 0x100000, RZ ;  /* 0x0010000011117824 */ /* 0x000fe200078e00ff */
[----:B------:R-:W-:-:S04]  /*9020*/  LEA R0, R0, 0x3b800000, 0x17 ;  /* 0x3b80000000007811 */ /* 0x000fc800078eb8ff */
[----:B------:R-:W-:-:S07]  /*9030*/  LOP3.LUT R0, R0, R17, R6, 0xfe, !PT ;  /* 0x0000001100007212 */ /* 0x000fce00078efe06 */
.L_x_1701:
[----:B------:R-:W-:-:S05]  /*9040*/  F2FP.BF16.F32.PACK_AB R0, RZ, R0 ;  /* 0x00000000ff00723e */ /* 0x000fca00000010ff */
[----:B------:R-:W-:Y:S01]  /*9050*/  STG.E.U16 desc[UR36][R2.64], R0 ;  /* 0x0000000002007986 */ /* 0x000fe2000c101524 */
[----:B------:R-:W-:Y:S05]  /*9060*/  EXIT ;  /* 0x000000000000794d */ /* 0x000fea0003800000 */
.L_x_1687:
        /* <DEDUP_REMOVED lines=27> */
.L_x_1707:
[----:B------:R-:W-:Y:S01]  /*9220*/  IMAD.SHL.U32 R17, R17, 0x100000, RZ ;  /* 0x0010000011117824 */ /* 0x000fe200078e00ff */
[----:B------:R-:W-:-:S04]  /*9230*/  LEA R0, R0, 0x3b800000, 0x17 ;  /* 0x3b80000000007811 */ /* 0x000fc800078eb8ff */
[----:B------:R-:W-:-:S07]  /*9240*/  LOP3.LUT R0, R0, R17, R6, 0xfe, !PT ;  /* 0x0000001100007212 */ /* 0x000fce00078efe06 */
.L_x_1706:
[----:B------:R-:W0:Y:S02]  /*9250*/  F2I.FTZ.U32.TRUNC.NTZ R5, R0 ;  /* 0x0000000000057305 */ /* 0x000e24000021f000 */
[----:B0-----:R-:W-:Y:S01]  /*9260*/  STG.E.U16 desc[UR36][R2.64], R5 ;  /* 0x0000000502007986 */ /* 0x001fe2000c101524 */
[----:B------:R-:W-:Y:S05]  /*9270*/  EXIT ;  /* 0x000000000000794d */ /* 0x000fea0003800000 */
.L_x_1705:
[----:B------:R-:W-:Y:S01]  /*9280*/  STG.E.U8 desc[UR36][R2.64], R17 ;  /* 0x0000001102007986 */ /* 0x000fe2000c101124 */
[----:B------:R-:W-:Y:S05]  /*9290*/  EXIT ;  /* 0x000000000000794d */ /* 0x000fea0003800000 */
.L_x_1704:
        /* <DEDUP_REMOVED lines=19> */
.L_x_1709:
[----:B------:R-:W-:Y:S01]  /*93d0*/  IMAD.SHL.U32 R17, R17, 0x100000, RZ ;  /* 0x0010000011117824 */ /* 0x000fe200078e00ff */
[----:B------:R-:W-:-:S04]  /*93e0*/  LEA R0, R0, 0x3b800000, 0x17 ;  /* 0x3b80000000007811 */ /* 0x000fc800078eb8ff */
[----:B------:R-:W-:-:S07]  /*93f0*/  LOP3.LUT R0, R0, R17, R6, 0xfe, !PT ;  /* 0x0000001100007212 */ /* 0x000fce00078efe06 */
.L_x_1708:
        /* <DEDUP_REMOVED lines=15> */
.L_x_1711:
[----:B------:R-:W-:-:S04]  /*94f0*/  SHF.R.U32.HI R0, RZ, 0x18, R0 ;  /* 0x00000018ff007819 */ /* 0x000fc80000011600 */
[----:B------:R-:W-:-:S04]  /*9500*/  LOP3.LUT R0, R5, 0x80, R0, 0xf8, !PT ;  /* 0x0000008005007812 */ /* 0x000fc800078ef800 */
[----:B------:R-:W-:-:S07]  /*9510*/  PRMT R4, R0, 0x7610, R4 ;  /* 0x0000761000047816 */ /* 0x000fce0000000004 */
.L_x_1710:
[----:B------:R-:W-:Y:S01]  /*9520*/  STG.E.U8 desc[UR36][R2.64], R4 ;  /* 0x0000000402007986 */ /* 0x000fe2000c101124 */
[----:B------:R-:W-:Y:S05]  /*9530*/  EXIT ;  /* 0x000000000000794d */ /* 0x000fea0003800000 */
.L_x_1703:
        /* <DEDUP_REMOVED lines=25> */
.L_x_1715:
[----:B------:R-:W-:Y:S01]  /*96d0*/  IMAD.SHL.U32 R17, R17, 0x100000, RZ ;  /* 0x0010000011117824 */ /* 0x000fe200078e00ff */
[----:B------:R-:W-:-:S04]  /*96e0*/  LEA R0, R0, 0x3b800000, 0x17 ;  /* 0x3b80000000007811 */ /* 0x000fc800078eb8ff */
[----:B------:R-:W-:-:S07]  /*96f0*/  LOP3.LUT R0, R0, R17, R6, 0xfe, !PT ;  /* 0x0000001100007212 */ /* 0x000fce00078efe06 */
.L_x_1714:
        /* <DEDUP_REMOVED lines=11> */
.L_x_1716:
[----:B------:R-:W-:Y:S01]  /*97b0*/  STG.E.U8 desc[UR36][R2.64], R4 ;  /* 0x0000000402007986 */ /* 0x000fe2000c101124 */
[----:B------:R-:W-:Y:S05]  /*97c0*/  EXIT ;  /* 0x000000000000794d */ /* 0x000fea0003800000 */
.L_x_1660:
        /* <DEDUP_REMOVED lines=16> */
.L_x_1717:
[----:B------:R-:W-:Y:S05]  /*98d0*/  EXIT ;  /* 0x000000000000794d */ /* 0x000fea0003800000 */
.L_x_1713:
        /* <DEDUP_REMOVED lines=19> */
.L_x_1719:
[----:B------:R-:W-:Y:S01]  /*9a10*/  IMAD.SHL.U32 R4, R17, 0x100000, RZ ;  /* 0x0010000011047824 */ /* 0x000fe200078e00ff */
[----:B------:R-:W-:-:S04]  /*9a20*/  LEA R5, R0, 0x3b800000, 0x17 ;  /* 0x3b80000000057811 */ /* 0x000fc800078eb8ff */
[----:B------:R-:W-:-:S07]  /*9a30*/  LOP3.LUT R4, R5, R4, R6, 0xfe, !PT ;  /* 0x0000000405047212 */ /* 0x000fce00078efe06 */
.L_x_1718:
[----:B------:R-:W0:Y:S02]  /*9a40*/  F2I.U64.TRUNC R4, R4 ;  /* 0x0000000400047311 */ /* 0x000e24000020d800 */
[----:B0-----:R-:W-:Y:S01]  /*9a50*/  STG.E.64 desc[UR36][R2.64], R4 ;  /* 0x0000000402007986 */ /* 0x001fe2000c101b24 */
[----:B------:R-:W-:Y:S05]  /*9a60*/  EXIT ;  /* 0x000000000000794d */ /* 0x000fea0003800000 */
.L_x_1712:
        /* <DEDUP_REMOVED lines=19> */
.L_x_1721:
[----:B------:R-:W-:Y:S01]  /*9ba0*/  IMAD.SHL.U32 R17, R17, 0x100000, RZ ;  /* 0x0010000011117824 */ /* 0x000fe200078e00ff */
[----:B------:R-:W-:-:S04]  /*9bb0*/  LEA R0, R0, 0x3b800000, 0x17 ;  /* 0x3b80000000007811 */ /* 0x000fc800078eb8ff */
[----:B------:R-:W-:-:S07]  /*9bc0*/  LOP3.LUT R0, R0, R17, R6, 0xfe, !PT ;  /* 0x0000001100007212 */ /* 0x000fce00078efe06 */
.L_x_1720:
[----:B------:R-:W0:Y:S02]  /*9bd0*/  F2I.FTZ.U32.TRUNC.NTZ R5, R0 ;  /* 0x0000000000057305 */ /* 0x000e24000021f000 */
[----:B0-----:R-:W-:Y:S01]  /*9be0*/  STG.E desc[UR36][R2.64], R5 ;  /* 0x0000000502007986 */ /* 0x001fe2000c101924 */
[----:B------:R-:W-:Y:S05]  /*9bf0*/  EXIT ;  /* 0x000000000000794d */ /* 0x000fea0003800000 */
.L_x_1722:
        /* <DEDUP_REMOVED lines=16> */
.L_x_7064:


//--------------------- .text._ZN2at6native18elementwise_kernelILi128ELi4EZNS0_22gpu_kernel_impl_nocastINS0_11FillFunctorIN3c1015Float8_e4m3fnuzEEEEEvRNS_18TensorIteratorBaseERKT_EUliE_EEviT1_ --------------------------
	.section	.text._ZN2at6native18elementwise_kernelILi128ELi4EZNS0_22gpu_kernel_impl_nocastINS0_11FillFunctorIN3c1015Float8_e4m3fnuzEEEEEvRNS_18TensorIteratorBaseERKT_EUliE_EEviT1_,"ax",@progbits
	.align	128
        .global         _ZN2at6native18elementwise_kernelILi128ELi4EZNS0_22gpu_kernel_impl_nocastINS0_11FillFunctorIN3c1015Float8_e4m3fnuzEEEEEvRNS_18TensorIteratorBaseERKT_EUliE_EEviT1_
        .type           _ZN2at6native18elementwise_kernelILi128ELi4EZNS0_22gpu_kernel_impl_nocastINS0_11FillFunctorIN3c1015Float8_e4m3fnuzEEEEEvRNS_18TensorIteratorBaseERKT_EUliE_EEviT1_,@function
        .size           _ZN2at6native18elementwise_kernelILi128ELi4EZNS0_22gpu_kernel_impl_nocastINS0_11FillFunctorIN3c1015Float8_e4m3fnuzEEEEEvRNS_18TensorIteratorBaseERKT_EUliE_EEviT1_,(.L_x_7065 - _ZN2at6native18elementwise_kernelILi128ELi4EZNS0_22gpu_kernel_impl_nocastINS0_11FillFunctorIN3c1015Float8_e4m3fnuzEEEEEvRNS_18TensorIteratorBaseERKT_EUliE_EEviT1_)
        .other          _ZN2at6native18elementwise_kernelILi128ELi4EZNS0_22gpu_kernel_impl_nocastINS0_11FillFunctorIN3c1015Float8_e4m3fnuzEEEEEvRNS_18TensorIteratorBaseERKT_EUliE_EEviT1_,@"STO_CUDA_ENTRY STV_DEFAULT"
_ZN2at6native18elementwise_kernelILi128ELi4EZNS0_22gpu_kernel_impl_nocastINS0_11FillFunctorIN3c1015Float8_e4m3fnuzEEEEEvRNS_18TensorIteratorBaseERKT_EUliE_EEviT1_:
.text._ZN2at6native18elementwise_kernelILi128ELi4EZNS0_22gpu_kernel_impl_nocastINS0_11FillFunctorIN3c1015Float8_e4m3fnuzEEEEEvRNS_18TensorIteratorBaseERKT_EUliE_EEviT1_:
        /* <DEDUP_REMOVED lines=16> */
.L_x_1723:
        /* <DEDUP_REMOVED lines=282> */
.L_x_1727:
        /* <DEDUP_REMOVED lines=281> */
.L_x_1729:
[----:B------:R-:W0:Y:S01]  /*2430*/  LDCU.64 UR10, c[0x0][0x520] ;  /* 0x0000a400ff0a77ac */ /* 0x000e220008000a00 */
[----:B------:R-:W-:Y:S02]  /*2440*/  IADD3 R3, PT, PT, R3, 0x80, RZ ;  /* 0x0000008003037810 */ /* 0x000fe40007ffe0ff */
[----:B0-----:R-:W-:-:S04]  /*2450*/  IADD3 R4, P0, PT, R2, UR10, RZ ;  /* 0x0000000a02047c10 */ /* 0x001fc8000ff1e0ff */
[----:B------:R-:W-:-:S05]  /*2460*/  IADD3.X R5, PT, PT, RZ, UR11, RZ, P0, !PT ;  /* 0x0000000bff057c10 */ /* 0x000fca00087fe4ff */
[----:B------:R0:W-:Y:S04]  /*2470*/  STG.E.U8 desc[UR6][R4.64], R0 ;  /* 0x0000000004007986 */ /* 0x0001e8000c101106 */
.L_x_1726:
[----:B------:R-:W-:-:S13]  /*2480*/  ISETP.GE.AND P0, PT, R3, UR8, PT ;  /* 0x0000000803007c0c */ /* 0x000fda000bf06270 */
[----:B------:R-:W-:Y:S05]  /*2490*/  @P0 BREAK.RELIABLE B1 ;  /* 0x0000000000010942 */ /* 0x000fea0003800100 */
[----:B------:R-:W-:Y:S05]  /*24a0*/  @P0 BRA `(.L_x_1728) ;  /* 0x00000010005c0947 */ /* 0x000fea0003800000 */
[----:B------:R-:W-:Y:S05]  /*24b0*/  BSYNC.RELIABLE B1 ;  /* 0x0000000000017941 */ /* 0x000fea0003800100 */
.L_x_1725:
        /* <DEDUP_REMOVED lines=273> */
.L_x_1730:
[----:B------:R-:W0:Y:S01]  /*35d0*/  LDCU.64 UR10, c[0x0][0x520] ;  /* 0x0000a400ff0a77ac */ /* 0x000e220008000a00 */
[----:B------:R-:W-:Y:S02]  /*35e0*/  IADD3 R3, PT, PT, R3, 0x80, RZ ;  /* 0x0000008003037810 */ /* 0x000fe40007ffe0ff */
[----:B0-----:R-:W-:-:S04]  /*35f0*/  IADD3 R4, P0, PT, R2, UR10, RZ ;  /* 0x0000000a02047c10 */ /* 0x001fc8000ff1e0ff */
[----:B------:R-:W-:-:S05]  /*3600*/  IADD3.X R5, PT, PT, RZ, UR11, RZ, P0, !PT ;  /* 0x0000000bff057c10 */ /* 0x000fca00087fe4ff */
[----:B----4-:R1:W-:Y:S04]  /*3610*/  STG.E.U8 desc[UR6][R4.64], R0 ;  /* 0x0000000004007986 */ /* 0x0103e8000c101106 */
.L_x_1728:
[----:B------:R-:W-:Y:S05]  /*3620*/  BSYNC.RECONVERGENT B0 ;  /* 0x0000000000007941 */ /* 0x000fea0003800200 */
.L_x_1724:
        /* <DEDUP_REMOVED lines=276> */
.L_x_1731:
[----:B------:R-:W0:Y:S02]  /*4770*/  LDCU.64 UR8, c[0x0][0x520] ;  /* 0x0000a400ff0877ac */ /* 0x000e240008000a00 */
[----:B0-----:R-:W-:-:S04]  /*4780*/  IADD3 R2, P0, PT, R2, UR8, RZ ;  /* 0x0000000802027c10 */ /* 0x001fc8000ff1e0ff */
[----:B------:R-:W-:-:S05]  /*4790*/  IADD3.X R3, PT, PT, RZ, UR9, RZ, P0, !PT ;  /* 0x00000009ff037c10 */ /* 0x000fca00087fe4ff */
[----:B----4-:R-:W-:Y:S01]  /*47a0*/  STG.E.U8 desc[UR6][R2.64], R0 ;  /* 0x0000000002007986 */ /* 0x010fe2000c101106 */
[----:B------:R-:W-:Y:S05]  /*47b0*/  EXIT ;  /* 0x000000000000794d */ /* 0x000fea0003800000 */
.L_x_1732:
        /* <DEDUP_REMOVED lines=12> */
.L_x_7065:


//--------------------- .text._ZN2at6native27unrolled_elementwise_kernelINS0_11FillFunctorIN3c1015Float8_e4m3fnuzEEESt5arrayIPcLm1EELi4E23TrivialOffsetCalculatorILi0EjES9_ILi1EjENS0_6memory15LoadWithoutCastENSC_16StoreWithoutCastEEEviT_T0_T2_T3_T4_T5_ --------------------------
	.section	.text._ZN2at6native27unrolled_elementwise_kernelINS0_11FillFunctorIN3c1015Float8_e4m3fnuzEEESt5arrayIPcLm1EELi4E23TrivialOffsetCalculatorILi0EjES9_ILi1EjENS0_6memory15LoadWithoutCastENSC_16StoreWithoutCastEEEviT_T0_T2_T3_T4_T5_,"ax",@progbits
	.align	128
        .global         _ZN2at6native27unrolled_elementwise_kernelINS0_11FillFunctorIN3c1015Float8_e4m3fnuzEEESt5arrayIPcLm1EELi4E23TrivialOffsetCalculatorILi0EjES9_ILi1EjENS0_6memory15LoadWithoutCastENSC_16StoreWithoutCastEEEviT_T0_T2_T3_T4_T5_
        .type           _ZN2at6native27unrolled_elementwise_kernelINS0_11FillFunctorIN3c1015Float8_e4m3fnuzEEESt5arrayIPcLm1EELi4E23TrivialOffsetCalculatorILi0EjES9_ILi1EjENS0_6memory15LoadWithoutCastENSC_16StoreWithoutCastEEEviT_T0_T2_T3_T4_T5_,@function
        .size           _ZN2at6native27unrolled_elementwise_kernelINS0_11FillFunctorIN3c1015Float8_e4m3fnuzEEESt5arrayIPcLm1EELi4E23TrivialOffsetCalculatorILi0EjES9_ILi1EjENS0_6memory15LoadWithoutCastENSC_16StoreWithoutCastEEEviT_T0_T2_T3_T4_T5_,(.L_x_7066 - _ZN2at6native27unrolled_elementwise_kernelINS0_11FillFunctorIN3c1015Float8_e4m3fnuzEEESt5arrayIPcLm1EELi4E23TrivialOffsetCalculatorILi0EjES9_ILi1EjENS0_6memory15LoadWithoutCastENSC_16StoreWithoutCastEEEviT_T0_T2_T3_T4_T5_)
        .other          _ZN2at6native27unrolled_elementwise_kernelINS0_11FillFunctorIN3c1015Float8_e4m3fnuzEEESt5arrayIPcLm1EELi4E23TrivialOffsetCalculatorILi0EjES9_ILi1EjENS0_6memory15LoadWithoutCastENSC_16StoreWithoutCastEEEviT_T0_T2_T3_T4_T5_,@"STO_CUDA_ENTRY STV_DEFAULT"
_ZN2at6native27unrolled_elementwise_kernelINS0_11FillFunctorIN3c1015Float8_e4m3fnuzEEESt5arrayIPcLm1EELi4E23TrivialOffsetCalculatorILi0EjES9_ILi1EjENS0_6memory15LoadWithoutCastENSC_16StoreWithoutCastEEEviT_T0_T2_T3_T4_T5_:
.text._ZN2at6native27unrolled_elementwise_kernelINS0_11FillFunctorIN3c1015Float8_e4m3fnuzEEESt5arrayIPcLm1EELi4E23TrivialOffsetCalculatorILi0EjES9_ILi1EjENS0_6memory15LoadWithoutCastENSC_16StoreWithoutCastEEEviT_T0_T2_T3_T4_T5_:
        /* <DEDUP_REMOVED lines=30> */
.L_x_1734:
[----:B------:R-:W-:Y:S05]  /*01e0*/  BSYNC.RECONVERGENT B0 ;  /* 0x0000000000007941 */ /* 0x000fea0003800200 */
.L_x_1733:
        /* <DEDUP_REMOVED lines=8> */
.L_x_1735:
        /* <DEDUP_REMOVED lines=9> */
.L_x_7066:


//--------------------- .text._ZN2at6native29vectorized_elementwise_kernelILi2ENS0_11FillFunctorIN3c1015Float8_e4m3fnuzEEESt5arrayIPcLm1EEEEviT0_T1_ --------------------------
	.section	.text._ZN2at6native29vectorized_elementwise_kernelILi2ENS0_11FillFunctorIN3c1015Float8_e4m3fnuzEEESt5arrayIPcLm1EEEEviT0_T1_,"ax",@progbits
	.align	128
        .global         _ZN2at6native29vectorized_elementwise_kernelILi2ENS0_11FillFunctorIN3c1015Float8_e4m3fnuzEEESt5arrayIPcLm1EEEEviT0_T1_
        .type           _ZN2at6native29vectorized_elementwise_kernelILi2ENS0_11FillFunctorIN3c1015Float8_e4m3fnuzEEESt5arrayIPcLm1EEEEviT0_T1_,@function
        .size           _ZN2at6native29vectorized_elementwise_kernelILi2ENS0_11FillFunctorIN3c1015Float8_e4m3fnuzEEESt5arrayIPcLm1EEEEviT0_T1_,(.L_x_7067 - _ZN2at6native29vectorized_elementwise_kernelILi2ENS0_11FillFunctorIN3c1015Float8_e4m3fnuzEEESt5arrayIPcLm1EEEEviT0_T1_)
        .other          _ZN2at6native29vectorized_elementwise_kernelILi2ENS0_11FillFunctorIN3c1015Float8_e4m3fnuzEEESt5arrayIPcLm1EEEEviT0_T1_,@"STO_CUDA_ENTRY STV_DEFAULT"
_ZN2at6native29vectorized_elementwise_kernelILi2ENS0_11FillFunctorIN3c1015Float8_e4m3fnuzEEESt5arrayIPcLm1EEEEviT0_T1_:
.text._ZN2at6native29vectorized_elementwise_kernelILi2ENS0_11FillFunctorIN3c1015Float8_e4m3fnuzEEESt5arrayIPcLm1EEEEviT0_T1_:
        /* <DEDUP_REMOVED lines=36> */
.L_x_1739:
        /* <DEDUP_REMOVED lines=8> */
.L_x_1740:
        /* <DEDUP_REMOVED lines=8> */
.L_x_1741:
        /* <DEDUP_REMOVED lines=8> */
.L_x_1742:
        /* <DEDUP_REMOVED lines=8> */
.L_x_1743:
        /* <DEDUP_REMOVED lines=8> */
.L_x_1744:
        /* <DEDUP_REMOVED lines=8> */
.L_x_1745:
        /* <DEDUP_REMOVED lines=8> */
.L_x_1746:
        /* <DEDUP_REMOVED lines=8> */
.L_x_1747:
        /* <DEDUP_REMOVED lines=8> */
.L_x_1748:
        /* <DEDUP_REMOVED lines=8> */
.L_x_1749:
        /* <DEDUP_REMOVED lines=9> */
.L_x_1750:
[----:B------:R-:W-:Y:S05]  /*07d0*/  BSYNC.RELIABLE B1 ;  /* 0x0000000000017941 */ /* 0x000fea0003800100 */
.L_x_1738:
[----:B------:R-:W-:-:S13]  /*07e0*/  ISETP.GE.U32.AND P0, PT, R2, UR5, PT ;  /* 0x0000000502007c0c */ /* 0x000fda000bf06070 */
[----:B------:R-:W0:Y:S02]  /*07f0*/  @!P0 LDC.64 R6, c[0x0][0x388] ;  /* 0x0000e200ff068b82 */ /* 0x000e240000000a00 */
[C---:B012345:R-:W-:Y:S01]  /*0800*/  @!P0 IADD3 R5, PT, PT, R2.reuse, UR4, RZ ;  /* 0x0000000402058c10 */ /* 0x07ffe2000fffe0ff */
[----:B------:R-:W-:-:S03]  /*0810*/  @!P0 VIADD R2, R2, 0x80 ;  /* 0x0000008002028836 */ /* 0x000fc60000000000 */
[----:B------:R-:W-:-:S05]  /*0820*/  @!P0 IADD3 R4, P1, PT, R5, R6, RZ ;  /* 0x0000000605048210 */ /* 0x000fca0007f3e0ff */
[----:B------:R-:W-:-:S05]  /*0830*/  @!P0 IMAD.X R5, RZ, RZ, R7, P1 ;  /* 0x000000ffff058224 */ /* 0x000fca00008e0607 */
[----:B------:R0:W-:Y:S03]  /*0840*/  @!P0 STG.E.U8 desc[UR8][R4.64], R0 ;  /* 0x0000000004008986 */ /* 0x0001e6000c101108 */
.L_x_1751:
[----:B------:R-:W-:Y:S05]  /*0850*/  BSYNC.RECONVERGENT B0 ;  /* 0x0000000000007941 */ /* 0x000fea0003800200 */
.L_x_1737:
        /* <DEDUP_REMOVED lines=9> */
.L_x_1736:
        /* <DEDUP_REMOVED lines=17> */
.L_x_1752:
        /* <DEDUP_REMOVED lines=16> */
.L_x_7067:


//--------------------- .text._ZN2at6native29vectorized_elementwise_kernelILi4ENS0_11FillFunctorIN3c1015Float8_e4m3fnuzEEESt5arrayIPcLm1EEEEviT0_T1_ --------------------------
	.section	.text._ZN2at6native29vectorized_elementwise_kernelILi4ENS0_11FillFunctorIN3c1015Float8_e4m3fnuzEEESt5arrayIPcLm1EEEEviT0_T1_,"ax",@progbits
	.align	128
        .global         _ZN2at6native29vectorized_elementwise_kernelILi4ENS0_11FillFunctorIN3c1015Float8_e4m3fnuzEEESt5arrayIPcLm1EEEEviT0_T1_
        .type           _ZN2at6native29vectorized_elementwise_kernelILi4ENS0_11FillFunctorIN3c1015Float8_e4m3fnuzEEESt5arrayIPcLm1EEEEviT0_T1_,@function
        .size           _ZN2at6native29vectorized_elementwise_kernelILi4ENS0_11FillFunctorIN3c1015Float8_e4m3fnuzEEESt5arrayIPcLm1EEEEviT0_T1_,(.L_x_7068 - _ZN2at6native29vectorized_elementwise_kernelILi4ENS0_11FillFunctorIN3c1015Float8_e4m3fnuzEEESt5arrayIPcLm1EEEEviT0_T1_)
        .other          _ZN2at6native29vectorized_elementwise_kernelILi4ENS0_11FillFunctorIN3c1015Float8_e4m3fnuzEEESt5arrayIPcLm1EEEEviT0_T1_,@"STO_CUDA_ENTRY STV_DEFAULT"
_ZN2at6native29vectorized_elementwise_kernelILi4ENS0_11FillFunctorIN3c1015Float8_e4m3fnuzEEESt5arrayIPcLm1EEEEviT0_T1_:
.text._ZN2at6native29vectorized_elementwise_kernelILi4ENS0_11FillFunctorIN3c1015Float8_e4m3fnuzEEESt5arrayIPcLm1EEEEviT0_T1_:
        /* <DEDUP_REMOVED lines=36> */
.L_x_1756:
        /* <DEDUP_REMOVED lines=8> */
.L_x_1757:
        /* <DEDUP_REMOVED lines=8> */
.L_x_1758:
        /* <DEDUP_REMOVED lines=8> */
.L_x_1759:
        /* <DEDUP_REMOVED lines=8> */
.L_x_1760:
        /* <DEDUP_REMOVED lines=8> */
.L_x_1761:
        /* <DEDUP_REMOVED lines=8> */
.L_x_1762:
        /* <DEDUP_REMOVED lines=8> */
.L_x_1763:
        /* <DEDUP_REMOVED lines=8> */
.L_x_1764:
        /* <DEDUP_REMOVED lines=8> */
.L_x_1765:
        /* <DEDUP_REMOVED lines=8> */
.L_x_1766:
        /* <DEDUP_REMOVED lines=9> */
.L_x_1767:
[----:B------:R-:W-:Y:S05]  /*07d0*/  BSYNC.RELIABLE B1 ;  /* 0x0000000000017941 */ /* 0x000fea0003800100 */
.L_x_1755:
[----:B------:R-:W-:-:S13]  /*07e0*/  ISETP.GE.U32.AND P0, PT, R2, UR5, PT ;  /* 0x0000000502007c0c */ /* 0x000fda000bf06070 */
[----:B------:R-:W0:Y:S02]  /*07f0*/  @!P0 LDC.64 R6, c[0x0][0x388] ;  /* 0x0000e200ff068b82 */ /* 0x000e240000000a00 */
[C---:B012345:R-:W-:Y:S01]  /*0800*/  @!P0 IADD3 R5, PT, PT, R2.reuse, UR4, RZ ;  /* 0x0000000402058c10 */ /* 0x07ffe2000fffe0ff */
[----:B------:R-:W-:-:S03]  /*0810*/  @!P0 VIADD R2, R2, 0x80 ;  /* 0x0000008002028836 */ /* 0x000fc60000000000 */
[----:B------:R-:W-:-:S05]  /*0820*/  @!P0 IADD3 R4, P1, PT, R5, R6, RZ ;  /* 0x0000000605048210 */ /* 0x000fca0007f3e0ff */
[----:B------:R-:W-:-:S05]  /*0830*/  @!P0 IMAD.X R5, RZ, RZ, R7, P1 ;  /* 0x000000ffff058224 */ /* 0x000fca00008e0607 */
[----:B------:R0:W-:Y:S03]  /*0840*/  @!P0 STG.E.U8 desc[UR8][R4.64], R0 ;  /* 0x0000000004008986 */ /* 0x0001e6000c101108 */
.L_x_1768:
[----:B------:R-:W-:Y:S05]  /*0850*/  BSYNC.RECONVERGENT B0 ;  /* 0x0000000000007941 */ /* 0x000fea0003800200 */
.L_x_1754:
        /* <DEDUP_REMOVED lines=9> */
.L_x_1753:
        /* <DEDUP_REMOVED lines=14> */
.L_x_1769:
        /* <DEDUP_REMOVED lines=11> */
.L_x_7068:


//--------------------- .text._ZN2at6native29vectorized_elementwise_kernelILi8ENS0_11FillFunctorIN3c1015Float8_e4m3fnuzEEESt5arrayIPcLm1EEEEviT0_T1_ --------------------------
	.section	.text._ZN2at6native29vectorized_elementwise_kernelILi8ENS0_11FillFunctorIN3c1015Float8_e4m3fnuzEEESt5arrayIPcLm1EEEEviT0_T1_,"ax",@progbits
	.align	128
        .global         _ZN2at6native29vectorized_elementwise_kernelILi8ENS0_11FillFunctorIN3c1015Float8_e4m3fnuzEEESt5arrayIPcLm1EEEEviT0_T1_
        .type           _ZN2at6native29vectorized_elementwise_kernelILi8ENS0_11FillFunctorIN3c1015Float8_e4m3fnuzEEESt5arrayIPcLm1EEEEviT0_T1_,@function
        .size           _ZN2at6native29vectorized_elementwise_kernelILi8ENS0_11FillFunctorIN3c1015Float8_e4m3fnuzEEESt5arrayIPcLm1EEEEviT0_T1_,(.L_x_7069 - _ZN2at6native29vectorized_elementwise_kernelILi8ENS0_11FillFunctorIN3c1015Float8_e4m3fnuzEEESt5arrayIPcLm1EEEEviT0_T1_)
        .other          _ZN2at6native29vectorized_elementwise_kernelILi8ENS0_11FillFunctorIN3c1015Float8_e4m3fnuzEEESt5arrayIPcLm1EEEEviT0_T1_,@"STO_CUDA_ENTRY STV_DEFAULT"
_ZN2at6native29vectorized_elementwise_kernelILi8ENS0_11FillFunctorIN3c1015Float8_e4m3fnuzEEESt5arrayIPcLm1EEEEviT0_T1_:
.text._ZN2at6native29vectorized_elementwise_kernelILi8ENS0_11FillFunctorIN3c1015Float8_e4m3fnuzEEESt5arrayIPcLm1EEEEviT0_T1_:
[----:B------:R-:W-:Y:S01]  /*0000*/  LDC R1, c[0x0][0x37c] ;  /* 0x0000df00ff017b82 */ /* 0x000fe20000000800 */
[----:B------:R-:W-:Y:S05]  /*0010*/  EXIT ;  /* 0x000000000000794d */ /* 0x000fea0003800000 */
.L_x_1770:
        /* <DEDUP_REMOVED lines=14> */
.L_x_7069:


//--------------------- .text._ZN2at6native18elementwise_kernelILi128ELi4EZNS0_15gpu_kernel_implINS0_11FillFunctorIN3c1013Float8_e4m3fnEEEEEvRNS_18TensorIteratorBaseERKT_EUliE_EEviT1_ --------------------------
	.section	.text._ZN2at6native18elementwise_kernelILi128ELi4EZNS0_15gpu_kernel_implINS0_11FillFunctorIN3c1013Float8_e4m3fnEEEEEvRNS_18TensorIteratorBaseERKT_EUliE_EEviT1_,"ax",@progbits
	.align	128
        .global         _ZN2at6native18elementwise_kernelILi128ELi4EZNS0_15gpu_kernel_implINS0_11FillFunctorIN3c1013Float8_e4m3fnEEEEEvRNS_18TensorIteratorBaseERKT_EUliE_EEviT1_
        .type           _ZN2at6native18elementwise_kernelILi128ELi4EZNS0_15gpu_kernel_implINS0_11FillFunctorIN3c1013Float8_e4m3fnEEEEEvRNS_18TensorIteratorBaseERKT_EUliE_EEviT1_,@function
        .size           _ZN2at6native18elementwise_kernelILi128ELi4EZNS0_15gpu_kernel_implINS0_11FillFunctorIN3c1013Float8_e4m3fnEEEEEvRNS_18TensorIteratorBaseERKT_EUliE_EEviT1_,(.L_x_7070 - _ZN2at6native18elementwise_kernelILi128ELi4EZNS0_15gpu_kernel_implINS0_11FillFunctorIN3c1013Float8_e4m3fnEEEEEvRNS_18TensorIteratorBaseERKT_EUliE_EEviT1_)
        .other          _ZN2at6native18elementwise_kernelILi128ELi4EZNS0_15gpu_kernel_implINS0_11FillFunctorIN3c1013Float8_e4m3fnEEEEEvRNS_18TensorIteratorBaseERKT_EUliE_EEviT1_,@"STO_CUDA_ENTRY STV_DEFAULT"
_ZN2at6native18elementwise_kernelILi128ELi4EZNS0_15gpu_kernel_implINS0_11FillFunctorIN3c1013Float8_e4m3fnEEEEEvRNS_18TensorIteratorBaseERKT_EUliE_EEviT1_:
.text._ZN2at6native18elementwise_kernelILi128ELi4EZNS0_15gpu_kernel_implINS0_11FillFunctorIN3c1013Float8_e4m3fnEEEEEvRNS_18TensorIteratorBaseERKT_EUliE_EEviT1_:
[----:B------:R-:W0:Y:S08]  /*0000*/  LDC R1, c[0x0][0x37c] ;  /* 0x0000df00ff017b82 */ /* 0x000e300000000800 */
[----:B------:R-:W1:Y:S01]  /*0010*/  LDC.U8 R28, c[0x0][0x528] ;  /* 0x00014a00ff1c7b82 */ /* 0x000e620000000000 */
[----:B------:R-:W-:Y:S01]  /*0020*/  IMAD.MOV.U32 R3, RZ, RZ, 0x1f ;  /* 0x0000001fff037424 */ /* 0x000fe200078e00ff */
[----:B------:R-:W2:Y:S01]  /*0030*/  S2R R25, SR_TID.X ;  /* 0x0000000000197919 */ /* 0x000ea20000002100 */
[----:B------:R-:W3:Y:S01]  /*0040*/  LDCU UR39, c[0x0][0x388] ;  /* 0x00007100ff2777ac */ /* 0x000ee20008000800 */
[----:B------:R-:W-:Y:S01]  /*0050*/  IMAD.MOV.U32 R29, RZ, RZ, 0x7f ;  /* 0x0000007fff1d7424 */ /* 0x000fe200078e00ff */
[----:B------:R-:W-:Y:S01]  /*0060*/  BSSY.RECONVERGENT B6, `(.L_x_1771) ;  /* 0x00001f8000067945 */ /* 0x000fe20003800200 */
[----:B------:R-:W4:Y:S02]  /*0070*/  LDCU UR5, c[0x0][0x380] ;  /* 0x00007000ff0577ac */ /* 0x000f240008000800 */
[----:B------:R-:W5:Y:S01]  /*0080*/  S2UR UR4, SR_CTAID.X ;  /* 0x00000000000479c3 */ /* 0x000f620000002500 */
[----:B------:R-:W0:Y:S07]  /*0090*/  LDCU.64 UR36, c[0x0][0x358] ;  /* 0x00006b00ff2477ac */ /* 0x000e2e0008000a00 */
[----:B------:R-:W0:Y:S01]  /*00a0*/  LDC.U8 R24, c[0x0][0x529] ;  /* 0x00014a40ff187b82 */ /* 0x000e220000000000 */
[----:B---3--:R-:W-:Y:S01]  /*00b0*/  UIADD3 UR40, UPT, UPT, UR39, -0x1, URZ ;  /* 0xffffffff27287890 */ /* 0x008fe2000fffe0ff */
[----:B-1----:R-:W-:-:S03]  /*00c0*/  IMAD.SHL.U32 R30, R28, 0x1000000, RZ ;  /* 0x010000001c1e7824 */ /* 0x002fc600078e00ff */
[----:B------:R-:W-:Y:S02]  /*00d0*/  UISETP.LT.U32.AND UP0, UPT, UR40, 0x18, UPT ;  /* 0x000000182800788c */ /* 0x000fe4000bf01070 */
[C---:B------:R-:W-:Y:S02]  /*00e0*/  LOP3.LUT R0, R30.reuse, 0x7f000000, RZ, 0xc0, !PT ;  /* 0x7f0000001e007812 */ /* 0x040fe400078ec0ff */
[----:B------:R-:W-:Y:S01]  /*00f0*/  USEL UR38, UR40, 0x18, UP0 ;  /* 0x0000001828267887 */ /* 0x000fe20008000000 */
[----:B------:R-:W-:Y:S01]  /*0100*/  LOP3.LUT P1, RZ, R30, 0x7f000000, RZ, 0xc0, !PT ;  /* 0x7f0000001eff7812 */ /* 0x000fe2000782c0ff */
[----:B-----5:R-:W-:Y:S01]  /*0110*/  USHF.L.U32 UR4, UR4, 0x9, URZ ;  /* 0x0000000904047899 */ /* 0x020fe200080006ff */
[----:B------:R-:W1:Y:S01]  /*0120*/  FLO.U32 R2, R0 ;  /* 0x0000000000027300 */ /* 0x000e6200000e0000 */
[----:B------:R-:W-:Y:S01]  /*0130*/  UIADD3 UR38, UPT, UPT, UR38, 0x1, URZ ;  /* 0x0000000126267890 */ /* 0x000fe2000fffe0ff */
[----:B------:R-:W-:-:S03]  /*0140*/  SEL R23, RZ, 0x1, !P1 ;  /* 0x00000001ff177807 */ /* 0x000fc60004800000 */
[----:B--2---:R-:W-:Y:S02]  /*0150*/  LOP3.LUT R25, R25, UR4, RZ, 0xfc, !PT ;  /* 0x0000000419197c12 */ /* 0x004fe4000f8efcff */
[----:B-1----:R-:W-:-:S04]  /*0160*/  IADD3 R2, PT, PT, -R2, RZ, RZ ;  /* 0x000000ff02027210 */ /* 0x002fc80007ffe1ff */
[----:B------:R-:W-:-:S05]  /*0170*/  VIADDMNMX.U32 R2, R2, R3, 0x4, !PT ;  /* 0x0000000402027446 */ /* 0x000fca0007800003 */
[----:B------:R-:W-:Y:S01]  /*0180*/  VIADD R3, R2, 0xfffffffc ;  /* 0xfffffffc02037836 */ /* 0x000fe20000000000 */
[----:B------:R-:W-:-:S04]  /*0190*/  IADD3 R2, PT, PT, R0, 0x1000000, RZ ;  /* 0x0100000000027810 */ /* 0x000fc80007ffe0ff */
[----:B------:R-:W-:Y:S01]  /*01a0*/  SHF.L.U32 R4, R0, R3, RZ ;  /* 0x0000000300047219 */ /* 0x000fe200000006ff */
[----:B------:R-:W-:Y:S01]  /*01b0*/  IMAD.SHL.U32 R3, R3, 0x800000, RZ ;  /* 0x0080000003037824 */ /* 0x000fe200078e00ff */
[----:B------:R-:W-:-:S04]  /*01c0*/  SHF.R.S32.HI R2, RZ, 0x8, R2 ;  /* 0x00000008ff027819 */ /* 0x000fc80000011402 */
[----:B------:R-:W-:-:S05]  /*01d0*/  LEA.HI R3, R4, -R3, RZ, 0x1c ;  /* 0x8000000304037211 */ /* 0x000fca00078fe0ff */
[----:B------:R-:W-:-:S05]  /*01e0*/  VIADD R3, R3, 0x3c000000 ;  /* 0x3c00000003037836 */ /* 0x000fca0000000000 */
[----:B------:R-:W-:-:S04]  /*01f0*/  LOP3.LUT R2, R3, 0x7f800000, R2, 0xf8, !PT ;  /* 0x7f80000003027812 */ /* 0x000fc800078ef802 */
[----:B------:R-:W-:-:S04]  /*0200*/  SEL R43, R2, RZ, P1 ;  /* 0x000000ff022b7207 */ /* 0x000fc80000800000 */
[C---:B------:R-:W-:Y:S01]  /*0210*/  LOP3.LUT R30, R43.reuse, 0x80000000, R30, 0xf8, !PT ;  /* 0x800000002b1e7812 */ /* 0x040fe200078ef81e */
[C---:B------:R-:W-:Y:S01]  /*0220*/  FADD.FTZ R38, R43.reuse, 8192 ;  /* 0x460000002b267421 */ /* 0x040fe20000010000 */
[--C-:B------:R-:W-:Y:S01]  /*0230*/  SHF.R.U32.HI R2, RZ, 0x16, R43.reuse ;  /* 0x00000016ff027819 */ /* 0x100fe2000001162b */
[----:B------:R-:W-:Y:S01]  /*0240*/  FADD.FTZ R22, R43, 64 ;  /* 0x428000002b167421 */ /* 0x000fe20000010000 */
[----:B------:R-:W-:Y:S01]  /*0250*/  SHF.R.U32.HI R0, RZ, 0x17, R30 ;  /* 0x00000017ff007819 */ /* 0x000fe2000001161e */
[----:B------:R-:W-:Y:S01]  /*0260*/  FMUL.FTZ R16, R30, 1 ;  /* 0x3f8000001e107820 */ /* 0x000fe20000410000 */
[----:B------:R-:W-:Y:S01]  /*0270*/  LOP3.LUT R2, R2, 0x1, RZ, 0xc0, !PT ;  /* 0x0000000102027812 */ /* 0x000fe200078ec0ff */
[----:B------:R1:W2:Y:S01]  /*0280*/  F2I.FTZ.U32.TRUNC.NTZ R40, R30 ;  /* 0x0000001e00287305 */ /* 0x0002a2000021f000 */
[C---:B------:R-:W-:Y:S01]  /*0290*/  LOP3.LUT R42, R0.reuse, 0xff, RZ, 0xc0, !PT ;  /* 0x000000ff002a7812 */ /* 0x040fe200078ec0ff */
[----:B------:R-:W-:Y:S01]  /*02a0*/  VIADD R41, R0, 0x1 ;  /* 0x0000000100297836 */ /* 0x000fe20000000000 */
[----:B------:R-:W-:-:S02]  /*02b0*/  SHF.R.U32.HI R4, RZ, 0x15, R43 ;  /* 0x00000015ff047819 */ /* 0x000fc4000001162b */
[--C-:B------:R-:W-:Y:S02]  /*02c0*/  LOP3.LUT P0, RZ, R42, 0x3fffff, R43.reuse, 0xf8, !PT ;  /* 0x003fffff2aff7812 */ /* 0x100fe4000780f82b */
[----:B------:R-:W-:Y:S01]  /*02d0*/  LOP3.LUT R4, R4, 0x1, RZ, 0xc0, !PT ;  /* 0x0000000104047812 */ /* 0x000fe200078ec0ff */
[----:B------:R1:W3:Y:S01]  /*02e0*/  F2I.FTZ.TRUNC.NTZ R27, R30 ;  /* 0x0000001e001b7305 */ /* 0x0002e2000021f100 */
[----:B------:R-:W-:Y:S02]  /*02f0*/  ISETP.EQ.U32.AND P0, PT, R2, 0x1, P0 ;  /* 0x000000010200780c */ /* 0x000fe40000702070 */
[C---:B------:R-:W-:Y:S02]  /*0300*/  ISETP.GT.U32.AND P1, PT, R43.reuse, 0x7f800000, PT ;  /* 0x7f8000002b00780c */ /* 0x040fe40003f24070 */
[----:B------:R-:W-:Y:S02]  /*0310*/  SHF.R.U32.HI R3, RZ, 0x18, R43 ;  /* 0x00000018ff037819 */ /* 0x000fe4000001162b */
[----:B------:R-:W-:Y:S01]  /*0320*/  SHF.R.U32.HI R34, RZ, 0x18, R30 ;  /* 0x00000018ff227819 */ /* 0x000fe2000001161e */
[----:B------:R-:W-:Y:S01]  /*0330*/  F2I.U64.TRUNC R46, R30 ;  /* 0x0000001e002e7311 */ /* 0x000fe2000020d800 */
[----:B------:R-:W-:-:S02]  /*0340*/  IADD3 R33, PT, PT, R43, 0x88fffff, R4 ;  /* 0x088fffff2b217810 */ /* 0x000fc40007ffe004 */
[----:B------:R-:W-:Y:S02]  /*0350*/  IADD3 R35, PT, PT, R30, 0x80fffff, R4 ;  /* 0x080fffff1e237810 */ /* 0x000fe40007ffe004 */
[----:B------:R-:W-:Y:S01]  /*0360*/  LOP3.LUT R36, R3, 0x80, R28, 0xc8, !PT ;  /* 0x0000008003247812 */ /* 0x000fe200078ec81c */
[----:B------:R-:W-:Y:S01]  /*0370*/  @!P0 IMAD.MOV R41, RZ, RZ, R0 ;  /* 0x000000ffff298224 */ /* 0x000fe200078e0200 */
[----:B----4-:R-:W-:Y:S02]  /*0380*/  ISETP.GE.AND P0, PT, R25, UR5, PT ;  /* 0x0000000519007c0c */ /* 0x010fe4000bf06270 */
[----:B------:R-:W-:Y:S02]  /*0390*/  SHF.R.U32.HI R0, RZ, 0x14, R43 ;  /* 0x00000014ff007819 */ /* 0x000fe4000001162b */
[----:B------:R-:W-:Y:S02]  /*03a0*/  SEL R29, R29, 0x7c, P1 ;  /* 0x0000007c1d1d7807 */ /* 0x000fe40000800000 */
[----:B------:R-:W-:-:S02]  /*03b0*/  LOP3.LUT R0, R0, 0x1, RZ, 0xc0, !PT ;  /* 0x0000000100007812 */ /* 0x000fc400078ec0ff */
[----:B------:R-:W-:Y:S02]  /*03c0*/  LOP3.LUT R37, R38, 0xff, RZ, 0xc0, !PT ;  /* 0x000000ff26257812 */ /* 0x000fe400078ec0ff */
[----:B------:R-:W-:Y:S02]  /*03d0*/  IADD3 R0, PT, PT, R43, 0x487ffff, R0 ;  /* 0x0487ffff2b007810 */ /* 0x000fe40007ffe000 */
[----:B------:R-:W-:Y:S02]  /*03e0*/  LOP3.LUT R32, R22, 0xff, RZ, 0xc0, !PT ;  /* 0x000000ff16207812 */ /* 0x000fe400078ec0ff */
[----:B------:R-:W-:Y:S02]  /*03f0*/  LOP3.LUT R34, R34, 0x80, RZ, 0xc0, !PT ;  /* 0x0000008022227812 */ /* 0x000fe400078ec0ff */
[----:B------:R-:W-:Y:S02]  /*0400*/  SHF.R.U32.HI R39, RZ, 0x14, R0 ;  /* 0x00000014ff277819 */ /* 0x000fe40000011600 */
[----:B------:R-:W-:-:S02]  /*0410*/  SHF.R.U32.HI R33, RZ, 0x15, R33 ;  /* 0x00000015ff217819 */ /* 0x000fc40000011621 */
[----:B------:R-:W-:-:S15]  /*0420*/  SHF.R.U32.HI R35, RZ, 0x15, R35 ;  /* 0x00000015ff237819 */ /* 0x000fde0000011623 */
[----:B------:R-:W-:-:S15]  /*0430*/  NOP ;  /* 0x0000000000007918 */ /* 0x000fde0000000000 */
[----:B------:R-:W-:-:S07]  /*0440*/  NOP ;  /* 0x0000000000007918 */ /* 0x000fce0000000000 */
[----:B------:R-:W-:-:S15]  /*0450*/  F2F.F64.F32 R16, R16 ;  /* 0x0000001000107310 */ /* 0x000fde0000201800 */
[----:B------:R-:W-:-:S15]  /*0460*/  NOP ;  /* 0x0000000000007918 */ /* 0x000fde0000000000 */
[----:B------:R-:W-:-:S15]  /*0470*/  NOP ;  /* 0x0000000000007918 */ /* 0x000fde0000000000 */
[----:B------:R-:W-:-:S15]  /*0480*/  NOP ;  /* 0x0000000000007918 */ /* 0x000fde0000000000 */
[----:B------:R-:W-:-:S04]  /*0490*/  NOP ;  /* 0x0000000000007918 */ /* 0x000fc80000000000 */
[----:B------:R-:W4:Y:S02]  /*04a0*/  F2I.S64.TRUNC R44, R30 ;  /* 0x0000001e002c7311 */ /* 0x000f24000020d900 */
[----:B----4-:R-:W-:-:S04]  /*04b0*/  MOV R2, R44 ;  /* 0x0000002c00027202 */ /* 0x010fc80000000f00 */
[----:B------:R-:W-:Y:S01]  /*04c0*/  PRMT R26, R2, 0x7610, R26 ;  /* 0x00007610021a7816 */ /* 0x000fe2000000001a */
[----:B------:R-:W-:Y:S01]  /*04d0*/  FADD.FTZ R2, R43, 128 ;  /* 0x430000002b027421 */ /* 0x000fe20000010000 */
[----:B0123--:R-:W-:Y:S06]  /*04e0*/  @P0 BRA `(.L_x_1772) ;  /* 0x0000001800bc0947 */ /* 0x00ffec0003800000 */
        /* <DEDUP_REMOVED lines=277> */
.L_x_1774:
[----:B------:R-:W-:Y:S01]  /*1640*/  MOV R4, R0 ;  /* 0x0000000000047202 */ /* 0x000fe20000000f00 */
[----:B------:R-:W-:-:S07]  /*1650*/  IMAD.MOV.U32 R5, RZ, RZ, RZ ;  /* 0x000000ffff057224 */ /* 0x000fce00078e00ff */
.L_x_1773:
        /* <DEDUP_REMOVED lines=14> */
[----:B------:R0:W-:Y:S01]  /*1740*/  STG.E.U8 desc[UR36][R4.64], R27 ;  /* 0x0000001b04007986 */ /* 0x0001e2000c101124 */
[----:B------:R-:W-:Y:S05]  /*1750*/  BRA `(.L_x_1780) ;  /* 0x00000008001c7947 */ /* 0x000fea0003800000 */
.L_x_1778:
[----:B------:R0:W-:Y:S01]  /*1760*/  STG.E.U8 desc[UR36][R4.64], R26 ;  /* 0x0000001a04007986 */ /* 0x0001e2000c101124 */
[----:B------:R-:W-:Y:S05]  /*1770*/  BRA `(.L_x_1780) ;  /* 0x0000000800147947 */ /* 0x000fea0003800000 */
.L_x_1777:
        /* <DEDUP_REMOVED lines=8> */
.L_x_1782:
[----:B------:R0:W-:Y:S01]  /*1800*/  STG.E desc[UR36][R4.64], R27 ;  /* 0x0000001b04007986 */ /* 0x0001e2000c101924 */
[----:B------:R-:W-:Y:S05]  /*1810*/  BRA `(.L_x_1780) ;  /* 0x0000000400ec7947 */ /* 0x000fea0003800000 */
.L_x_1781:
[----:B------:R0:W-:Y:S01]  /*1820*/  STG.E.U16 desc[UR36][R4.64], R27 ;  /* 0x0000001b04007986 */ /* 0x0001e2000c101524 */
[----:B------:R-:W-:Y:S05]  /*1830*/  BRA `(.L_x_1780) ;  /* 0x0000000400e47947 */ /* 0x000fea0003800000 */
.L_x_1776:
        /* <DEDUP_REMOVED lines=8> */
.L_x_1784:
[----:B------:R-:W-:-:S05]  /*18c0*/  F2FP.F16.F32.PACK_AB R0, RZ, R30 ;  /* 0x0000001eff00723e */ /* 0x000fca00000000ff */
[----:B------:R0:W-:Y:S01]  /*18d0*/  STG.E.U16 desc[UR36][R4.64], R0 ;  /* 0x0000000004007986 */ /* 0x0001e2000c101524 */
[----:B------:R-:W-:Y:S05]  /*18e0*/  BRA `(.L_x_1780) ;  /* 0x0000000400b87947 */ /* 0x000fea0003800000 */
.L_x_1783:
        /* <DEDUP_REMOVED lines=9> */
.L_x_1786:
[----:B------:R-:W-:-:S04]  /*1980*/  F2FP.F16.F32.PACK_AB R3, RZ, R30 ;  /* 0x0000001eff03723e */ /* 0x000fc800000000ff */
[----:B------:R-:W-:-:S05]  /*1990*/  PRMT R3, R3, 0x5410, RZ ;  /* 0x0000541003037816 */ /* 0x000fca00000000ff */
[----:B------:R0:W-:Y:S01]  /*19a0*/  STG.E desc[UR36][R4.64], R3 ;  /* 0x0000000304007986 */ /* 0x0001e2000c101924 */
[----:B------:R-:W-:Y:S05]  /*19b0*/  BRA `(.L_x_1780) ;  /* 0x0000000400847947 */ /* 0x000fea0003800000 */
.L_x_1785:
[----:B------:R0:W-:Y:S01]  /*19c0*/  STG.E.64 desc[UR36][R4.64], R16 ;  /* 0x0000001004007986 */ /* 0x0001e2000c101b24 */
[----:B------:R-:W-:Y:S05]  /*19d0*/  BRA `(.L_x_1780) ;  /* 0x00000004007c7947 */ /* 0x000fea0003800000 */
.L_x_1775:
        /* <DEDUP_REMOVED lines=10> */
.L_x_1789:
[----:B------:R-:W-:-:S05]  /*1a80*/  CS2R R18, SRZ ;  /* 0x0000000000127805 */ /* 0x000fca000001ff00 */
[----:B------:R0:W-:Y:S01]  /*1a90*/  STG.E.128 desc[UR36][R4.64], R16 ;  /* 0x0000001004007986 */ /* 0x0001e2000c101d24 */
[----:B------:R-:W-:Y:S05]  /*1aa0*/  BRA `(.L_x_1780) ;  /* 0x0000000400487947 */ /* 0x000fea0003800000 */
.L_x_1788:
        /* <DEDUP_REMOVED lines=8> */
.L_x_1791:
[C---:B------:R-:W-:Y:S02]  /*1b30*/  ISETP.GE.U32.AND P1, PT, R43.reuse, 0x38800000, PT ;  /* 0x388000002b00780c */ /* 0x040fe40003f26070 */
[----:B------:R-:W-:Y:S02]  /*1b40*/  ISETP.GT.U32.AND P0, PT, R43, 0x477fffff, PT ;  /* 0x477fffff2b00780c */ /* 0x000fe40003f04070 */
[----:B------:R-:W-:-:S04]  /*1b50*/  SEL R0, R2, R35, !P1 ;  /* 0x0000002302007207 */ /* 0x000fc80004800000 */
[----:B------:R-:W-:-:S04]  /*1b60*/  SEL R3, R29, R0, P0 ;  /* 0x000000001d037207 */ /* 0x000fc80000000000 */
[----:B------:R-:W-:-:S05]  /*1b70*/  LOP3.LUT R3, R3, R34, RZ, 0xfc, !PT ;  /* 0x0000002203037212 */ /* 0x000fca00078efcff */
[----:B------:R0:W-:Y:S01]  /*1b80*/  STG.E.U8 desc[UR36][R4.64], R3 ;  /* 0x0000000304007986 */ /* 0x0001e2000c101124 */
[----:B------:R-:W-:Y:S05]  /*1b90*/  BRA `(.L_x_1780) ;  /* 0x00000004000c7947 */ /* 0x000fea0003800000 */
.L_x_1790:
[----:B------:R-:W-:-:S05]  /*1ba0*/  F2FP.BF16.F32.PACK_AB R0, RZ, R30 ;  /* 0x0000001eff00723e */ /* 0x000fca00000010ff */
[----:B------:R0:W-:Y:S01]  /*1bb0*/  STG.E.U16 desc[UR36][R4.64], R0 ;  /* 0x0000000004007986 */ /* 0x0001e2000c101524 */
[----:B------:R-:W-:Y:S05]  /*1bc0*/  BRA `(.L_x_1780) ;  /* 0x0000000400007947 */ /* 0x000fea0003800000 */
.L_x_1787:
        /* <DEDUP_REMOVED lines=8> */
[----:B------:R3:W-:Y:S01]  /*1c50*/  STG.E.U16 desc[UR36][R4.64], R40 ;  /* 0x0000002804007986 */ /* 0x0007e2000c101524 */
[----:B------:R-:W-:Y:S05]  /*1c60*/  BRA `(.L_x_1780) ;  /* 0x0000000000d87947 */ /* 0x000fea0003800000 */
.L_x_1794:
[----:B------:R-:W-:Y:S01]  /*1c70*/  ISETP.GT.U32.AND P0, PT, R43, 0x437fffff, PT ;  /* 0x437fffff2b00780c */ /* 0x000fe20003f04070 */
[----:B------:R-:W-:-:S12]  /*1c80*/  HFMA2 R0, -RZ, RZ, 0, 7.62939453125e-06 ;  /* 0x00000080ff007431 */ /* 0x000fd800000001ff */
[----:B------:R-:W-:Y:S05]  /*1c90*/  @P0 BRA `(.L_x_1795) ;  /* 0x00000000001c0947 */ /* 0x000fea0003800000 */
[----:B------:R-:W-:Y:S02]  /*1ca0*/  ISETP.NE.AND P0, PT, R37, RZ, PT ;  /* 0x000000ff2500720c */ /* 0x000fe40003f05270 */
[C---:B------:R-:W-:Y:S02]  /*1cb0*/  ISETP.GT.U32.AND P1, PT, R43.reuse, 0x3bffffff, PT ;  /* 0x3bffffff2b00780c */ /* 0x040fe40003f24070 */
[----:B------:R-:W-:Y:S02]  /*1cc0*/  ISETP.LT.U32.AND P0, PT, R43, 0x3c000000, !P0 ;  /* 0x3c0000002b00780c */ /* 0x000fe40004701070 */
[----:B------:R-:W-:Y:S02]  /*1cd0*/  SEL R3, R39, R38, P1 ;  /* 0x0000002627037207 */ /* 0x000fe40000800000 */
[----:B------:R-:W-:-:S09]  /*1ce0*/  PRMT R0, RZ, 0x7610, R0 ;  /* 0x00007610ff007816 */ /* 0x000fd20000000000 */
[----:B------:R-:W-:-:S04]  /*1cf0*/  @!P0 LOP3.LUT R3, R3, R36, RZ, 0xfc, !PT ;  /* 0x0000002403038212 */ /* 0x000fc800078efcff */
[----:B------:R-:W-:-:S07]  /*1d00*/  @!P0 PRMT R0, R3, 0x7610, R0 ;  /* 0x0000761003008816 */ /* 0x000fce0000000000 */
.L_x_1795:
[----:B------:R4:W-:Y:S01]  /*1d10*/  STG.E.U8 desc[UR36][R4.64], R0 ;  /* 0x0000000004007986 */ /* 0x0009e2000c101124 */
[----:B------:R-:W-:Y:S05]  /*1d20*/  BRA `(.L_x_1780) ;  /* 0x0000000000a87947 */ /* 0x000fea0003800000 */
.L_x_1793:
[----:B------:R-:W-:Y:S01]  /*1d30*/  ISETP.GT.U32.AND P0, PT, R43, 0x477fffff, PT ;  /* 0x477fffff2b00780c */ /* 0x000fe20003f04070 */
[----:B------:R-:W-:-:S12]  /*1d40*/  IMAD.MOV.U32 R0, RZ, RZ, 0x80 ;  /* 0x00000080ff007424 */ /* 0x000fd800078e00ff */
        /* <DEDUP_REMOVED lines=8> */
.L_x_1796:
[----:B------:R5:W-:Y:S01]  /*1dd0*/  STG.E.U8 desc[UR36][R4.64], R0 ;  /* 0x0000000004007986 */ /* 0x000be2000c101124 */
[----:B------:R-:W-:Y:S05]  /*1de0*/  BRA `(.L_x_1780) ;  /* 0x0000000000787947 */ /* 0x000fea0003800000 */
.L_x_1792:
[----:B------:R-:W-:-:S13]  /*1df0*/  ISETP.NE.AND P0, PT, R0, 0x1c, PT ;  /* 0x0000001c0000780c */ /* 0x000fda0003f05270 */
[----:B------:R-:W-:Y:S05]  /*1e00*/  @!P0 BRA `(.L_x_1797) ;  /* 0x00000000006c8947 */ /* 0x000fea0003800000 */
[----:B------:R-:W-:-:S13]  /*1e10*/  ISETP.NE.AND P0, PT, R0, 0x1d, PT ;  /* 0x0000001d0000780c */ /* 0x000fda0003f05270 */
[----:B------:R-:W-:Y:S05]  /*1e20*/  @!P0 BRA `(.L_x_1798) ;  /* 0x00000000005c8947 */ /* 0x000fea0003800000 */
[----:B------:R-:W-:-:S13]  /*1e30*/  ISETP.NE.AND P0, PT, R0, 0x2c, PT ;  /* 0x0000002c0000780c */ /* 0x000fda0003f05270 */
[----:B------:R-:W-:Y:S05]  /*1e40*/  @!P0 BRA `(.L_x_1799) ;  /* 0x0000000000448947 */ /* 0x000fea0003800000 */
.L_x_1779:
        /* <DEDUP_REMOVED lines=16> */
.L_x_1800:
[----:B------:R-:W-:Y:S05]  /*1f50*/  BRA `(.L_x_1780) ;  /* 0x00000000001c7947 */ /* 0x000fea0003800000 */
.L_x_1799:
[----:B------:R-:W-:-:S04]  /*1f60*/  ISETP.NE.AND P0, PT, R42, 0xff, PT ;  /* 0x000000ff2a00780c */ /* 0x000fc80003f05270 */
[----:B------:R-:W-:-:S05]  /*1f70*/  SEL R3, R41, 0xffff, P0 ;  /* 0x0000ffff29037807 */ /* 0x000fca0000000000 */
[----:B------:R2:W-:Y:S01]  /*1f80*/  STG.E.U8 desc[UR36][R4.64], R3 ;  /* 0x0000000304007986 */ /* 0x0005e2000c101124 */
[----:B------:R-:W-:Y:S05]  /*1f90*/  BRA `(.L_x_1780) ;  /* 0x00000000000c7947 */ /* 0x000fea0003800000 */
.L_x_1798:
[----:B------:R1:W-:Y:S01]  /*1fa0*/  STG.E.64 desc[UR36][R4.64], R46 ;  /* 0x0000002e04007986 */ /* 0x0003e2000c101b24 */
[----:B------:R-:W-:Y:S05]  /*1fb0*/  BRA `(.L_x_1780) ;  /* 0x0000000000047947 */ /* 0x000fea0003800000 */
.L_x_1797:
[----:B------:R0:W-:Y:S02]  /*1fc0*/  STG.E desc[UR36][R4.64], R40 ;  /* 0x0000002804007986 */ /* 0x0001e4000c101924 */
.L_x_1780:
[----:B------:R-:W-:-:S07]  /*1fd0*/  VIADD R25, R25, 0x80 ;  /* 0x0000008019197836 */ /* 0x000fce0000000000 */
.L_x_1772:
[----:B------:R-:W-:Y:S05]  /*1fe0*/  BSYNC.RECONVERGENT B6 ;  /* 0x0000000000067941 */ /* 0x000fea0003800200 */
.L_x_1771:
        /* <DEDUP_REMOVED lines=282> */
.L_x_1804:
[----:B------:R-:W-:Y:S01]  /*3190*/  MOV R4, R0 ;  /* 0x0000000000047202 */ /* 0x000fe20000000f00 */
[----:B------:R-:W-:-:S07]  /*31a0*/  IMAD.MOV.U32 R5, RZ, RZ, RZ ;  /* 0x000000ffff057224 */ /* 0x000fce00078e00ff */
.L_x_1803:
        /* <DEDUP_REMOVED lines=16> */
.L_x_1808:
[----:B------:R0:W-:Y:S01]  /*32b0*/  STG.E.U8 desc[UR36][R4.64], R26 ;  /* 0x0000001a04007986 */ /* 0x0001e2000c101124 */
[----:B------:R-:W-:Y:S05]  /*32c0*/  BRA `(.L_x_1810) ;  /* 0x0000000800107947 */ /* 0x000fea0003800000 */
.L_x_1807:
        /* <DEDUP_REMOVED lines=8> */
.L_x_1812:
[----:B------:R0:W-:Y:S01]  /*3350*/  STG.E desc[UR36][R4.64], R27 ;  /* 0x0000001b04007986 */ /* 0x0001e2000c101924 */
[----:B------:R-:W-:Y:S05]  /*3360*/  BRA `(.L_x_1810) ;  /* 0x0000000400e87947 */ /* 0x000fea0003800000 */
.L_x_1811:
[----:B------:R0:W-:Y:S01]  /*3370*/  STG.E.U16 desc[UR36][R4.64], R27 ;  /* 0x0000001b04007986 */ /* 0x0001e2000c101524 */
[----:B------:R-:W-:Y:S05]  /*3380*/  BRA `(.L_x_1810) ;  /* 0x0000000400e07947 */ /* 0x000fea0003800000 */
.L_x_1806:
        /* <DEDUP_REMOVED lines=8> */
.L_x_1814:
[----:B------:R-:W-:-:S05]  /*3410*/  F2FP.F16.F32.PACK_AB R0, RZ, R30 ;  /* 0x0000001eff00723e */ /* 0x000fca00000000ff */
[----:B------:R0:W-:Y:S01]  /*3420*/  STG.E.U16 desc[UR36][R4.64], R0 ;  /* 0x0000000004007986 */ /* 0x0001e2000c101524 */
[----:B------:R-:W-:Y:S05]  /*3430*/  BRA `(.L_x_1810) ;  /* 0x0000000400b47947 */ /* 0x000fea0003800000 */
.L_x_1813:
        /* <DEDUP_REMOVED lines=9> */
.L_x_1816:
[----:B------:R-:W-:-:S04]  /*34d0*/  F2FP.F16.F32.PACK_AB R0, RZ, R30 ;  /* 0x0000001eff00723e */ /* 0x000fc800000000ff */
[----:B------:R-:W-:-:S05]  /*34e0*/  PRMT R0, R0, 0x5410, RZ ;  /* 0x0000541000007816 */ /* 0x000fca00000000ff */
[----:B------:R0:W-:Y:S01]  /*34f0*/  STG.E desc[UR36][R4.64], R0 ;  /* 0x0000000004007986 */ /* 0x0001e2000c101924 */
[----:B------:R-:W-:Y:S05]  /*3500*/  BRA `(.L_x_1810) ;  /* 0x0000000400807947 */ /* 0x000fea0003800000 */
.L_x_1815:
[----:B------:R0:W-:Y:S01]  /*3510*/  STG.E.64 desc[UR36][R4.64], R16 ;  /* 0x0000001004007986 */ /* 0x0001e2000c101b24 */
[----:B------:R-:W-:Y:S05]  /*3520*/  BRA `(.L_x_1810) ;  /* 0x0000000400787947 */ /* 0x000fea0003800000 */
.L_x_1805:
        /* <DEDUP_REMOVED lines=10> */
.L_x_1819:
[----:B------:R-:W-:-:S05]  /*35d0*/  CS2R R18, SRZ ;  /* 0x0000000000127805 */ /* 0x000fca000001ff00 */
[----:B------:R0:W-:Y:S01]  /*35e0*/  STG.E.128 desc[UR36][R4.64], R16 ;  /* 0x0000001004007986 */ /* 0x0001e2000c101d24 */
[----:B------:R-:W-:Y:S05]  /*35f0*/  BRA `(.L_x_1810) ;  /* 0x0000000400447947 */ /* 0x000fea0003800000 */
.L_x_1818:
        /* <DEDUP_REMOVED lines=8> */
.L_x_1821:
[C---:B------:R-:W-:Y:S02]  /*3680*/  ISETP.GE.U32.AND P0, PT, R43.reuse, 0x38800000, PT ;  /* 0x388000002b00780c */ /* 0x040fe40003f06070 */
[----:B------:R-:W-:Y:S02]  /*3690*/  ISETP.GT.U32.AND P1, PT, R43, 0x477fffff, PT ;  /* 0x477fffff2b00780c */ /* 0x000fe40003f24070 */
[----:B------:R-:W-:-:S04]  /*36a0*/  SEL R0, R2, R35, !P0 ;  /* 0x0000002302007207 */ /* 0x000fc80004000000 */
[----:B------:R-:W-:-:S04]  /*36b0*/  SEL R3, R29, R0, P1 ;  /* 0x000000001d037207 */ /* 0x000fc80000800000 */
[----:B------:R-:W-:-:S05]  /*36c0*/  LOP3.LUT R3, R3, R34, RZ, 0xfc, !PT ;  /* 0x0000002203037212 */ /* 0x000fca00078efcff */
[----:B------:R0:W-:Y:S01]  /*36d0*/  STG.E.U8 desc[UR36][R4.64], R3 ;  /* 0x0000000304007986 */ /* 0x0001e2000c101124 */
[----:B------:R-:W-:Y:S05]  /*36e0*/  BRA `(.L_x_1810) ;  /* 0x0000000400087947 */ /* 0x000fea0003800000 */
.L_x_1820:
[----:B------:R-:W-:-:S05]  /*36f0*/  F2FP.BF16.F32.PACK_AB R0, RZ, R30 ;  /* 0x0000001eff00723e */ /* 0x000fca00000010ff */
[----:B------:R0:W-:Y:S01]  /*3700*/  STG.E.U16 desc[UR36][R4.64], R0 ;  /* 0x0000000004007986 */ /* 0x0001e2000c101524 */
[----:B------:R-:W-:Y:S05]  /*3710*/  BRA `(.L_x_1810) ;  /* 0x0000000000fc7947 */ /* 0x000fea0003800000 */
.L_x_1817:
        /* <DEDUP_REMOVED lines=10> */
.L_x_1824:
        /* <DEDUP_REMOVED lines=10> */
.L_x_1825:
[----:B------:R4:W-:Y:S01]  /*3860*/  STG.E.U8 desc[UR36][R4.64], R0 ;  /* 0x0000000004007986 */ /* 0x0009e2000c101124 */
[----:B------:R-:W-:Y:S05]  /*3870*/  BRA `(.L_x_1810) ;  /* 0x0000000000a47947 */ /* 0x000fea0003800000 */
.L_x_1823:
        /* <DEDUP_REMOVED lines=10> */
.L_x_1826:
[----:B------:R5:W-:Y:S01]  /*3920*/  STG.E.U8 desc[UR36][R4.64], R0 ;  /* 0x0000000004007986 */ /* 0x000be2000c101124 */
[----:B------:R-:W-:Y:S05]  /*3930*/  BRA `(.L_x_1810) ;  /* 0x0000000000747947 */ /* 0x000fea0003800000 */
.L_x_1822:
        /* <DEDUP_REMOVED lines=9> */
.L_x_1809:
        /* <DEDUP_REMOVED lines=16> */
.L_x_1829:
[----:B------:R-:W-:Y:S05]  /*3ad0*/  BRA `(.L_x_1810) ;  /* 0x00000000000c7947 */ /* 0x000fea0003800000 */
.L_x_1828:
[----:B------:R1:W-:Y:S01]  /*3ae0*/  STG.E.64 desc[UR36][R4.64], R46 ;  /* 0x0000002e04007986 */ /* 0x0003e2000c101b24 */
[----:B------:R-:W-:Y:S05]  /*3af0*/  BRA `(.L_x_1810) ;  /* 0x0000000000047947 */ /* 0x000fea0003800000 */
.L_x_1827:
[----:B------:R0:W-:Y:S02]  /*3b00*/  STG.E desc[UR36][R4.64], R40 ;  /* 0x0000002804007986 */ /* 0x0001e4000c101924 */
.L_x_1810:
[----:B------:R-:W-:-:S07]  /*3b10*/  VIADD R25, R25, 0x80 ;  /* 0x0000008019197836 */ /* 0x000fce0000000000 */
.L_x_1802:
[----:B------:R-:W-:Y:S05]  /*3b20*/  BSYNC.RECONVERGENT B6 ;  /* 0x0000000000067941 */ /* 0x000fea0003800200 */
.L_x_1801:
        /* <DEDUP_REMOVED lines=282> */
.L_x_1833:
[----:B------:R-:W-:Y:S01]  /*4cd0*/  MOV R4, R0 ;  /* 0x0000000000047202 */ /* 0x000fe20000000f00 */
[----:B------:R-:W-:-:S07]  /*4ce0*/  IMAD.MOV.U32 R5, RZ, RZ, RZ ;  /* 0x000000ffff057224 */ /* 0x000fce00078e00ff */
.L_x_1832:
        /* <DEDUP_REMOVED lines=16> */
.L_x_1837:
[----:B------:R3:W-:Y:S01]  /*4df0*/  STG.E.U8 desc[UR36][R4.64], R26 ;  /* 0x0000001a04007986 */ /* 0x0007e2000c101124 */
[----:B------:R-:W-:Y:S05]  /*4e00*/  BRA `(.L_x_1839) ;  /* 0x0000000800107947 */ /* 0x000fea0003800000 */
.L_x_1836:
        /* <DEDUP_REMOVED lines=8> */
.L_x_1841:
[----:B------:R1:W-:Y:S01]  /*4e90*/  STG.E desc[UR36][R4.64], R27 ;  /* 0x0000001b04007986 */ /* 0x0003e2000c101924 */
[----:B------:R-:W-:Y:S05]  /*4ea0*/  BRA `(.L_x_1839) ;  /* 0x0000000400e87947 */ /* 0x000fea0003800000 */
.L_x_1840:
[----:B------:R2:W-:Y:S01]  /*4eb0*/  STG.E.U16 desc[UR36][R4.64], R27 ;  /* 0x0000001b04007986 */ /* 0x0005e2000c101524 */
[----:B------:R-:W-:Y:S05]  /*4ec0*/  BRA `(.L_x_1839) ;  /* 0x0000000400e07947 */ /* 0x000fea0003800000 */
.L_x_1835:
        /* <DEDUP_REMOVED lines=8> */
.L_x_1843:
[----:B------:R-:W-:-:S05]  /*4f50*/  F2FP.F16.F32.PACK_AB R0, RZ, R30 ;  /* 0x0000001eff00723e */ /* 0x000fca00000000ff */
[----:B------:R0:W-:Y:S01]  /*4f60*/  STG.E.U16 desc[UR36][R4.64], R0 ;  /* 0x0000000004007986 */ /* 0x0001e2000c101524 */
[----:B------:R-:W-:Y:S05]  /*4f70*/  BRA `(.L_x_1839) ;  /* 0x0000000400b47947 */ /* 0x000fea0003800000 */
.L_x_1842:
        /* <DEDUP_REMOVED lines=9> */
.L_x_1845:
[----:B------:R-:W-:-:S04]  /*5010*/  F2FP.F16.F32.PACK_AB R0, RZ, R30 ;  /* 0x0000001eff00723e */ /* 0x000fc800000000ff */
[----:B------:R-:W-:-:S05]  /*5020*/  PRMT R0, R0, 0x5410, RZ ;  /* 0x0000541000007816 */ /* 0x000fca00000000ff */
[----:B------:R0:W-:Y:S01]  /*5030*/  STG.E desc[UR36][R4.64], R0 ;  /* 0x0000000004007986 */ /* 0x0001e2000c101924 */
[----:B------:R-:W-:Y:S05]  /*5040*/  BRA `(.L_x_1839) ;  /* 0x0000000400807947 */ /* 0x000fea0003800000 */
.L_x_1844:
[----:B------:R5:W-:Y:S01]  /*5050*/  STG.E.64 desc[UR36][R4.64], R16 ;  /* 0x0000001004007986 */ /* 0x000be2000c101b24 */
[----:B------:R-:W-:Y:S05]  /*5060*/  BRA `(.L_x_1839) ;  /* 0x0000000400787947 */ /* 0x000fea0003800000 */
.L_x_1834:
        /* <DEDUP_REMOVED lines=10> */
.L_x_1848:
[----:B------:R-:W-:-:S05]  /*5110*/  CS2R R18, SRZ ;  /* 0x0000000000127805 */ /* 0x000fca000001ff00 */
[----:B------:R0:W-:Y:S01]  /*5120*/  STG.E.128 desc[UR36][R4.64], R16 ;  /* 0x0000001004007986 */ /* 0x0001e2000c101d24 */
[----:B------:R-:W-:Y:S05]  /*5130*/  BRA `(.L_x_1839) ;  /* 0x0000000400447947 */ /* 0x000fea0003800000 */
.L_x_1847:
        /* <DEDUP_REMOVED lines=8> */
.L_x_1850:
[C---:B------:R-:W-:Y:S02]  /*51c0*/  ISETP.GE.U32.AND P0, PT, R43.reuse, 0x38800000, PT ;  /* 0x388000002b00780c */ /* 0x040fe40003f06070 */
[----:B------:R-:W-:Y:S02]  /*51d0*/  ISETP.GT.U32.AND P1, PT, R43, 0x477fffff, PT ;  /* 0x477fffff2b00780c */ /* 0x000fe40003f24070 */
[----:B------:R-:W-:-:S04]  /*51e0*/  SEL R0, R2, R35, !P0 ;  /* 0x0000002302007207 */ /* 0x000fc80004000000 */
[----:B------:R-:W-:-:S04]  /*51f0*/  SEL R3, R29, R0, P1 ;  /* 0x000000001d037207 */ /* 0x000fc80000800000 */
[----:B------:R-:W-:-:S05]  /*5200*/  LOP3.LUT R3, R3, R34, RZ, 0xfc, !PT ;  /* 0x0000002203037212 */ /* 0x000fca00078efcff */
[----:B------:R0:W-:Y:S01]  /*5210*/  STG.E.U8 desc[UR36][R4.64], R3 ;  /* 0x0000000304007986 */ /* 0x0001e2000c101124 */
[----:B------:R-:W-:Y:S05]  /*5220*/  BRA `(.L_x_1839) ;  /* 0x0000000400087947 */ /* 0x000fea0003800000 */
.L_x_1849:
[----:B------:R-:W-:-:S05]  /*5230*/  F2FP.BF16.F32.PACK_AB R0, RZ, R30 ;  /* 0x0000001eff00723e */ /* 0x000fca00000010ff */
[----:B------:R0:W-:Y:S01]  /*5240*/  STG.E.U16 desc[UR36][R4.64], R0 ;  /* 0x0000000004007986 */ /* 0x0001e2000c101524 */
[----:B------:R-:W-:Y:S05]  /*5250*/  BRA `(.L_x_1839) ;  /* 0x0000000000fc7947 */ /* 0x000fea0003800000 */
.L_x_1846:
        /* <DEDUP_REMOVED lines=10> */
.L_x_1853:
        /* <DEDUP_REMOVED lines=10> */
.L_x_1854:
[----:B------:R0:W-:Y:S01]  /*53a0*/  STG.E.U8 desc[UR36][R4.64], R0 ;  /* 0x0000000004007986 */ /* 0x0001e2000c101124 */
[----:B------:R-:W-:Y:S05]  /*53b0*/  BRA `(.L_x_1839) ;  /* 0x0000000000a47947 */ /* 0x000fea0003800000 */
.L_x_1852:
        /* <DEDUP_REMOVED lines=10> */
.L_x_1855:
[----:B------:R0:W-:Y:S01]  /*5460*/  STG.E.U8 desc[UR36][R4.64], R0 ;  /* 0x0000000004007986 */ /* 0x0001e2000c101124 */
[----:B------:R-:W-:Y:S05]  /*5470*/  BRA `(.L_x_1839) ;  /* 0x0000000000747947 */ /* 0x000fea0003800000 */
.L_x_1851:
        /* <DEDUP_REMOVED lines=9> */
.L_x_1838:
        /* <DEDUP_REMOVED lines=16> */
.L_x_1858:
[----:B------:R-:W-:Y:S05]  /*5610*/  BRA `(.L_x_1839) ;  /* 0x00000000000c7947 */ /* 0x000fea0003800000 */
.L_x_1857:
[----:B------:R0:W-:Y:S01]  /*5620*/  STG.E.64 desc[UR36][R4.64], R46 ;  /* 0x0000002e04007986 */ /* 0x0001e2000c101b24 */
[----:B------:R-:W-:Y:S05]  /*5630*/  BRA `(.L_x_1839) ;  /* 0x0000000000047947 */ /* 0x000fea0003800000 */
.L_x_1856:
[----:B------:R0:W-:Y:S02]  /*5640*/  STG.E desc[UR36][R4.64], R40 ;  /* 0x0000002804007986 */ /* 0x0001e4000c101924 */
.L_x_1839:
[----:B------:R-:W-:-:S07]  /*5650*/  VIADD R25, R25, 0x80 ;  /* 0x0000008019197836 */ /* 0x000fce0000000000 */
.L_x_1831:
[----:B------:R-:W-:Y:S05]  /*5660*/  BSYNC.RECONVERGENT B6 ;  /* 0x0000000000067941 */ /* 0x000fea0003800200 */
.L_x_1830:
        /* <DEDUP_REMOVED lines=281> */
.L_x_1860:
[----:B------:R-:W-:Y:S01]  /*6800*/  IMAD.MOV.U32 R4, RZ, RZ, R0 ;  /* 0x000000ffff047224 */ /* 0x000fe200078e0000 */
[----:B------:R-:W-:-:S07]  /*6810*/  MOV R5, RZ ;  /* 0x000000ff00057202 */ /* 0x000fce0000000f00 */
.L_x_1859:
        /* <DEDUP_REMOVED lines=14> */
[----:B------:R-:W-:Y:S01]  /*6900*/  STG.E.U8 desc[UR36][R4.64], R27 ;  /* 0x0000001b04007986 */ /* 0x000fe2000c101124 */
[----:B------:R-:W-:Y:S05]  /*6910*/  EXIT ;  /* 0x000000000000794d */ /* 0x000fea0003800000 */
.L_x_1864:
[----:B------:R-:W-:Y:S01]  /*6920*/  STG.E.U8 desc[UR36][R4.64], R26 ;  /* 0x0000001a04007986 */ /* 0x000fe2000c101124 */
[----:B------:R-:W-:Y:S05]  /*6930*/  EXIT ;  /* 0x000000000000794d */ /* 0x000fea0003800000 */
.L_x_1863:
        /* <DEDUP_REMOVED lines=8> */
.L_x_1867:
[----:B------:R-:W-:Y:S01]  /*69c0*/  STG.E desc[UR36][R4.64], R27 ;  /* 0x0000001b04007986 */ /* 0x000fe2000c101924 */
[----:B------:R-:W-:Y:S05]  /*69d0*/  EXIT ;  /* 0x000000000000794d */ /* 0x000fea0003800000 */
.L_x_1866:
[----:B------:R-:W-:Y:S01]  /*69e0*/  STG.E.U16 desc[UR36][R4.64], R27 ;  /* 0x0000001b04007986 */ /* 0x000fe2000c101524 */
[----:B------:R-:W-:Y:S05]  /*69f0*/  EXIT ;  /* 0x000000000000794d */ /* 0x000fea0003800000 */
.L_x_1862:
        /* <DEDUP_REMOVED lines=8> */
.L_x_1869:
[----:B------:R-:W-:-:S05]  /*6a80*/  F2FP.F16.F32.PACK_AB R30, RZ, R30 ;  /* 0x0000001eff1e723e */ /* 0x000fca00000000ff */
[----:B------:R-:W-:Y:S01]  /*6a90*/  STG.E.U16 desc[UR36][R4.64], R30 ;  /* 0x0000001e04007986 */ /* 0x000fe2000c101524 */
[----:B------:R-:W-:Y:S05]  /*6aa0*/  EXIT ;  /* 0x000000000000794d */ /* 0x000fea0003800000 */
.L_x_1868:
        /* <DEDUP_REMOVED lines=9> */
.L_x_1871:
[----:B------:R-:W-:-:S04]  /*6b40*/  F2FP.F16.F32.PACK_AB R30, RZ, R30 ;  /* 0x0000001eff1e723e */ /* 0x000fc800000000ff */
[----:B------:R-:W-:-:S05]  /*6b50*/  PRMT R30, R30, 0x5410, RZ ;  /* 0x000054101e1e7816 */ /* 0x000fca00000000ff */
[----:B------:R-:W-:Y:S01]  /*6b60*/  STG.E desc[UR36][R4.64], R30 ;  /* 0x0000001e04007986 */ /* 0x000fe2000c101924 */
[----:B------:R-:W-:Y:S05]  /*6b70*/  EXIT ;  /* 0x000000000000794d */ /* 0x000fea0003800000 */
.L_x_1870:
[----:B------:R-:W-:Y:S01]  /*6b80*/  STG.E.64 desc[UR36][R4.64], R16 ;  /* 0x0000001004007986 */ /* 0x000fe2000c101b24 */
[----:B------:R-:W-:Y:S05]  /*6b90*/  EXIT ;  /* 0x000000000000794d */ /* 0x000fea0003800000 */
.L_x_1861:
        /* <DEDUP_REMOVED lines=10> */
.L_x_1874:
[----:B------:R-:W-:-:S05]  /*6c40*/  CS2R R18, SRZ ;  /* 0x0000000000127805 */ /* 0x000fca000001ff00 */
[----:B------:R-:W-:Y:S01]  /*6c50*/  STG.E.128 desc[UR36][R4.64], R16 ;  /* 0x0000001004007986 */ /* 0x000fe2000c101d24 */
[----:B------:R-:W-:Y:S05]  /*6c60*/  EXIT ;  /* 0x000000000000794d */ /* 0x000fea0003800000 */
.L_x_1873:
[----:B------:R-:W-:-:S13]  /*6c70*/  ISETP.NE.AND P0, PT, R0, 0xf, PT ;  /* 0x0000000f0000780c */ /* 0x000fda0003f05270 */
[----:B------:R-:W-:Y:S05]  /*6c80*/  @!P0 BRA `(.L_x_1875) ;  /* 0x0000000000308947 */ /* 0x000fea0003800000 */
[----:B------:R-:W-:-:S13]  /*6c90*/  ISETP.NE.AND P0, PT, R0, 0x17, PT ;  /* 0x000000170000780c */ /* 0x000fda0003f05270 */
[----:B------:R-:W-:Y:S05]  /*6ca0*/  @!P0 BRA `(.L_x_1876) ;  /* 0x0000000000108947 */ /* 0x000fea0003800000 */
[----:B------:R-:W-:-:S13]  /*6cb0*/  ISETP.NE.AND P0, PT, R0, 0x18, PT ;  /* 0x000000180000780c */ /* 0x000fda0003f05270 */
[----:B------:R-:W-:Y:S05]  /*6cc0*/  @P0 BRA `(.L_x_1865) ;  /* 0x0000000000d80947 */ /* 0x000fea0003800000 */
[----:B------:R-:W-:Y:S01]  /*6cd0*/  STG.E.U8 desc[UR36][R4.64], R28 ;  /* 0x0000001c04007986 */ /* 0x000fe2000c101124 */
[----:B------:R-:W-:Y:S05]  /*6ce0*/  EXIT ;  /* 0x000000000000794d */ /* 0x000fea0003800000 */
.L_x_1876:
[C---:B------:R-:W-:Y:S02]  /*6cf0*/  ISETP.GT.U32.AND P1, PT, R43.reuse, 0x477fffff, PT ;  /* 0x477fffff2b00780c */ /* 0x040fe40003f24070 */
[----:B------:R-:W-:-:S11]  /*6d00*/  ISETP.GE.U32.AND P0, PT, R43, 0x38800000, PT ;  /* 0x388000002b00780c */ /* 0x000fd60003f06070 */
[----:B------:R-:W-:-:S04]  /*6d10*/  @!P1 SEL R29, R2, R35, !P0 ;  /* 0x00000023021d9207 */ /* 0x000fc80004000000 */
[----:B------:R-:W-:-:S05]  /*6d20*/  LOP3.LUT R29, R29, R34, RZ, 0xfc, !PT ;  /* 0x000000221d1d7212 */ /* 0x000fca00078efcff */
[----:B------:R-:W-:Y:S01]  /*6d30*/  STG.E.U8 desc[UR36][R4.64], R29 ;  /* 0x0000001d04007986 */ /* 0x000fe2000c101124 */
[----:B------:R-:W-:Y:S05]  /*6d40*/  EXIT ;  /* 0x000000000000794d */ /* 0x000fea0003800000 */
.L_x_1875:
[----:B------:R-:W-:-:S05]  /*6d50*/  F2FP.BF16.F32.PACK_AB R30, RZ, R30 ;  /* 0x0000001eff1e723e */ /* 0x000fca00000010ff */
[----:B------:R-:W-:Y:S01]  /*6d60*/  STG.E.U16 desc[UR36][R4.64], R30 ;  /* 0x0000001e04007986 */ /* 0x000fe2000c101524 */
[----:B------:R-:W-:Y:S05]  /*6d70*/  EXIT ;  /* 0x000000000000794d */ /* 0x000fea0003800000 */
.L_x_1872:
        /* <DEDUP_REMOVED lines=8> */
[----:B------:R-:W-:Y:S01]  /*6e00*/  STG.E.U16 desc[UR36][R4.64], R40 ;  /* 0x0000002804007986 */ /* 0x000fe2000c101524 */
[----:B------:R-:W-:Y:S05]  /*6e10*/  EXIT ;  /* 0x000000000000794d */ /* 0x000fea0003800000 */
.L_x_1879:
[----:B------:R-:W-:Y:S02]  /*6e20*/  ISETP.GT.U32.AND P0, PT, R43, 0x437fffff, PT ;  /* 0x437fffff2b00780c */ /* 0x000fe40003f04070 */
[----:B------:R-:W-:-:S11]  /*6e30*/  MOV R2, 0x80 ;  /* 0x0000008000027802 */ /* 0x000fd60000000f00 */
        /* <DEDUP_REMOVED lines=8> */
.L_x_1880:
[----:B------:R-:W-:Y:S01]  /*6ec0*/  STG.E.U8 desc[UR36][R4.64], R2 ;  /* 0x0000000204007986 */ /* 0x000fe2000c101124 */
[----:B------:R-:W-:Y:S05]  /*6ed0*/  EXIT ;  /* 0x000000000000794d */ /* 0x000fea0003800000 */
.L_x_1878:
        /* <DEDUP_REMOVED lines=10> */
.L_x_1881:
[----:B------:R-:W-:Y:S01]  /*6f80*/  STG.E.U8 desc[UR36][R4.64], R2 ;  /* 0x0000000204007986 */ /* 0x000fe2000c101124 */
[----:B------:R-:W-:Y:S05]  /*6f90*/  EXIT ;  /* 0x000000000000794d */ /* 0x000fea0003800000 */
.L_x_1877:
        /* <DEDUP_REMOVED lines=9> */
.L_x_1865:
        /* <DEDUP_REMOVED lines=16> */
.L_x_1884:
[----:B------:R-:W-:Y:S05]  /*7130*/  EXIT ;  /* 0x000000000000794d */ /* 0x000fea0003800000 */
.L_x_1883:
[----:B------:R-:W-:Y:S01]  /*7140*/  STG.E.64 desc[UR36][R4.64], R46 ;  /* 0x0000002e04007986 */ /* 0x000fe2000c101b24 */
[----:B------:R-:W-:Y:S05]  /*7150*/  EXIT ;  /* 0x000000000000794d */ /* 0x000fea0003800000 */
.L_x_1882:
[----:B------:R-:W-:Y:S01]  /*7160*/  STG.E desc[UR36][R4.64], R40 ;  /* 0x0000002804007986 */ /* 0x000fe2000c101924 */
[----:B------:R-:W-:Y:S05]  /*7170*/  EXIT ;  /* 0x000000000000794d */ /* 0x000fea0003800000 */
.L_x_1885:
        /* <DEDUP_REMOVED lines=16> */
.L_x_7070:


//--------------------- .text._ZN2at6native27unrolled_elementwise_kernelINS0_11FillFunctorIN3c1013Float8_e4m3fnEEESt5arrayIPcLm1EELi4E23TrivialOffsetCalculatorILi0EjES9_ILi1EjENS0_6memory12LoadWithCastILi0EEENSC_13StoreWithCastILi1EEEEEviT_T0_T2_T3_T4_T5_ --------------------------
	.section	.text._ZN2at6native27unrolled_elementwise_kernelINS0_11FillFunctorIN3c1013Float8_e4m3fnEEESt5arrayIPcLm1EELi4E23TrivialOffsetCalculatorILi0EjES9_ILi1EjENS0_6memory12LoadWithCastILi0EEENSC_13StoreWithCastILi1EEEEEviT_T0_T2_T3_T4_T5_,"ax",@progbits
	.align	128
        .global         _ZN2at6native27unrolled_elementwise_kernelINS0_11FillFunctorIN3c1013Float8_e4m3fnEEESt5arrayIPcLm1EELi4E23TrivialOffsetCalculatorILi0EjES9_ILi1EjENS0_6memory12LoadWithCastILi0EEENSC_13StoreWithCastILi1EEEEEviT_T0_T2_T3_T4_T5_
        .type           _ZN2at6native27unrolled_elementwise_kernelINS0_11FillFunctorIN3c1013Float8_e4m3fnEEESt5arrayIPcLm1EELi4E23TrivialOffsetCalculatorILi0EjES9_ILi1EjENS0_6memory12LoadWithCastILi0EEENSC_13StoreWithCastILi1EEEEEviT_T0_T2_T3_T4_T5_,@function
        .size           _ZN2at6native27unrolled_elementwise_kernelINS0_11FillFunctorIN3c1013Float8_e4m3fnEEESt5arrayIPcLm1EELi4E23TrivialOffsetCalculatorILi0EjES9_ILi1EjENS0_6memory12LoadWithCastILi0EEENSC_13StoreWithCastILi1EEEEEviT_T0_T2_T3_T4_T5_,(.L_x_7071 - _ZN2at6native27unrolled_elementwise_kernelINS0_11FillFunctorIN3c1013Float8_e4m3fnEEESt5arrayIPcLm1EELi4E23TrivialOffsetCalculatorILi0EjES9_ILi1EjENS0_6memory12LoadWithCastILi0EEENSC_13StoreWithCastILi1EEEEEviT_T0_T2_T3_T4_T5_)
        .other          _ZN2at6native27unrolled_elementwise_kernelINS0_11FillFunctorIN3c1013Float8_e4m3fnEEESt5arrayIPcLm1EELi4E23TrivialOffsetCalculatorILi0EjES9_ILi1EjENS0_6memory12LoadWithCastILi0EEENSC_13StoreWithCastILi1EEEEEviT_T0_T2_T3_T4_T5_,@"STO_CUDA_ENTRY STV_DEFAULT"
_ZN2at6native27unrolled_elementwise_kernelINS0_11FillFunctorIN3c1013Float8_e4m3fnEEESt5arrayIPcLm1EELi4E23TrivialOffsetCalculatorILi0EjES9_ILi1EjENS0_6memory12LoadWithCastILi0EEENSC_13StoreWithCastILi1EEEEEviT_T0_T2_T3_T4_T5_:
.text._ZN2at6native27unrolled_elementwise_kernelINS0_11FillFunctorIN3c1013Float8_e4m3fnEEESt5arrayIPcLm1EELi4E23TrivialOffsetCalculatorILi0EjES9_ILi1EjENS0_6memory12LoadWithCastILi0EEENSC_13StoreWithCastILi1EEEEEviT_T0_T2_T3_T4_T5_:
[----:B------:R-:W0:Y:S01]  /*0000*/  LDC R1, c[0x0][0x37c] ;  /* 0x0000df00ff017b82 */ /* 0x000e220000000800 */
[----:B------:R-:W1:Y:S07]  /*0010*/  S2R R16, SR_CTAID.X ;  /* 0x0000000000107919 */ /* 0x000e6e0000002500 */
[----:B------:R-:W1:Y:S01]  /*0020*/  LDC R17, c[0x0][0x380] ;  /* 0x0000e000ff117b82 */ /* 0x000e620000000800 */
[----:B------:R-:W2:Y:S01]  /*0030*/  LDCU.U8 UR4, c[0x0][0x384] ;  /* 0x00007080ff0477ac */ /* 0x000ea20008000000 */
[----:B------:R-:W-:Y:S01]  /*0040*/  BSSY.RECONVERGENT B6, `(.L_x_1886) ;  /* 0x0000211000067945 */ /* 0x000fe20003800200 */
[----:B------:R-:W3:Y:S01]  /*0050*/  S2R R19, SR_TID.X ;  /* 0x0000000000137919 */ /* 0x000ee20000002100 */
[----:B------:R-:W4:Y:S01]  /*0060*/  LDCU.64 UR36, c[0x0][0x358] ;  /* 0x00006b00ff2477ac */ /* 0x000f220008000a00 */
[----:B------:R-:W5:Y:S01]  /*0070*/  LDCU.U8 UR38, c[0x0][0x39c] ;  /* 0x00007380ff2677ac */ /* 0x000f620008000000 */
[----:B--2---:R-:W-:-:S02]  /*0080*/  IMAD.U32 R18, RZ, RZ, UR4 ;  /* 0x00000004ff127e24 */ /* 0x004fc4000f8e00ff */
[----:B-1----:R-:W-:-:S05]  /*0090*/  IMAD R17, R16, -0x200, R17 ;  /* 0xfffffe0010117824 */ /* 0x002fca00078e0211 */
[----:B---3--:R-:W-:-:S13]  /*00a0*/  ISETP.GE.AND P0, PT, R19, R17, PT ;  /* 0x000000111300720c */ /* 0x008fda0003f06270 */
[----:B0---45:R-:W-:Y:S05]  /*00b0*/  @P0 BRA `(.L_x_1887) ;  /* 0x0000002000240947 */ /* 0x031fea0003800000 */
        /* <DEDUP_REMOVED lines=18> */
[----:B------:R-:W-:Y:S02]  /*01e0*/  IMAD.SHL.U32 R0, R18, 0x1000000, RZ ;  /* 0x0100000012007824 */ /* 0x000fe400078e00ff */
[----:B------:R-:W-:-:S03]  /*01f0*/  IMAD.MOV.U32 R6, RZ, RZ, 0x1f ;  /* 0x0000001fff067424 */ /* 0x000fc600078e00ff */
[C---:B------:R-:W-:Y:S02]  /*0200*/  LOP3.LUT R4, R0.reuse, 0x7f000000, RZ, 0xc0, !PT ;  /* 0x7f00000000047812 */ /* 0x040fe400078ec0ff */
[----:B------:R-:W-:Y:S02]  /*0210*/  LOP3.LUT P0, RZ, R0, 0x7f000000, RZ, 0xc0, !PT ;  /* 0x7f00000000ff7812 */ /* 0x000fe4000780c0ff */
[----:B------:R-:W0:Y:S02]  /*0220*/  FLO.U32 R5, R4 ;  /* 0x0000000400057300 */ /* 0x000e2400000e0000 */
[----:B0-----:R-:W-:-:S05]  /*0230*/  IMAD.MOV R5, RZ, RZ, -R5 ;  /* 0x000000ffff057224 */ /* 0x001fca00078e0a05 */
[----:B------:R-:W-:-:S05]  /*0240*/  VIADDMNMX.U32 R5, R5, R6, 0x4, !PT ;  /* 0x0000000405057446 */ /* 0x000fca0007800006 */
[----:B------:R-:W-:-:S04]  /*0250*/  VIADD R5, R5, 0xfffffffc ;  /* 0xfffffffc05057836 */ /* 0x000fc80000000000 */
[----:B------:R-:W-:Y:S01]  /*0260*/  IMAD.SHL.U32 R7, R5, 0x800000, RZ ;  /* 0x0080000005077824 */ /* 0x000fe200078e00ff */
[C---:B------:R-:W-:Y:S01]  /*0270*/  SHF.L.U32 R6, R4.reuse, R5, RZ ;  /* 0x0000000504067219 */ /* 0x040fe200000006ff */
[----:B------:R-:W-:-:S03]  /*0280*/  VIADD R5, R4, 0x1000000 ;  /* 0x0100000004057836 */ /* 0x000fc60000000000 */
[----:B------:R-:W-:Y:S02]  /*0290*/  LEA.HI R6, R6, -R7, RZ, 0x1c ;  /* 0x8000000706067211 */ /* 0x000fe400078fe0ff */
[----:B------:R-:W-:-:S03]  /*02a0*/  SHF.R.S32.HI R5, RZ, 0x8, R5 ;  /* 0x00000008ff057819 */ /* 0x000fc60000011405 */
[----:B------:R-:W-:-:S05]  /*02b0*/  VIADD R6, R6, 0x3c000000 ;  /* 0x3c00000006067836 */ /* 0x000fca0000000000 */
[----:B------:R-:W-:-:S04]  /*02c0*/  LOP3.LUT R5, R6, 0x7f800000, R5, 0xf8, !PT ;  /* 0x7f80000006057812 */ /* 0x000fc800078ef805 */
[----:B------:R-:W-:-:S04]  /*02d0*/  SEL R5, R5, RZ, P0 ;  /* 0x000000ff05057207 */ /* 0x000fc80000000000 */
[----:B------:R-:W-:-:S06]  /*02e0*/  LOP3.LUT R5, R5, 0x80000000, R0, 0xf8, !PT ;  /* 0x8000000005057812 */ /* 0x000fcc00078ef800 */
[----:B------:R-:W0:Y:S02]  /*02f0*/  F2I.FTZ.TRUNC.NTZ R5, R5 ;  /* 0x0000000500057305 */ /* 0x000e24000021f100 */
[----:B0-----:R4:W-:Y:S01]  /*0300*/  STG.E.U8 desc[UR36][R2.64], R5 ;  /* 0x0000000502007986 */ /* 0x0019e2000c101124 */
[----:B------:R-:W-:Y:S05]  /*0310*/  BRA `(.L_x_1887) ;  /* 0x0000001c008c7947 */ /* 0x000fea0003800000 */
.L_x_1891:
        /* <DEDUP_REMOVED lines=17> */
[----:B------:R-:W0:Y:S02]  /*0430*/  F2I.S64.TRUNC R4, R5 ;  /* 0x0000000500047311 */ /* 0x000e24000020d900 */
[----:B0-----:R3:W-:Y:S01]  /*0440*/  STG.E.U8 desc[UR36][R2.64], R4 ;  /* 0x0000000402007986 */ /* 0x0017e2000c101124 */
[----:B------:R-:W-:Y:S05]  /*0450*/  BRA `(.L_x_1887) ;  /* 0x0000001c003c7947 */ /* 0x000fea0003800000 */
.L_x_1890:
[----:B------:R-:W-:-:S09]  /*0460*/  UISETP.NE.AND UP0, UPT, UR4, 0x2, UPT ;  /* 0x000000020400788c */ /* 0x000fd2000bf05270 */
[----:B------:R-:W-:Y:S05]  /*0470*/  BRA.U !UP0, `(.L_x_1893) ;  /* 0x0000000108b07547 */ /* 0x000fea000b800000 */
[----:B------:R-:W-:-:S09]  /*0480*/  UISETP.NE.AND UP0, UPT, UR4, 0x3, UPT ;  /* 0x000000030400788c */ /* 0x000fd2000bf05270 */
        /* <DEDUP_REMOVED lines=21> */
[----:B0-----:R0:W-:Y:S01]  /*05e0*/  STG.E.64 desc[UR36][R2.64], R4 ;  /* 0x0000000402007986 */ /* 0x0011e2000c101b24 */
[----:B------:R-:W-:Y:S05]  /*05f0*/  BRA `(.L_x_1887) ;  /* 0x0000001800d47947 */ /* 0x000fea0003800000 */
.L_x_1894:
        /* <DEDUP_REMOVED lines=18> */
[----:B0-----:R1:W-:Y:S01]  /*0720*/  STG.E desc[UR36][R2.64], R5 ;  /* 0x0000000502007986 */ /* 0x0013e2000c101924 */
[----:B------:R-:W-:Y:S05]  /*0730*/  BRA `(.L_x_1887) ;  /* 0x0000001800847947 */ /* 0x000fea0003800000 */
.L_x_1893:
        /* <DEDUP_REMOVED lines=18> */
[----:B0-----:R2:W-:Y:S01]  /*0860*/  STG.E.U16 desc[UR36][R2.64], R5 ;  /* 0x0000000502007986 */ /* 0x0015e2000c101524 */
[----:B------:R-:W-:Y:S05]  /*0870*/  BRA `(.L_x_1887) ;  /* 0x0000001800347947 */ /* 0x000fea0003800000 */
.L_x_1889:
[----:B------:R-:W-:-:S09]  /*0880*/  UISETP.GT.AND UP0, UPT, UR4, 0x6, UPT ;  /* 0x000000060400788c */ /* 0x000fd2000bf04270 */
[----:B------:R-:W-:Y:S05]  /*0890*/  BRA.U UP0, `(.L_x_1895) ;  /* 0x0000000100ac7547 */ /* 0x000fea000b800000 */
        /* <DEDUP_REMOVED lines=20> */
[----:B------:R-:W-:-:S05]  /*09e0*/  LOP3.LUT R5, R5, 0x80000000, R0, 0xf8, !PT ;  /* 0x8000000005057812 */ /* 0x000fca00078ef800 */
[----:B------:R0:W-:Y:S01]  /*09f0*/  STG.E desc[UR36][R2.64], R5 ;  /* 0x0000000502007986 */ /* 0x0001e2000c101924 */
[----:B------:R-:W-:Y:S05]  /*0a00*/  BRA `(.L_x_1887) ;  /* 0x0000001400d07947 */ /* 0x000fea0003800000 */
.L_x_1896:
        /* <DEDUP_REMOVED lines=16> */
[----:B------:R-:W-:-:S04]  /*0b10*/  LOP3.LUT R0, R5, 0x80000000, R0, 0xf8, !PT ;  /* 0x8000000005007812 */ /* 0x000fc800078ef800 */
[----:B------:R-:W-:-:S05]  /*0b20*/  F2FP.F16.F32.PACK_AB R0, RZ, R0 ;  /* 0x00000000ff00723e */ /* 0x000fca00000000ff */
[----:B------:R0:W-:Y:S01]  /*0b30*/  STG.E.U16 desc[UR36][R2.64], R0 ;  /* 0x0000000002007986 */ /* 0x0001e2000c101524 */
[----:B------:R-:W-:Y:S05]  /*0b40*/  BRA `(.L_x_1887) ;  /* 0x0000001400807947 */ /* 0x000fea0003800000 */
.L_x_1895:
        /* <DEDUP_REMOVED lines=17> */
[----:B------:R-:W-:Y:S01]  /*0c60*/  LEA.HI R6, R6, -R7, RZ, 0x1c ;  /* 0x8000000706067211 */ /* 0x000fe200078fe0ff */
[----:B------:R-:W-:Y:S01]  /*0c70*/  IMAD.MOV.U32 R7, RZ, RZ, RZ ;  /* 0x000000ffff077224 */ /* 0x000fe200078e00ff */
[----:B------:R-:W-:-:S03]  /*0c80*/  SHF.R.S32.HI R5, RZ, 0x8, R5 ;  /* 0x00000008ff057819 */ /* 0x000fc60000011405 */
[----:B------:R-:W-:-:S05]  /*0c90*/  VIADD R6, R6, 0x3c000000 ;  /* 0x3c00000006067836 */ /* 0x000fca0000000000 */
[----:B------:R-:W-:-:S04]  /*0ca0*/  LOP3.LUT R5, R6, 0x7f800000, R5, 0xf8, !PT ;  /* 0x7f80000006057812 */ /* 0x000fc800078ef805 */
[----:B------:R-:W-:-:S04]  /*0cb0*/  SEL R5, R5, RZ, P0 ;  /* 0x000000ff05057207 */ /* 0x000fc80000000000 */
[----:B------:R-:W-:-:S05]  /*0cc0*/  LOP3.LUT R6, R5, 0x80000000, R0, 0xf8, !PT ;  /* 0x8000000005067812 */ /* 0x000fca00078ef800 */
[----:B------:R0:W-:Y:S01]  /*0cd0*/  STG.E.64 desc[UR36][R2.64], R6 ;  /* 0x0000000602007986 */ /* 0x0001e2000c101b24 */
[----:B------:R-:W-:Y:S05]  /*0ce0*/  BRA `(.L_x_1887) ;  /* 0x0000001400187947 */ /* 0x000fea0003800000 */
.L_x_1898:
        /* <DEDUP_REMOVED lines=17> */
[----:B------:R-:W-:-:S04]  /*0e00*/  F2FP.F16.F32.PACK_AB R5, RZ, R5 ;  /* 0x00000005ff05723e */ /* 0x000fc800000000ff */
[----:B------:R-:W-:-:S05]  /*0e10*/  PRMT R5, R5, 0x5410, RZ ;  /* 0x0000541005057816 */ /* 0x000fca00000000ff */
[----:B------:R0:W-:Y:S01]  /*0e20*/  STG.E desc[UR36][R2.64], R5 ;  /* 0x0000000502007986 */ /* 0x0001e2000c101924 */
[----:B------:R-:W-:Y:S05]  /*0e30*/  BRA `(.L_x_1887) ;  /* 0x0000001000c47947 */ /* 0x000fea0003800000 */
.L_x_1897:
        /* <DEDUP_REMOVED lines=17> */
[----:B------:R-:W-:-:S06]  /*0f50*/  FMUL.FTZ R4, R4, 1 ;  /* 0x3f80000004047820 */ /* 0x000fcc0000410000 */
[----:B------:R-:W0:Y:S02]  /*0f60*/  F2F.F64.F32 R4, R4 ;  /* 0x0000000400047310 */ /* 0x000e240000201800 */
[----:B0-----:R5:W-:Y:S01]  /*0f70*/  STG.E.64 desc[UR36][R2.64], R4 ;  /* 0x0000000402007986 */ /* 0x001be2000c101b24 */
[----:B------:R-:W-:Y:S05]  /*0f80*/  BRA `(.L_x_1887) ;  /* 0x0000001000707947 */ /* 0x000fea0003800000 */
.L_x_1888:
        /* <DEDUP_REMOVED lines=8> */
[----:B------:R-:W-:-:S04]  /*1010*/  LOP3.LUT P0, RZ, R18, 0x7f, RZ, 0xc0, !PT ;  /* 0x0000007f12ff7812 */ /* 0x000fc8000780c0ff */
[----:B------:R-:W-:-:S05]  /*1020*/  SEL R5, RZ, 0x1, !P0 ;  /* 0x00000001ff057807 */ /* 0x000fca0004000000 */
[----:B------:R0:W-:Y:S01]  /*1030*/  STG.E.U8 desc[UR36][R2.64], R5 ;  /* 0x0000000502007986 */ /* 0x0001e2000c101124 */
[----:B------:R-:W-:Y:S05]  /*1040*/  BRA `(.L_x_1887) ;  /* 0x0000001000407947 */ /* 0x000fea0003800000 */
.L_x_1901:
        /* <DEDUP_REMOVED lines=14> */
[----:B------:R-:W-:Y:S02]  /*1130*/  LOP3.LUT R5, R6, 0x7f800000, R5, 0xf8, !PT ;  /* 0x7f80000006057812 */ /* 0x000fe400078ef805 */
[----:B------:R-:W-:Y:S02]  /*1140*/  CS2R R6, SRZ ;  /* 0x0000000000067805 */ /* 0x000fe4000001ff00 */
[----:B------:R-:W-:-:S04]  /*1150*/  SEL R5, R5, RZ, P0 ;  /* 0x000000ff05057207 */ /* 0x000fc80000000000 */
[----:B------:R-:W-:-:S05]  /*1160*/  LOP3.LUT R5, R5, 0x80000000, R0, 0xf8, !PT ;  /* 0x8000000005057812 */ /* 0x000fca00078ef800 */
[----:B------:R-:W-:-:S06]  /*1170*/  FMUL.FTZ R5, R5, 1 ;  /* 0x3f80000005057820 */ /* 0x000fcc0000410000 */
[----:B------:R-:W0:Y:S02]  /*1180*/  F2F.F64.F32 R4, R5 ;  /* 0x0000000500047310 */ /* 0x000e240000201800 */
[----:B0-----:R0:W-:Y:S01]  /*1190*/  STG.E.128 desc[UR36][R2.64], R4 ;  /* 0x0000000402007986 */ /* 0x0011e2000c101d24 */
[----:B------:R-:W-:Y:S05]  /*11a0*/  BRA `(.L_x_1887) ;  /* 0x0000000c00e87947 */ /* 0x000fea0003800000 */
.L_x_1900:
[----:B------:R-:W-:-:S09]  /*11b0*/  UISETP.NE.AND UP0, UPT, UR4, 0xf, UPT ;  /* 0x0000000f0400788c */ /* 0x000fd2000bf05270 */
[----:B------:R-:W-:Y:S05]  /*11c0*/  BRA.U !UP0, `(.L_x_1902) ;  /* 0x0000000108987547 */ /* 0x000fea000b800000 */
[----:B------:R-:W-:-:S09]  /*11d0*/  UISETP.NE.AND UP0, UPT, UR4, 0x17, UPT ;  /* 0x000000170400788c */ /* 0x000fd2000bf05270 */
[----:B------:R-:W-:Y:S05]  /*11e0*/  BRA.U !UP0, `(.L_x_1903) ;  /* 0x0000000108107547 */ /* 0x000fea000b800000 */
[----:B------:R-:W-:-:S09]  /*11f0*/  UISETP.NE.AND UP0, UPT, UR4, 0x18, UPT ;  /* 0x000000180400788c */ /* 0x000fd2000bf05270 */
[----:B------:R-:W-:Y:S05]  /*1200*/  BRA.U UP0, `(.L_x_1892) ;  /* 0x0000000900787547 */ /* 0x000fea000b800000 */
[----:B------:R0:W-:Y:S01]  /*1210*/  STG.E.U8 desc[UR36][R2.64], R18 ;  /* 0x0000001202007986 */ /* 0x0001e2000c101124 */
[----:B------:R-:W-:Y:S05]  /*1220*/  BRA `(.L_x_1887) ;  /* 0x0000000c00c87947 */ /* 0x000fea0003800000 */
.L_x_1903:
        /* <DEDUP_REMOVED lines=16> */
[C---:B------:R-:W-:Y:S02]  /*1330*/  ISETP.GE.U32.AND P1, PT, R7.reuse, 0x47800000, PT ;  /* 0x478000000700780c */ /* 0x040fe40003f26070 */
[----:B------:R-:W-:-:S04]  /*1340*/  LOP3.LUT R9, R7, 0x80000000, R0, 0xf8, !PT ;  /* 0x8000000007097812 */ /* 0x000fc800078ef800 */
[----:B------:R-:W-:-:S07]  /*1350*/  SHF.R.U32.HI R5, RZ, 0x18, R9 ;  /* 0x00000018ff057819 */ /* 0x000fce0000011609 */
        /* <DEDUP_REMOVED lines=10> */
.L_x_1904:
[----:B------:R-:W-:-:S05]  /*1400*/  LOP3.LUT R5, R0, 0x80, R5, 0xf8, !PT ;  /* 0x0000008000057812 */ /* 0x000fca00078ef805 */
[----:B------:R0:W-:Y:S01]  /*1410*/  STG.E.U8 desc[UR36][R2.64], R5 ;  /* 0x0000000502007986 */ /* 0x0001e2000c101124 */
[----:B------:R-:W-:Y:S05]  /*1420*/  BRA `(.L_x_1887) ;  /* 0x0000000c00487947 */ /* 0x000fea0003800000 */
.L_x_1902:
        /* <DEDUP_REMOVED lines=17> */
[----:B------:R-:W-:-:S05]  /*1540*/  F2FP.BF16.F32.PACK_AB R0, RZ, R0 ;  /* 0x00000000ff00723e */ /* 0x000fca00000010ff */
[----:B------:R0:W-:Y:S01]  /*1550*/  STG.E.U16 desc[UR36][R2.64], R0 ;  /* 0x0000000002007986 */ /* 0x0001e2000c101524 */
[----:B------:R-:W-:Y:S05]  /*1560*/  BRA `(.L_x_1887) ;  /* 0x0000000800f87947 */ /* 0x000fea0003800000 */
.L_x_1899:
        /* <DEDUP_REMOVED lines=25> */
[----:B------:R-:W0:Y:S02]  /*1700*/  F2I.FTZ.U32.TRUNC.NTZ R5, R5 ;  /* 0x0000000500057305 */ /* 0x000e24000021f000 */
[----:B0-----:R0:W-:Y:S01]  /*1710*/  STG.E.U16 desc[UR36][R2.64], R5 ;  /* 0x0000000502007986 */ /* 0x0011e2000c101524 */
[----:B------:R-:W-:Y:S05]  /*1720*/  BRA `(.L_x_1887) ;  /* 0x0000000800887947 */ /* 0x000fea0003800000 */
.L_x_1907:
[----:B------:R-:W-:Y:S02]  /*1730*/  IMAD.SHL.U32 R7, R18, 0x1000000, RZ ;  /* 0x0100000012077824 */ /* 0x000fe400078e00ff */
[----:B------:R-:W-:-:S03]  /*1740*/  IMAD.MOV.U32 R5, RZ, RZ, 0x1f ;  /* 0x0000001fff057424 */ /* 0x000fc600078e00ff */
[C---:B------:R-:W-:Y:S02]  /*1750*/  LOP3.LUT R0, R7.reuse, 0x7f000000, RZ, 0xc0, !PT ;  /* 0x7f00000007007812 */ /* 0x040fe400078ec0ff */
[----:B------:R-:W-:Y:S02]  /*1760*/  LOP3.LUT P0, RZ, R7, 0x7f000000, RZ, 0xc0, !PT ;  /* 0x7f00000007ff7812 */ /* 0x000fe4000780c0ff */
[----:B------:R-:W0:Y:S02]  /*1770*/  FLO.U32 R4, R0 ;  /* 0x0000000000047300 */ /* 0x000e2400000e0000 */
[----:B0-----:R-:W-:-:S05]  /*1780*/  IMAD.MOV R4, RZ, RZ, -R4 ;  /* 0x000000ffff047224 */ /* 0x001fca00078e0a04 */
[----:B------:R-:W-:-:S05]  /*1790*/  VIADDMNMX.U32 R4, R4, R5, 0x4, !PT ;  /* 0x0000000404047446 */ /* 0x000fca0007800005 */
[----:B------:R-:W-:Y:S02]  /*17a0*/  VIADD R5, R4, 0xfffffffc ;  /* 0xfffffffc04057836 */ /* 0x000fe40000000000 */
[----:B------:R-:W-:-:S03]  /*17b0*/  VIADD R4, R0, 0x1000000 ;  /* 0x0100000000047836 */ /* 0x000fc60000000000 */
[----:B------:R-:W-:Y:S01]  /*17c0*/  SHF.L.U32 R6, R0, R5, RZ ;  /* 0x0000000500067219 */ /* 0x000fe200000006ff */
[----:B------:R-:W-:Y:S01]  /*17d0*/  IMAD.SHL.U32 R5, R5, 0x800000, RZ ;  /* 0x0080000005057824 */ /* 0x000fe200078e00ff */
[----:B------:R-:W-:Y:S01]  /*17e0*/  SHF.R.S32.HI R4, RZ, 0x8, R4 ;  /* 0x00000008ff047819 */ /* 0x000fe20000011404 */
[----:B------:R-:W-:-:S03]  /*17f0*/  IMAD.MOV.U32 R0, RZ, RZ, 0x80 ;  /* 0x00000080ff007424 */ /* 0x000fc600078e00ff */
[----:B------:R-:W-:-:S05]  /*1800*/  LEA.HI R5, R6, -R5, RZ, 0x1c ;  /* 0x8000000506057211 */ /* 0x000fca00078fe0ff */
[----:B------:R-:W-:-:S05]  /*1810*/  VIADD R5, R5, 0x3c000000 ;  /* 0x3c00000005057836 */ /* 0x000fca0000000000 */
[----:B------:R-:W-:-:S04]  /*1820*/  LOP3.LUT R4, R5, 0x7f800000, R4, 0xf8, !PT ;  /* 0x7f80000005047812 */ /* 0x000fc800078ef804 */
[----:B------:R-:W-:-:S04]  /*1830*/  SEL R5, R4, RZ, P0 ;  /* 0x000000ff04057207 */ /* 0x000fc80000000000 */
        /* <DEDUP_REMOVED lines=9> */
.L_x_1909:
[----:B------:R-:W-:-:S04]  /*18d0*/  SHF.R.U32.HI R0, RZ, 0x14, R5 ;  /* 0x00000014ff007819 */ /* 0x000fc80000011605 */
[----:B------:R-:W-:-:S04]  /*18e0*/  LOP3.LUT R0, R0, 0x1, RZ, 0xc0, !PT ;  /* 0x0000000100007812 */ /* 0x000fc800078ec0ff */
[----:B------:R-:W-:-:S04]  /*18f0*/  IADD3 R0, PT, PT, R5, 0x487ffff, R0 ;  /* 0x0487ffff05007810 */ /* 0x000fc80007ffe000 */
[----:B------:R-:W-:-:S04]  /*1900*/  SHF.R.U32.HI R0, RZ, 0x14, R0 ;  /* 0x00000014ff007819 */ /* 0x000fc80000011600 */
[----:B------:R-:W-:-:S07]  /*1910*/  LOP3.LUT R4, R0, 0xff, RZ, 0xc0, !PT ;  /* 0x000000ff00047812 */ /* 0x000fce00078ec0ff */
.L_x_1910:
[----:B------:R-:W-:-:S04]  /*1920*/  LOP3.LUT R4, R4, 0x80, R18, 0xf8, !PT ;  /* 0x0000008004047812 */ /* 0x000fc800078ef812 */
[----:B------:R-:W-:-:S07]  /*1930*/  PRMT R0, R4, 0x7610, R0 ;  /* 0x0000761004007816 */ /* 0x000fce0000000000 */
.L_x_1908:
[----:B------:R0:W-:Y:S01]  /*1940*/  STG.E.U8 desc[UR36][R2.64], R0 ;  /* 0x0000000002007986 */ /* 0x0001e2000c101124 */
[----:B------:R-:W-:Y:S05]  /*1950*/  BRA `(.L_x_1887) ;  /* 0x0000000400fc7947 */ /* 0x000fea0003800000 */
.L_x_1906:
        /* <DEDUP_REMOVED lines=26> */
.L_x_1912:
[----:B------:R-:W-:-:S04]  /*1b00*/  SHF.R.U32.HI R0, RZ, 0x15, R4 ;  /* 0x00000015ff007819 */ /* 0x000fc80000011604 */
[----:B------:R-:W-:-:S04]  /*1b10*/  LOP3.LUT R5, R0, 0x1, RZ, 0xc0, !PT ;  /* 0x0000000100057812 */ /* 0x000fc800078ec0ff */
[----:B------:R-:W-:-:S04]  /*1b20*/  IADD3 R0, PT, PT, R4, 0x88fffff, R5 ;  /* 0x088fffff04007810 */ /* 0x000fc80007ffe005 */
[----:B------:R-:W-:-:S04]  /*1b30*/  SHF.R.U32.HI R0, RZ, 0x15, R0 ;  /* 0x00000015ff007819 */ /* 0x000fc80000011600 */
[----:B------:R-:W-:-:S07]  /*1b40*/  LOP3.LUT R4, R0, 0xff, RZ, 0xc0, !PT ;  /* 0x000000ff00047812 */ /* 0x000fce00078ec0ff */
.L_x_1913:
[----:B------:R-:W-:-:S04]  /*1b50*/  LOP3.LUT R4, R4, 0x80, R18, 0xf8, !PT ;  /* 0x0000008004047812 */ /* 0x000fc800078ef812 */
[----:B------:R-:W-:-:S07]  /*1b60*/  PRMT R0, R4, 0x7610, R0 ;  /* 0x0000761004007816 */ /* 0x000fce0000000000 */
.L_x_1911:
[----:B------:R0:W-:Y:S01]  /*1b70*/  STG.E.U8 desc[UR36][R2.64], R0 ;  /* 0x0000000002007986 */ /* 0x0001e2000c101124 */
[----:B------:R-:W-:Y:S05]  /*1b80*/  BRA `(.L_x_1887) ;  /* 0x0000000400707947 */ /* 0x000fea0003800000 */
.L_x_1905:
[----:B------:R-:W-:-:S09]  /*1b90*/  UISETP.NE.AND UP0, UPT, UR4, 0x1c, UPT ;  /* 0x0000001c0400788c */ /* 0x000fd2000bf05270 */
[----:B------:R-:W-:Y:S05]  /*1ba0*/  BRA.U !UP0, `(.L_x_1914) ;  /* 0x00000005081c7547 */ /* 0x000fea000b800000 */
[----:B------:R-:W-:-:S09]  /*1bb0*/  UISETP.NE.AND UP0, UPT, UR4, 0x1d, UPT ;  /* 0x0000001d0400788c */ /* 0x000fd2000bf05270 */
[----:B------:R-:W-:Y:S05]  /*1bc0*/  BRA.U !UP0, `(.L_x_1915) ;  /* 0x0000000108c47547 */ /* 0x000fea000b800000 */
[----:B------:R-:W-:-:S09]  /*1bd0*/  UISETP.NE.AND UP0, UPT, UR4, 0x2c, UPT ;  /* 0x0000002c0400788c */ /* 0x000fd2000bf05270 */
[----:B------:R-:W-:Y:S05]  /*1be0*/  BRA.U !UP0, `(.L_x_1916) ;  /* 0x0000000108447547 */ /* 0x000fea000b800000 */
.L_x_1892:
        /* <DEDUP_REMOVED lines=16> */
.L_x_1917:
[----:B------:R-:W-:Y:S05]  /*1cf0*/  BRA `(.L_x_1887) ;  /* 0x0000000400147947 */ /* 0x000fea0003800000 */
.L_x_1916:
        /* <DEDUP_REMOVED lines=15> */
[----:B------:R-:W-:Y:S01]  /*1df0*/  SEL R7, R5, RZ, P0 ;  /* 0x000000ff05077207 */ /* 0x000fe20000000000 */
[----:B------:R-:W-:-:S03]  /*1e00*/  IMAD.MOV.U32 R5, RZ, RZ, 0xff ;  /* 0x000000ffff057424 */ /* 0x000fc600078e00ff */
[----:B------:R-:W-:-:S04]  /*1e10*/  LOP3.LUT R0, R7, 0x80000000, R0, 0xf8, !PT ;  /* 0x8000000007007812 */ /* 0x000fc800078ef800 */
[----:B------:R-:W-:-:S04]  /*1e20*/  SHF.R.U32.HI R0, RZ, 0x17, R0 ;  /* 0x00000017ff007819 */ /* 0x000fc80000011600 */
        /* <DEDUP_REMOVED lines=9> */
.L_x_1918:
[----:B------:R0:W-:Y:S01]  /*1ec0*/  STG.E.U8 desc[UR36][R2.64], R5 ;  /* 0x0000000502007986 */ /* 0x0001e2000c101124 */
[----:B------:R-:W-:Y:S05]  /*1ed0*/  BRA `(.L_x_1887) ;  /* 0x00000000009c7947 */ /* 0x000fea0003800000 */
.L_x_1915:
        /* <DEDUP_REMOVED lines=17> */
[----:B------:R-:W0:Y:S02]  /*1ff0*/  F2I.U64.TRUNC R4, R5 ;  /* 0x0000000500047311 */ /* 0x000e24000020d800 */
[----:B0-----:R0:W-:Y:S01]  /*2000*/  STG.E.64 desc[UR36][R2.64], R4 ;  /* 0x0000000402007986 */ /* 0x0011e2000c101b24 */
[----:B------:R-:W-:Y:S05]  /*2010*/  BRA `(.L_x_1887) ;  /* 0x00000000004c7947 */ /* 0x000fea0003800000 */
.L_x_1914:
        /* <DEDUP_REMOVED lines=18> */
[----:B0-----:R0:W-:Y:S02]  /*2140*/  STG.E desc[UR36][R2.64], R5 ;  /* 0x0000000502007986 */ /* 0x0011e4000c101924 */
.L_x_1887:
[----:B------:R-:W-:Y:S05]  /*2150*/  BSYNC.RECONVERGENT B6 ;  /* 0x0000000000067941 */ /* 0x000fea0003800200 */
.L_x_1886:
        /* <DEDUP_REMOVED lines=40> */
.L_x_1924:
        /* <DEDUP_REMOVED lines=20> */
.L_x_1923:
        /* <DEDUP_REMOVED lines=26> */
.L_x_1928:
        /* <DEDUP_REMOVED lines=20> */
.L_x_1927:
        /* <DEDUP_REMOVED lines=20> */
.L_x_1922:
        /* <DEDUP_REMOVED lines=25> */
.L_x_1930:
        /* <DEDUP_REMOVED lines=20> */
.L_x_1929:
        /* <DEDUP_REMOVED lines=26> */
.L_x_1932:
        /* <DEDUP_REMOVED lines=21> */
.L_x_1931:
        /* <DEDUP_REMOVED lines=21> */
.L_x_1921:
        /* <DEDUP_REMOVED lines=12> */
.L_x_1935:
        /* <DEDUP_REMOVED lines=22> */
.L_x_1934:
        /* <DEDUP_REMOVED lines=8> */
.L_x_1937:
        /* <DEDUP_REMOVED lines=16> */
[C---:B------:R-:W-:Y:S02]  /*33f0*/  ISETP.GT.U32.AND P0, PT, R5.reuse, 0x477fffff, PT ;  /* 0x477fffff0500780c */ /* 0x040fe40003f04070 */
[----:B------:R-:W-:-:S11]  /*3400*/  LOP3.LUT R4, R5, 0x80000000, R0, 0xf8, !PT ;  /* 0x8000000005047812 */ /* 0x000fd600078ef800 */
        /* <DEDUP_REMOVED lines=8> */
.L_x_1938:
[----:B------:R-:W-:Y:S01]  /*3490*/  IMAD.MOV.U32 R0, RZ, RZ, 0x7f ;  /* 0x0000007fff007424 */ /* 0x000fe200078e00ff */
[----:B------:R-:W-:-:S04]  /*34a0*/  ISETP.GT.U32.AND P0, PT, R5, 0x7f800000, PT ;  /* 0x7f8000000500780c */ /* 0x000fc80003f04070 */
[----:B------:R-:W-:-:S09]  /*34b0*/  SEL R0, R0, 0x7c, P0 ;  /* 0x0000007c00007807 */ /* 0x000fd20000000000 */
.L_x_1939:
[----:B------:R-:W-:-:S04]  /*34c0*/  SHF.R.U32.HI R5, RZ, 0x18, R4 ;  /* 0x00000018ff057819 */ /* 0x000fc80000011604 */
[----:B------:R-:W-:-:S05]  /*34d0*/  LOP3.LUT R5, R0, 0x80, R5, 0xf8, !PT ;  /* 0x0000008000057812 */ /* 0x000fca00078ef805 */
[----:B------:R3:W-:Y:S01]  /*34e0*/  STG.E.U8 desc[UR36][R2.64], R5 ;  /* 0x0000000502007986 */ /* 0x0007e2000c101124 */
[----:B------:R-:W-:Y:S05]  /*34f0*/  BRA `(.L_x_1926) ;  /* 0x0000000c00507947 */ /* 0x000fea0003800000 */
.L_x_1936:
        /* <DEDUP_REMOVED lines=20> */
.L_x_1933:
        /* <DEDUP_REMOVED lines=28> */
.L_x_1942:
        /* <DEDUP_REMOVED lines=19> */
[----:B------:R-:W-:Y:S01]  /*3930*/  ISETP.GE.U32.AND P0, PT, R4, 0x3c000000, PT ;  /* 0x3c0000000400780c */ /* 0x000fe20003f06070 */
[----:B------:R-:W0:-:S12]  /*3940*/  LDCU.U8 UR4, c[0x0][0x384] ;  /* 0x00007080ff0477ac */ /* 0x000e180008000000 */
[----:B------:R-:W-:-:S04]  /*3950*/  @P0 SHF.R.U32.HI R0, RZ, 0x14, R4 ;  /* 0x00000014ff000819 */ /* 0x000fc80000011604 */
[----:B------:R-:W-:Y:S01]  /*3960*/  @P0 LOP3.LUT R5, R0, 0x1, RZ, 0xc0, !PT ;  /* 0x0000000100050812 */ /* 0x000fe200078ec0ff */
[----:B0-----:R-:W-:-:S03]  /*3970*/  IMAD.U32 R18, RZ, RZ, UR4 ;  /* 0x00000004ff127e24 */ /* 0x001fc6000f8e00ff */
        /* <DEDUP_REMOVED lines=8> */
.L_x_1944:
[----:B------:R-:W-:-:S04]  /*3a00*/  LOP3.LUT R5, R5, 0x80, R18, 0xf8, !PT ;  /* 0x0000008005057812 */ /* 0x000fc800078ef812 */
[----:B------:R-:W-:-:S07]  /*3a10*/  PRMT R0, R5, 0x7610, R0 ;  /* 0x0000761005007816 */ /* 0x000fce0000000000 */
.L_x_1943:
[----:B------:R0:W-:Y:S01]  /*3a20*/  STG.E.U8 desc[UR36][R2.64], R0 ;  /* 0x0000000002007986 */ /* 0x0001e2000c101124 */
[----:B------:R-:W-:Y:S05]  /*3a30*/  BRA `(.L_x_1926) ;  /* 0x0000000800007947 */ /* 0x000fea0003800000 */
.L_x_1941:
        /* <DEDUP_REMOVED lines=32> */
.L_x_1946:
[----:B------:R-:W-:-:S04]  /*3c40*/  LOP3.LUT R5, R5, 0x80, R18, 0xf8, !PT ;  /* 0x0000008005057812 */ /* 0x000fc800078ef812 */
[----:B------:R-:W-:-:S07]  /*3c50*/  PRMT R0, R5, 0x7610, R0 ;  /* 0x0000761005007816 */ /* 0x000fce0000000000 */
.L_x_1945:
[----:B------:R5:W-:Y:S01]  /*3c60*/  STG.E.U8 desc[UR36][R2.64], R0 ;  /* 0x0000000002007986 */ /* 0x000be2000c101124 */
[----:B------:R-:W-:Y:S05]  /*3c70*/  BRA `(.L_x_1926) ;  /* 0x0000000400707947 */ /* 0x000fea0003800000 */
.L_x_1940:
        /* <DEDUP_REMOVED lines=34> */
.L_x_1949:
[----:B------:R0:W-:Y:S01]  /*3ea0*/  STG.E.U8 desc[UR36][R2.64], R0 ;  /* 0x0000000002007986 */ /* 0x0001e2000c101124 */
[----:B------:R-:W-:Y:S05]  /*3eb0*/  BRA `(.L_x_1926) ;  /* 0x0000000000e07947 */ /* 0x000fea0003800000 */
.L_x_1925:
        /* <DEDUP_REMOVED lines=16> */
.L_x_1950:
[----:B------:R-:W-:Y:S05]  /*3fc0*/  BRA `(.L_x_1926) ;  /* 0x00000000009c7947 */ /* 0x000fea0003800000 */
.L_x_1948:
        /* <DEDUP_REMOVED lines=20> */
.L_x_1947:
        /* <DEDUP_REMOVED lines=19> */
.L_x_1926:
        /* <DEDUP_REMOVED lines=40> */
.L_x_1954:
        /* <DEDUP_REMOVED lines=20> */
.L_x_1953:
        /* <DEDUP_REMOVED lines=26> */
.L_x_1958:
        /* <DEDUP_REMOVED lines=20> */
.L_x_1957:
        /* <DEDUP_REMOVED lines=20> */
.L_x_1952:
        /* <DEDUP_REMOVED lines=25> */
.L_x_1960:
        /* <DEDUP_REMOVED lines=20> */
.L_x_1959:
        /* <DEDUP_REMOVED lines=26> */
.L_x_1962:
        /* <DEDUP_REMOVED lines=21> */
.L_x_1961:
        /* <DEDUP_REMOVED lines=21> */
.L_x_1951:
        /* <DEDUP_REMOVED lines=12> */
.L_x_1965:
        /* <DEDUP_REMOVED lines=22> */
.L_x_1964:
        /* <DEDUP_REMOVED lines=8> */
.L_x_1967:
[----:B------:R-:W-:Y:S01]  /*53d0*/  IMAD.SHL.U32 R0, R18, 0x1000000, RZ ;  /* 0x0100000012007824 */ /* 0x000fe200078e00ff */
[----:B------:R-:W-:Y:S01]  /*53e0*/  BSSY.RECONVERGENT B0, `(.L_x_1968) ;  /* 0x000001d000007945 */ /* 0x000fe20003800200 */
        /* <DEDUP_REMOVED lines=25> */
.L_x_1969:
[----:B------:R-:W-:Y:S01]  /*5580*/  IMAD.MOV.U32 R0, RZ, RZ, 0x7f ;  /* 0x0000007fff007424 */ /* 0x000fe200078e00ff */
[----:B------:R-:W-:-:S04]  /*5590*/  ISETP.GT.U32.AND P0, PT, R5, 0x7f800000, PT ;  /* 0x7f8000000500780c */ /* 0x000fc80003f04070 */
[----:B------:R-:W-:-:S09]  /*55a0*/  SEL R0, R0, 0x7c, P0 ;  /* 0x0000007c00007807 */ /* 0x000fd20000000000 */
.L_x_1970:
[----:B------:R-:W-:Y:S05]  /*55b0*/  BSYNC.RECONVERGENT B0 ;  /* 0x0000000000007941 */ /* 0x000fea0003800200 */
.L_x_1968:
[----:B------:R-:W-:-:S04]  /*55c0*/  SHF.R.U32.HI R5, RZ, 0x18, R4 ;  /* 0x00000018ff057819 */ /* 0x000fc80000011604 */
[----:B------:R-:W-:-:S05]  /*55d0*/  LOP3.LUT R5, R0, 0x80, R5, 0xf8, !PT ;  /* 0x0000008000057812 */ /* 0x000fca00078ef805 */
[----:B------:R0:W-:Y:S01]  /*55e0*/  STG.E.U8 desc[UR36][R2.64], R5 ;  /* 0x0000000502007986 */ /* 0x0001e2000c101124 */
[----:B------:R-:W-:Y:S05]  /*55f0*/  BRA `(.L_x_1956) ;  /* 0x0000000c00687947 */ /* 0x000fea0003800000 */
.L_x_1966:
        /* <DEDUP_REMOVED lines=20> */
.L_x_1963:
        /* <DEDUP_REMOVED lines=28> */
.L_x_1973:
        /* <DEDUP_REMOVED lines=33> */
.L_x_1976:
[----:B------:R-:W-:-:S04]  /*5b10*/  LOP3.LUT R5, R5, 0x80, R18, 0xf8, !PT ;  /* 0x0000008005057812 */ /* 0x000fc800078ef812 */
[----:B------:R-:W-:-:S07]  /*5b20*/  PRMT R0, R5, 0x7610, R0 ;  /* 0x0000761005007816 */ /* 0x000fce0000000000 */
.L_x_1975:
[----:B------:R-:W-:Y:S05]  /*5b30*/  BSYNC.RECONVERGENT B0 ;  /* 0x0000000000007941 */ /* 0x000fea0003800200 */
.L_x_1974:
[----:B------:R4:W-:Y:S01]  /*5b40*/  STG.E.U8 desc[UR36][R2.64], R0 ;  /* 0x0000000002007986 */ /* 0x0009e2000c101124 */
[----:B------:R-:W-:Y:S05]  /*5b50*/  BRA `(.L_x_1956) ;  /* 0x0000000800107947 */ /* 0x000fea0003800000 */
.L_x_1972:
        /* <DEDUP_REMOVED lines=33> */
.L_x_1979:
[----:B------:R-:W-:-:S04]  /*5d70*/  LOP3.LUT R5, R5, 0x80, R18, 0xf8, !PT ;  /* 0x0000008005057812 */ /* 0x000fc800078ef812 */
[----:B------:R-:W-:-:S07]  /*5d80*/  PRMT R0, R5, 0x7610, R0 ;  /* 0x0000761005007816 */ /* 0x000fce0000000000 */
.L_x_1978:
[----:B------:R-:W-:Y:S05]  /*5d90*/  BSYNC.RECONVERGENT B0 ;  /* 0x0000000000007941 */ /* 0x000fea0003800200 */
.L_x_1977:
[----:B------:R3:W-:Y:S01]  /*5da0*/  STG.E.U8 desc[UR36][R2.64], R0 ;  /* 0x0000000002007986 */ /* 0x0007e2000c101124 */
[----:B------:R-:W-:Y:S05]  /*5db0*/  BRA `(.L_x_1956) ;  /* 0x0000000400787947 */ /* 0x000fea0003800000 */
.L_x_1971:
        /* <DEDUP_REMOVED lines=23> */
[----:B------:R-:W-:-:S04]  /*5f30*/  SHF.R.U32.HI R0, RZ, 0x17, R0 ;  /* 0x00000017ff007819 */ /* 0x000fc80000011600 */
[----:B------:R-:W-:-:S04]  /*5f40*/  LOP3.LUT R4, R0, 0xff, RZ, 0xc0, !PT ;  /* 0x000000ff00047812 */ /* 0x000fc800078ec0ff */
[----:B------:R-:W-:-:S13]  /*5f50*/  ISETP.NE.AND P1, PT, R4, 0xff, PT ;  /* 0x000000ff0400780c */ /* 0x000fda0003f25270 */
[--C-:B------:R-:W-:Y:S02]  /*5f60*/  @P1 SHF.R.U32.HI R6, RZ, 0x16, R5.reuse ;  /* 0x00000016ff061819 */ /* 0x100fe40000011605 */
[----:B------:R-:W-:Y:S01]  /*5f70*/  @P1 LOP3.LUT P0, RZ, R4, 0x3fffff, R5, 0xf8, !PT ;  /* 0x003fffff04ff1812 */ /* 0x000fe2000780f805 */
[----:B------:R-:W-:Y:S01]  /*5f80*/  @P1 VIADD R4, R0, 0x1 ;  /* 0x0000000100041836 */ /* 0x000fe20000000000 */
[----:B------:R-:W-:Y:S01]  /*5f90*/  @P1 LOP3.LUT R6, R6, 0x1, RZ, 0xc0, !PT ;  /* 0x0000000106061812 */ /* 0x000fe200078ec0ff */
[----:B------:R-:W-:-:S03]  /*5fa0*/  IMAD.MOV.U32 R5, RZ, RZ, 0xff ;  /* 0x000000ffff057424 */ /* 0x000fc600078e00ff */
[----:B------:R-:W-:Y:S02]  /*5fb0*/  @P1 ISETP.EQ.U32.AND P2, PT, R6, 0x1, P0 ;  /* 0x000000010600180c */ /* 0x000fe40000742070 */
[----:B------:R-:W-:Y:S02]  /*5fc0*/  PLOP3.LUT P0, PT, PT, PT, PT, 0x80, 0x8 ;  /* 0x000000000008781c */ /* 0x000fe40003f0f070 */
[----:B------:R-:W-:-:S13]  /*5fd0*/  @P1 PLOP3.LUT P0, PT, P2, PT, PT, 0x80, 0x8 ;  /* 0x000000000008181c */ /* 0x000fda000170f070 */
[----:B------:R-:W-:-:S04]  /*5fe0*/  @!P0 IMAD.MOV R4, RZ, RZ, R0 ;  /* 0x000000ffff048224 */ /* 0x000fc800078e0200 */
[----:B------:R-:W-:-:S05]  /*5ff0*/  @P1 IMAD.MOV.U32 R5, RZ, RZ, R4 ;  /* 0x000000ffff051224 */ /* 0x000fca00078e0004 */
[----:B------:R1:W-:Y:S01]  /*6000*/  STG.E.U8 desc[UR36][R2.64], R5 ;  /* 0x0000000502007986 */ /* 0x0003e2000c101124 */
[----:B------:R-:W-:Y:S05]  /*6010*/  BRA `(.L_x_1956) ;  /* 0x0000000000e07947 */ /* 0x000fea0003800000 */
.L_x_1955:
        /* <DEDUP_REMOVED lines=16> */
.L_x_1982:
[----:B------:R-:W-:Y:S05]  /*6120*/  BRA `(.L_x_1956) ;  /* 0x00000000009c7947 */ /* 0x000fea0003800000 */
.L_x_1981:
        /* <DEDUP_REMOVED lines=20> */
.L_x_1980:
        /* <DEDUP_REMOVED lines=19> */
.L_x_1956:
[----:B------:R-:W-:-:S07]  /*63a0*/  VIADD R19, R19, 0x80 ;  /* 0x0000008013137836 */ /* 0x000fce0000000000 */
.L_x_1920:
[----:B------:R-:W-:Y:S05]  /*63b0*/  BSYNC.RECONVERGENT B6 ;  /* 0x0000000000067941 */ /* 0x000fea0003800200 */
.L_x_1919:
        /* <DEDUP_REMOVED lines=30> */
[----:B------:R-:W-:-:S04]  /*65a0*/  SHF.R.S32.HI R4, RZ, 0x8, R4 ;  /* 0x00000008ff047819 */ /* 0x000fc80000011404 */
[----:B------:R-:W-:-:S05]  /*65b0*/  LEA.HI R5, R6, -R5, RZ, 0x1c ;  /* 0x8000000506057211 */ /* 0x000fca00078fe0ff */
[----:B------:R-:W-:-:S05]  /*65c0*/  VIADD R5, R5, 0x3c000000 ;  /* 0x3c00000005057836 */ /* 0x000fca0000000000 */
[----:B------:R-:W-:-:S04]  /*65d0*/  LOP3.LUT R4, R5, 0x7f800000, R4, 0xf8, !PT ;  /* 0x7f80000005047812 */ /* 0x000fc800078ef804 */
[----:B------:R-:W-:-:S04]  /*65e0*/  SEL R5, R4, RZ, P0 ;  /* 0x000000ff04057207 */ /* 0x000fc80000000000 */
[----:B------:R-:W-:-:S06]  /*65f0*/  LOP3.LUT R5, R5, 0x80000000, R18, 0xf8, !PT ;  /* 0x8000000005057812 */ /* 0x000fcc00078ef812 */
[----:B------:R-:W0:Y:S02]  /*6600*/  F2I.FTZ.TRUNC.NTZ R5, R5 ;  /* 0x0000000500057305 */ /* 0x000e24000021f100 */
[----:B0-----:R-:W-:Y:S01]  /*6610*/  STG.E.U8 desc[UR36][R2.64], R5 ;  /* 0x0000000502007986 */ /* 0x001fe2000c101124 */
[----:B------:R-:W-:Y:S05]  /*6620*/  EXIT ;  /* 0x000000000000794d */ /* 0x000fea0003800000 */
.L_x_1986:
        /* <DEDUP_REMOVED lines=17> */
[----:B------:R-:W0:Y:S02]  /*6740*/  F2I.S64.TRUNC R4, R5 ;  /* 0x0000000500047311 */ /* 0x000e24000020d900 */
[----:B0-----:R-:W-:Y:S01]  /*6750*/  STG.E.U8 desc[UR36][R2.64], R4 ;  /* 0x0000000402007986 */ /* 0x001fe2000c101124 */
[----:B------:R-:W-:Y:S05]  /*6760*/  EXIT ;  /* 0x000000000000794d */ /* 0x000fea0003800000 */
.L_x_1985:
        /* <DEDUP_REMOVED lines=24> */
[----:B0-----:R-:W-:Y:S01]  /*68f0*/  STG.E.64 desc[UR36][R2.64], R4 ;  /* 0x0000000402007986 */ /* 0x001fe2000c101b24 */
[----:B------:R-:W-:Y:S05]  /*6900*/  EXIT ;  /* 0x000000000000794d */ /* 0x000fea0003800000 */
.L_x_1989:
        /* <DEDUP_REMOVED lines=18> */
[----:B0-----:R-:W-:Y:S01]  /*6a30*/  STG.E desc[UR36][R2.64], R5 ;  /* 0x0000000502007986 */ /* 0x001fe2000c101924 */
[----:B------:R-:W-:Y:S05]  /*6a40*/  EXIT ;  /* 0x000000000000794d */ /* 0x000fea0003800000 */
.L_x_1988:
        /* <DEDUP_REMOVED lines=18> */
[----:B0-----:R-:W-:Y:S01]  /*6b70*/  STG.E.U16 desc[UR36][R2.64], R5 ;  /* 0x0000000502007986 */ /* 0x001fe2000c101524 */
[----:B------:R-:W-:Y:S05]  /*6b80*/  EXIT ;  /* 0x000000000000794d */ /* 0x000fea0003800000 */
.L_x_1984:
        /* <DEDUP_REMOVED lines=22> */
[----:B------:R-:W-:-:S05]  /*6cf0*/  LOP3.LUT R5, R5, 0x80000000, R18, 0xf8, !PT ;  /* 0x8000000005057812 */ /* 0x000fca00078ef812 */
[----:B------:R-:W-:Y:S01]  /*6d00*/  STG.E desc[UR36][R2.64], R5 ;  /* 0x0000000502007986 */ /* 0x000fe2000c101924 */
[----:B------:R-:W-:Y:S05]  /*6d10*/  EXIT ;  /* 0x000000000000794d */ /* 0x000fea0003800000 */
.L_x_1991:
        /* <DEDUP_REMOVED lines=16> */
[----:B------:R-:W-:-:S04]  /*6e20*/  LOP3.LUT R5, R5, 0x80000000, R18, 0xf8, !PT ;  /* 0x8000000005057812 */ /* 0x000fc800078ef812 */
[----:B------:R-:W-:-:S05]  /*6e30*/  F2FP.F16.F32.PACK_AB R5, RZ, R5 ;  /* 0x00000005ff05723e */ /* 0x000fca00000000ff */
[----:B------:R-:W-:Y:S01]  /*6e40*/  STG.E.U16 desc[UR36][R2.64], R5 ;  /* 0x0000000502007986 */ /* 0x000fe2000c101524 */
[----:B------:R-:W-:Y:S05]  /*6e50*/  EXIT ;  /* 0x000000000000794d */ /* 0x000fea0003800000 */
.L_x_1990:
[----:B------:R-:W-:-:S09]  /*6e60*/  UISETP.NE.AND UP0, UPT, UR4, 0x7, UPT ;  /* 0x000000070400788c */ /* 0x000fd2000bf05270 */
[----:B------:R-:W-:Y:S05]  /*6e70*/  BRA.U !UP0, `(.L_x_1992) ;  /* 0x0000000108b47547 */ /* 0x000fea000b800000 */
[----:B------:R-:W-:-:S09]  /*6e80*/  UISETP.NE.AND UP0, UPT, UR4, 0x8, UPT ;  /* 0x000000080400788c */ /* 0x000fd2000bf05270 */
[----:B------:R-:W-:Y:S05]  /*6e90*/  BRA.U !UP0, `(.L_x_1993) ;  /* 0x0000000108587547 */ /* 0x000fea000b800000 */
[----:B------:R-:W-:-:S09]  /*6ea0*/  UISETP.NE.AND UP0, UPT, UR4, 0x9, UPT ;  /* 0x000000090400788c */ /* 0x000fd2000bf05270 */
[----:B------:R-:W-:Y:S05]  /*6eb0*/  BRA.U UP0, `(.L_x_1987) ;  /* 0x0000001100ac7547 */ /* 0x000fea000b800000 */
[----:B------:R-:W-:Y:S02]  /*6ec0*/  IMAD.SHL.U32 R18, R18, 0x1000000, RZ ;  /* 0x0100000012127824 */ /* 0x000fe400078e00ff */
[----:B------:R-:W-:Y:S02]  /*6ed0*/  IMAD.MOV.U32 R5, RZ, RZ, 0x1f ;  /* 0x0000001fff057424 */ /* 0x000fe400078e00ff */
[----:B------:R-:W-:Y:S01]  /*6ee0*/  IMAD.MOV.U32 R19, RZ, RZ, RZ ;  /* 0x000000ffff137224 */ /* 0x000fe200078e00ff */
        /* <DEDUP_REMOVED lines=15> */
[----:B------:R-:W-:Y:S01]  /*6fe0*/  STG.E.64 desc[UR36][R2.64], R18 ;  /* 0x0000001202007986 */ /* 0x000fe2000c101b24 */
[----:B------:R-:W-:Y:S05]  /*6ff0*/  EXIT ;  /* 0x000000000000794d */ /* 0x000fea0003800000 */
.L_x_1993:
        /* <DEDUP_REMOVED lines=17> */
[----:B------:R-:W-:-:S04]  /*7110*/  F2FP.F16.F32.PACK_AB R5, RZ, R5 ;  /* 0x00000005ff05723e */ /* 0x000fc800000000ff */
[----:B------:R-:W-:-:S05]  /*7120*/  PRMT R5, R5, 0x5410, RZ ;  /* 0x0000541005057816 */ /* 0x000fca00000000ff */
[----:B------:R-:W-:Y:S01]  /*7130*/  STG.E desc[UR36][R2.64], R5 ;  /* 0x0000000502007986 */ /* 0x000fe2000c101924 */
[----:B------:R-:W-:Y:S05]  /*7140*/  EXIT ;  /* 0x000000000000794d */ /* 0x000fea0003800000 */
.L_x_1992:
        /* <DEDUP_REMOVED lines=17> */
[----:B------:R-:W-:-:S06]  /*7260*/  FMUL.FTZ R5, R5, 1 ;  /* 0x3f80000005057820 */ /* 0x000fcc0000410000 */
[----:B------:R-:W0:Y:S02]  /*7270*/  F2F.F64.F32 R4, R5 ;  /* 0x0000000500047310 */ /* 0x000e240000201800 */
[----:B0-----:R-:W-:Y:S01]  /*7280*/  STG.E.64 desc[UR36][R2.64], R4 ;  /* 0x0000000402007986 */ /* 0x001fe2000c101b24 */
[----:B------:R-:W-:Y:S05]  /*7290*/  EXIT ;  /* 0x000000000000794d */ /* 0x000fea0003800000 */
.L_x_1983:
        /* <DEDUP_REMOVED lines=10> */
[----:B------:R-:W-:Y:S01]  /*7340*/  STG.E.U8 desc[UR36][R2.64], R5 ;  /* 0x0000000502007986 */ /* 0x000fe2000c101124 */
[----:B------:R-:W-:Y:S05]  /*7350*/  EXIT ;  /* 0x000000000000794d */ /* 0x000fea0003800000 */
.L_x_1996:
        /* <DEDUP_REMOVED lines=12> */
[----:B------:R-:W-:Y:S02]  /*7420*/  LEA.HI R5, R6, -R5, RZ, 0x1c ;  /* 0x8000000506057211 */ /* 0x000fe400078fe0ff */
[----:B------:R-:W-:-:S03]  /*7430*/  CS2R R6, SRZ ;  /* 0x0000000000067805 */ /* 0x000fc6000001ff00 */
[----:B------:R-:W-:-:S05]  /*7440*/  VIADD R5, R5, 0x3c000000 ;  /* 0x3c00000005057836 */ /* 0x000fca0000000000 */
[----:B------:R-:W-:-:S04]  /*7450*/  LOP3.LUT R4, R5, 0x7f800000, R4, 0xf8, !PT ;  /* 0x7f80000005047812 */ /* 0x000fc800078ef804 */
[----:B------:R-:W-:-:S04]  /*7460*/  SEL R5, R4, RZ, P0 ;  /* 0x000000ff04057207 */ /* 0x000fc80000000000 */
[----:B------:R-:W-:-:S05]  /*7470*/  LOP3.LUT R5, R5, 0x80000000, R18, 0xf8, !PT ;  /* 0x8000000005057812 */ /* 0x000fca00078ef812 */
[----:B------:R-:W-:-:S06]  /*7480*/  FMUL.FTZ R5, R5, 1 ;  /* 0x3f80000005057820 */ /* 0x000fcc0000410000 */
[----:B------:R-:W0:Y:S02]  /*7490*/  F2F.F64.F32 R4, R5 ;  /* 0x0000000500047310 */ /* 0x000e240000201800 */
[----:B0-----:R-:W-:Y:S01]  /*74a0*/  STG.E.128 desc[UR36][R2.64], R4 ;  /* 0x0000000402007986 */ /* 0x001fe2000c101d24 */
[----:B------:R-:W-:Y:S05]  /*74b0*/  EXIT ;  /* 0x000000000000794d */ /* 0x000fea0003800000 */
.L_x_1995:
[----:B------:R-:W-:-:S09]  /*74c0*/  UISETP.NE.AND UP0, UPT, UR4, 0xf, UPT ;  /* 0x0000000f0400788c */ /* 0x000fd2000bf05270 */
[----:B------:R-:W-:Y:S05]  /*74d0*/  BRA.U !UP0, `(.L_x_1997) ;  /* 0x0000000108a47547 */ /* 0x000fea000b800000 */
[----:B------:R-:W-:-:S09]  /*74e0*/  UISETP.NE.AND UP0, UPT, UR4, 0x17, UPT ;  /* 0x000000170400788c */ /* 0x000fd2000bf05270 */
[----:B------:R-:W-:Y:S05]  /*74f0*/  BRA.U !UP0, `(.L_x_1998) ;  /* 0x0000000108107547 */ /* 0x000fea000b800000 */
[----:B------:R-:W-:-:S09]  /*7500*/  UISETP.NE.AND UP0, UPT, UR4, 0x18, UPT ;  /* 0x000000180400788c */ /* 0x000fd2000bf05270 */
[----:B------:R-:W-:Y:S05]  /*7510*/  BRA.U UP0, `(.L_x_1987) ;  /* 0x0000000d00147547 */ /* 0x000fea000b800000 */
[----:B------:R-:W-:Y:S01]  /*7520*/  STG.E.U8 desc[UR36][R2.64], R18 ;  /* 0x0000001202007986 */ /* 0x000fe2000c101124 */
[----:B------:R-:W-:Y:S05]  /*7530*/  EXIT ;  /* 0x000000000000794d */ /* 0x000fea0003800000 */
.L_x_1998:
        /* <DEDUP_REMOVED lines=27> */
.L_x_2000:
[----:B------:R-:W-:Y:S01]  /*76f0*/  IMAD.MOV.U32 R0, RZ, RZ, 0x7f ;  /* 0x0000007fff007424 */ /* 0x000fe200078e00ff */
[----:B------:R-:W-:-:S04]  /*7700*/  ISETP.GT.U32.AND P0, PT, R5, 0x7f800000, PT ;  /* 0x7f8000000500780c */ /* 0x000fc80003f04070 */
[----:B------:R-:W-:-:S09]  /*7710*/  SEL R0, R0, 0x7c, P0 ;  /* 0x0000007c00007807 */ /* 0x000fd20000000000 */
.L_x_2001:
[----:B------:R-:W-:Y:S05]  /*7720*/  BSYNC.RECONVERGENT B0 ;  /* 0x0000000000007941 */ /* 0x000fea0003800200 */
.L_x_1999:
[----:B------:R-:W-:-:S04]  /*7730*/  SHF.R.U32.HI R5, RZ, 0x18, R18 ;  /* 0x00000018ff057819 */ /* 0x000fc80000011612 */
[----:B------:R-:W-:-:S05]  /*7740*/  LOP3.LUT R5, R0, 0x80, R5, 0xf8, !PT ;  /* 0x0000008000057812 */ /* 0x000fca00078ef805 */
[----:B------:R-:W-:Y:S01]  /*7750*/  STG.E.U8 desc[UR36][R2.64], R5 ;  /* 0x0000000502007986 */ /* 0x000fe2000c101124 */
[----:B------:R-:W-:Y:S05]  /*7760*/  EXIT ;  /* 0x000000000000794d */ /* 0x000fea0003800000 */
.L_x_1997:
        /* <DEDUP_REMOVED lines=17> */
[----:B------:R-:W-:-:S05]  /*7880*/  F2FP.BF16.F32.PACK_AB R5, RZ, R5 ;  /* 0x00000005ff05723e */ /* 0x000fca00000010ff */
[----:B------:R-:W-:Y:S01]  /*7890*/  STG.E.U16 desc[UR36][R2.64], R5 ;  /* 0x0000000502007986 */ /* 0x000fe2000c101524 */
[----:B------:R-:W-:Y:S05]  /*78a0*/  EXIT ;  /* 0x000000000000794d */ /* 0x000fea0003800000 */
.L_x_1994:
        /* <DEDUP_REMOVED lines=25> */
[----:B------:R-:W0:Y:S02]  /*7a40*/  F2I.FTZ.U32.TRUNC.NTZ R5, R5 ;  /* 0x0000000500057305 */ /* 0x000e24000021f000 */
[----:B0-----:R-:W-:Y:S01]  /*7a50*/  STG.E.U16 desc[UR36][R2.64], R5 ;  /* 0x0000000502007986 */ /* 0x001fe2000c101524 */
[----:B------:R-:W-:Y:S05]  /*7a60*/  EXIT ;  /* 0x000000000000794d */ /* 0x000fea0003800000 */
.L_x_2004:
        /* <DEDUP_REMOVED lines=21> */
[----:B------:R-:W0:-:S12]  /*7bc0*/  LDC.U8 R5, c[0x0][0x384] ;  /* 0x0000e100ff057b82 */ /* 0x000e180000000000 */
        /* <DEDUP_REMOVED lines=11> */
.L_x_2007:
[----:B0-----:R-:W-:-:S07]  /*7c80*/  LOP3.LUT R0, R0, 0x80, R5, 0xf8, !PT ;  /* 0x0000008000007812 */ /* 0x001fce00078ef805 */
.L_x_2006:
[----:B------:R-:W-:Y:S05]  /*7c90*/  BSYNC.RECONVERGENT B0 ;  /* 0x0000000000007941 */ /* 0x000fea0003800200 */
.L_x_2005:
[----:B------:R-:W-:Y:S01]  /*7ca0*/  STG.E.U8 desc[UR36][R2.64], R0 ;  /* 0x0000000002007986 */ /* 0x000fe2000c101124 */
[----:B------:R-:W-:Y:S05]  /*7cb0*/  EXIT ;  /* 0x000000000000794d */ /* 0x000fea0003800000 */
.L_x_2003:
        /* <DEDUP_REMOVED lines=33> */
.L_x_2010:
[----:B0-----:R-:W-:-:S07]  /*7ed0*/  LOP3.LUT R0, R0, 0x80, R5, 0xf8, !PT ;  /* 0x0000008000007812 */ /* 0x001fce00078ef805 */
.L_x_2009:
[----:B------:R-:W-:Y:S05]  /*7ee0*/  BSYNC.RECONVERGENT B0 ;  /* 0x0000000000007941 */ /* 0x000fea0003800200 */
.L_x_2008:
[----:B------:R-:W-:Y:S01]  /*7ef0*/  STG.E.U8 desc[UR36][R2.64], R0 ;  /* 0x0000000002007986 */ /* 0x000fe2000c101124 */
[----:B------:R-:W-:Y:S05]  /*7f00*/  EXIT ;  /* 0x000000000000794d */ /* 0x000fea0003800000 */
.L_x_2002:
        /* <DEDUP_REMOVED lines=36> */
[----:B------:R-:W-:Y:S01]  /*8150*/  STG.E.U8 desc[UR36][R2.64], R5 ;  /* 0x0000000502007986 */ /* 0x000fe2000c101124 */
[----:B------:R-:W-:Y:S05]  /*8160*/  EXIT ;  /* 0x000000000000794d */ /* 0x000fea0003800000 */
.L_x_1987:
        /* <DEDUP_REMOVED lines=16> */
.L_x_2013:
[----:B------:R-:W-:Y:S05]  /*8270*/  EXIT ;  /* 0x000000000000794d */ /* 0x000fea0003800000 */
.L_x_2012:
        /* <DEDUP_REMOVED lines=17> */
[----:B------:R-:W0:Y:S02]  /*8390*/  F2I.U64.TRUNC R4, R5 ;  /* 0x0000000500047311 */ /* 0x000e24000020d800 */
[----:B0-----:R-:W-:Y:S01]  /*83a0*/  STG.E.64 desc[UR36][R2.64], R4 ;  /* 0x0000000402007986 */ /* 0x001fe2000c101b24 */
[----:B------:R-:W-:Y:S05]  /*83b0*/  EXIT ;  /* 0x000000000000794d */ /* 0x000fea0003800000 */
.L_x_2011:
        /* <DEDUP_REMOVED lines=18> */
[----:B0-----:R-:W-:Y:S01]  /*84e0*/  STG.E desc[UR36][R2.64], R5 ;  /* 0x0000000502007986 */ /* 0x001fe2000c101924 */
[----:B------:R-:W-:Y:S05]  /*84f0*/  EXIT ;  /* 0x000000000000794d */ /* 0x000fea0003800000 */
.L_x_2014:
        /* <DEDUP_REMOVED lines=16> */
.L_x_7071:


//--------------------- .text._ZN2at6native18elementwise_kernelILi128ELi4EZNS0_22gpu_kernel_impl_nocastINS0_11FillFunctorIN3c1013Float8_e4m3fnEEEEEvRNS_18TensorIteratorBaseERKT_EUliE_EEviT1_ --------------------------
	.section	.text._ZN2at6native18elementwise_kernelILi128ELi4EZNS0_22gpu_kernel_impl_nocastINS0_11FillFunctorIN3c1013Float8_e4m3fnEEEEEvRNS_18TensorIteratorBaseERKT_EUliE_EEviT1_,"ax",@progbits
	.align	128
        .global         _ZN2at6native18elementwise_kernelILi128ELi4EZNS0_22gpu_kernel_impl_nocastINS0_11FillFunctorIN3c1013Float8_e4m3fnEEEEEvRNS_18TensorIteratorBaseERKT_EUliE_EEviT1_
        .type           _ZN2at6native18elementwise_kernelILi128ELi4EZNS0_22gpu_kernel_impl_nocastINS0_11FillFunctorIN3c1013Float8_e4m3fnEEEEEvRNS_18TensorIteratorBaseERKT_EUliE_EEviT1_,@function
        .size           _ZN2at6native18elementwise_kernelILi128ELi4EZNS0_22gpu_kernel_impl_nocastINS0_11FillFunctorIN3c1013Float8_e4m3fnEEEEEvRNS_18TensorIteratorBaseERKT_EUliE_EEviT1_,(.L_x_7072 - _ZN2at6native18elementwise_kernelILi128ELi4EZNS0_22gpu_kernel_impl_nocastINS0_11FillFunctorIN3c1013Float8_e4m3fnEEEEEvRNS_18TensorIteratorBaseERKT_EUliE_EEviT1_)
        .other          _ZN2at6native18elementwise_kernelILi128ELi4EZNS0_22gpu_kernel_impl_nocastINS0_11FillFunctorIN3c1013Float8_e4m3fnEEEEEvRNS_18TensorIteratorBaseERKT_EUliE_EEviT1_,@"STO_CUDA_ENTRY STV_DEFAULT"
_ZN2at6native18elementwise_kernelILi128ELi4EZNS0_22gpu_kernel_impl_nocastINS0_11FillFunctorIN3c1013Float8_e4m3fnEEEEEvRNS_18TensorIteratorBaseERKT_EUliE_EEviT1_:
.text._ZN2at6native18elementwise_kernelILi128ELi4EZNS0_22gpu_kernel_impl_nocastINS0_11FillFunctorIN3c1013Float8_e4m3fnEEEEEvRNS_18TensorIteratorBaseERKT_EUliE_EEviT1_:
        /* <DEDUP_REMOVED lines=16> */
.L_x_2015:
        /* <DEDUP_REMOVED lines=282> */
.L_x_2019:
        /* <DEDUP_REMOVED lines=281> */
.L_x_2021:
[----:B------:R-:W0:Y:S01]  /*2430*/  LDCU.64 UR10, c[0x0][0x520] ;  /* 0x0000a400ff0a77ac */ /* 0x000e220008000a00 */
[----:B------:R-:W-:Y:S02]  /*2440*/  IADD3 R3, PT, PT, R3, 0x80, RZ ;  /* 0x0000008003037810 */ /* 0x000fe40007ffe0ff */
[----:B0-----:R-:W-:-:S04]  /*2450*/  IADD3 R4, P0, PT, R2, UR10, RZ ;  /* 0x0000000a02047c10 */ /* 0x001fc8000ff1e0ff */
[----:B------:R-:W-:-:S05]  /*2460*/  IADD3.X R5, PT, PT, RZ, UR11, RZ, P0, !PT ;  /* 0x0000000bff057c10 */ /* 0x000fca00087fe4ff */
[----:B------:R0:W-:Y:S04]  /*2470*/  STG.E.U8 desc[UR6][R4.64], R0 ;  /* 0x0000000004007986 */ /* 0x0001e8000c101106 */
.L_x_2018:
[----:B------:R-:W-:-:S13]  /*2480*/  ISETP.GE.AND P0, PT, R3, UR8, PT ;  /* 0x0000000803007c0c */ /* 0x000fda000bf06270 */
[----:B------:R-:W-:Y:S05]  /*2490*/  @P0 BREAK.RELIABLE B1 ;  /* 0x0000000000010942 */ /* 0x000fea0003800100 */
[----:B------:R-:W-:Y:S05]  /*24a0*/  @P0 BRA `(.L_x_2020) ;  /* 0x00000010005c0947 */ /* 0x000fea0003800000 */
[----:B------:R-:W-:Y:S05]  /*24b0*/  BSYNC.RELIABLE B1 ;  /* 0x0000000000017941 */ /* 0x000fea0003800100 */
.L_x_2017:
        /* <DEDUP_REMOVED lines=273> */
.L_x_2022:
[----:B------:R-:W0:Y:S01]  /*35d0*/  LDCU.64 UR10, c[0x0][0x520] ;  /* 0x0000a400ff0a77ac */ /* 0x000e220008000a00 */
[----:B------:R-:W-:Y:S02]  /*35e0*/  IADD3 R3, PT, PT, R3, 0x80, RZ ;  /* 0x0000008003037810 */ /* 0x000fe40007ffe0ff */
[----:B0-----:R-:W-:-:S04]  /*35f0*/  IADD3 R4, P0, PT, R2, UR10, RZ ;  /* 0x0000000a02047c10 */ /* 0x001fc8000ff1e0ff */
[----:B------:R-:W-:-:S05]  /*3600*/  IADD3.X R5, PT, PT, RZ, UR11, RZ, P0, !PT ;  /* 0x0000000bff057c10 */ /* 0x000fca00087fe4ff */
[----:B----4-:R1:W-:Y:S04]  /*3610*/  STG.E.U8 desc[UR6][R4.64], R0 ;  /* 0x0000000004007986 */ /* 0x0103e8000c101106 */
.L_x_2020:
[----:B------:R-:W-:Y:S05]  /*3620*/  BSYNC.RECONVERGENT B0 ;  /* 0x0000000000007941 */ /* 0x000fea0003800200 */
.L_x_2016:
        /* <DEDUP_REMOVED lines=276> */
.L_x_2023:
[----:B------:R-:W0:Y:S02]  /*4770*/  LDCU.64 UR8, c[0x0][0x520] ;  /* 0x0000a400ff0877ac */ /* 0x000e240008000a00 */
[----:B0-----:R-:W-:-:S04]  /*4780*/  IADD3 R2, P0, PT, R2, UR8, RZ ;  /* 0x0000000802027c10 */ /* 0x001fc8000ff1e0ff */
[----:B------:R-:W-:-:S05]  /*4790*/  IADD3.X R3, PT, PT, RZ, UR9, RZ, P0, !PT ;  /* 0x00000009ff037c10 */ /* 0x000fca00087fe4ff */
[----:B----4-:R-:W-:Y:S01]  /*47a0*/  STG.E.U8 desc[UR6][R2.64], R0 ;  /* 0x0000000002007986 */ /* 0x010fe2000c101106 */
[----:B------:R-:W-:Y:S05]  /*47b0*/  EXIT ;  /* 0x000000000000794d */ /* 0x000fea0003800000 */
.L_x_2024:
        /* <DEDUP_REMOVED lines=12> */
.L_x_7072:


//--------------------- .text._ZN2at6native27unrolled_elementwise_kernelINS0_11FillFunctorIN3c1013Float8_e4m3fnEEESt5arrayIPcLm1EELi4E23TrivialOffsetCalculatorILi0EjES9_ILi1EjENS0_6memory15LoadWithoutCastENSC_16StoreWithoutCastEEEviT_T0_T2_T3_T4_T5_ --------------------------
	.section	.text._ZN2at6native27unrolled_elementwise_kernelINS0_11FillFunctorIN3c1013Float8_e4m3fnEEESt5arrayIPcLm1EELi4E23TrivialOffsetCalculatorILi0EjES9_ILi1EjENS0_6memory15LoadWithoutCastENSC_16StoreWithoutCastEEEviT_T0_T2_T3_T4_T5_,"ax",@progbits
	.align	128
        .global         _ZN2at6native27unrolled_elementwise_kernelINS0_11FillFunctorIN3c1013Float8_e4m3fnEEESt5arrayIPcLm1EELi4E23TrivialOffsetCalculatorILi0EjES9_ILi1EjENS0_6memory15LoadWithoutCastENSC_16StoreWithoutCastEEEviT_T0_T2_T3_T4_T5_
        .type           _ZN2at6native27unrolled_elementwise_kernelINS0_11FillFunctorIN3c1013Float8_e4m3fnEEESt5arrayIPcLm1EELi4E23TrivialOffsetCalculatorILi0EjES9_ILi1EjENS0_6memory15LoadWithoutCastENSC_16StoreWithoutCastEEEviT_T0_T2_T3_T4_T5_,@function
        .size           _ZN2at6native27unrolled_elementwise_kernelINS0_11FillFunctorIN3c1013Float8_e4m3fnEEESt5arrayIPcLm1EELi4E23TrivialOffsetCalculatorILi0EjES9_ILi1EjENS0_6memory15LoadWithoutCastENSC_16StoreWithoutCastEEEviT_T0_T2_T3_T4_T5_,(.L_x_7073 - _ZN2at6native27unrolled_elementwise_kernelINS0_11FillFunctorIN3c1013Float8_e4m3fnEEESt5arrayIPcLm1EELi4E23TrivialOffsetCalculatorILi0EjES9_ILi1EjENS0_6memory15LoadWithoutCastENSC_16StoreWithoutCastEEEviT_T0_T2_T3_T4_T5_)
        .other          _ZN2at6native27unrolled_elementwise_kernelINS0_11FillFunctorIN3c1013Float8_e4m3fnEEESt5arrayIPcLm1EELi4E23TrivialOffsetCalculatorILi0EjES9_ILi1EjENS0_6memory15LoadWithoutCastENSC_16StoreWithoutCastEEEviT_T0_T2_T3_T4_T5_,@"STO_CUDA_ENTRY STV_DEFAULT"
_ZN2at6native27unrolled_elementwise_kernelINS0_11FillFunctorIN3c1013Float8_e4m3fnEEESt5arrayIPcLm1EELi4E23TrivialOffsetCalculatorILi0EjES9_ILi1EjENS0_6memory15LoadWithoutCastENSC_16StoreWithoutCastEEEviT_T0_T2_T3_T4_T5_:
.text._ZN2at6native27unrolled_elementwise_kernelINS0_11FillFunctorIN3c1013Float8_e4m3fnEEESt5arrayIPcLm1EELi4E23TrivialOffsetCalculatorILi0EjES9_ILi1EjENS0_6memory15LoadWithoutCastENSC_16StoreWithoutCastEEEviT_T0_T2_T3_T4_T5_:
        /* <DEDUP_REMOVED lines=30> */
.L_x_2026:
[----:B------:R-:W-:Y:S05]  /*01e0*/  BSYNC.RECONVERGENT B0 ;  /* 0x0000000000007941 */ /* 0x000fea0003800200 */
.L_x_2025:
        /* <DEDUP_REMOVED lines=8> */
.L_x_2027:
        /* <DEDUP_REMOVED lines=9> */
.L_x_7073:


//--------------------- .text._ZN2at6native29vectorized_elementwise_kernelILi2ENS0_11FillFunctorIN3c1013Float8_e4m3fnEEESt5arrayIPcLm1EEEEviT0_T1_ --------------------------
	.section	.text._ZN2at6native29vectorized_elementwise_kernelILi2ENS0_11FillFunctorIN3c1013Float8_e4m3fnEEESt5arrayIPcLm1EEEEviT0_T1_,"ax",@progbits
	.align	128
        .global         _ZN2at6native29vectorized_elementwise_kernelILi2ENS0_11FillFunctorIN3c1013Float8_e4m3fnEEESt5arrayIPcLm1EEEEviT0_T1_
        .type           _ZN2at6native29vectorized_elementwise_kernelILi2ENS0_11FillFunctorIN3c1013Float8_e4m3fnEEESt5arrayIPcLm1EEEEviT0_T1_,@function
        .size           _ZN2at6native29vectorized_elementwise_kernelILi2ENS0_11FillFunctorIN3c1013Float8_e4m3fnEEESt5arrayIPcLm1EEEEviT0_T1_,(.L_x_7074 - _ZN2at6native29vectorized_elementwise_kernelILi2ENS0_11FillFunctorIN3c1013Float8_e4m3fnEEESt5arrayIPcLm1EEEEviT0_T1_)
        .other          _ZN2at6native29vectorized_elementwise_kernelILi2ENS0_11FillFunctorIN3c1013Float8_e4m3fnEEESt5arrayIPcLm1EEEEviT0_T1_,@"STO_CUDA_ENTRY STV_DEFAULT"
_ZN2at6native29vectorized_elementwise_kernelILi2ENS0_11FillFunctorIN3c1013Float8_e4m3fnEEESt5arrayIPcLm1EEEEviT0_T1_:
.text._ZN2at6native29vectorized_elementwise_kernelILi2ENS0_11FillFunctorIN3c1013Float8_e4m3fnEEESt5arrayIPcLm1EEEEviT0_T1_:
        /* <DEDUP_REMOVED lines=36> */
.L_x_2031:
        /* <DEDUP_REMOVED lines=8> */
.L_x_2032:
        /* <DEDUP_REMOVED lines=8> */
.L_x_2033:
        /* <DEDUP_REMOVED lines=8> */
.L_x_2034:
        /* <DEDUP_REMOVED lines=8> */
.L_x_2035:
        /* <DEDUP_REMOVED lines=8> */
.L_x_2036:
        /* <DEDUP_REMOVED lines=8> */
.L_x_2037:
        /* <DEDUP_REMOVED lines=8> */
.L_x_2038:
        /* <DEDUP_REMOVED lines=8> */
.L_x_2039:
        /* <DEDUP_REMOVED lines=8> */
.L_x_2040:
        /* <DEDUP_REMOVED lines=8> */
.L_x_2041:
        /* <DEDUP_REMOVED lines=9> */
.L_x_2042:
[----:B------:R-:W-:Y:S05]  /*07d0*/  BSYNC.RELIABLE B1 ;  /* 0x0000000000017941 */ /* 0x000fea0003800100 */
.L_x_2030:
[----:B------:R-:W-:-:S13]  /*07e0*/  ISETP.GE.U32.AND P0, PT, R2, UR5, PT ;  /* 0x0000000502007c0c */ /* 0x000fda000bf06070 */
[----:B------:R-:W0:Y:S02]  /*07f0*/  @!P0 LDC.64 R6, c[0x0][0x388] ;  /* 0x0000e200ff068b82 */ /* 0x000e240000000a00 */
[C---:B012345:R-:W-:Y:S01]  /*0800*/  @!P0 IADD3 R5, PT, PT, R2.reuse, UR4, RZ ;  /* 0x0000000402058c10 */ /* 0x07ffe2000fffe0ff */
[----:B------:R-:W-:-:S03]  /*0810*/  @!P0 VIADD R2, R2, 0x80 ;  /* 0x0000008002028836 */ /* 0x000fc60000000000 */
[----:B------:R-:W-:-:S05]  /*0820*/  @!P0 IADD3 R4, P1, PT, R5, R6, RZ ;  /* 0x0000000605048210 */ /* 0x000fca0007f3e0ff */
[----:B------:R-:W-:-:S05]  /*0830*/  @!P0 IMAD.X R5, RZ, RZ, R7, P1 ;  /* 0x000000ffff058224 */ /* 0x000fca00008e0607 */
[----:B------:R0:W-:Y:S03]  /*0840*/  @!P0 STG.E.U8 desc[UR8][R4.64], R0 ;  /* 0x0000000004008986 */ /* 0x0001e6000c101108 */
.L_x_2043:
[----:B------:R-:W-:Y:S05]  /*0850*/  BSYNC.RECONVERGENT B0 ;  /* 0x0000000000007941 */ /* 0x000fea0003800200 */
.L_x_2029:
        /* <DEDUP_REMOVED lines=9> */
.L_x_2028:
        /* <DEDUP_REMOVED lines=17> */
.L_x_2044:
        /* <DEDUP_REMOVED lines=16> */
.L_x_7074:


//--------------------- .text._ZN2at6native29vectorized_elementwise_kernelILi4ENS0_11FillFunctorIN3c1013Float8_e4m3fnEEESt5arrayIPcLm1EEEEviT0_T1_ --------------------------
	.section	.text._ZN2at6native29vectorized_elementwise_kernelILi4ENS0_11FillFunctorIN3c1013Float8_e4m3fnEEESt5arrayIPcLm1EEEEviT0_T1_,"ax",@progbits
	.align	128
        .global         _ZN2at6native29vectorized_elementwise_kernelILi4ENS0_11FillFunctorIN3c1013Float8_e4m3fnEEESt5arrayIPcLm1EEEEviT0_T1_
        .type           _ZN2at6native29vectorized_elementwise_kernelILi4ENS0_11FillFunctorIN3c1013Float8_e4m3fnEEESt5arrayIPcLm1EEEEviT0_T1_,@function
        .size           _ZN2at6native29vectorized_elementwise_kernelILi4ENS0_11FillFunctorIN3c1013Float8_e4m3fnEEESt5arrayIPcLm1EEEEviT0_T1_,(.L_x_7075 - _ZN2at6native29vectorized_elementwise_kernelILi4ENS0_11FillFunctorIN3c1013Float8_e4m3fnEEESt5arrayIPcLm1EEEEviT0_T1_)
        .other          _ZN2at6native29vectorized_elementwise_kernelILi4ENS0_11FillFunctorIN3c1013Float8_e4m3fnEEESt5arrayIPcLm1EEEEviT0_T1_,@"STO_CUDA_ENTRY STV_DEFAULT"
_ZN2at6native29vectorized_elementwise_kernelILi4ENS0_11FillFunctorIN3c1013Float8_e4m3fnEEESt5arrayIPcLm1EEEEviT0_T1_:
.text._ZN2at6native29vectorized_elementwise_kernelILi4ENS0_11FillFunctorIN3c1013Float8_e4m3fnEEESt5arrayIPcLm1EEEEviT0_T1_:
        /* <DEDUP_REMOVED lines=36> */
.L_x_2048:
        /* <DEDUP_REMOVED lines=8> */
.L_x_2049:
        /* <DEDUP_REMOVED lines=8> */
.L_x_2050:
        /* <DEDUP_REMOVED lines=8> */
.L_x_2051:
        /* <DEDUP_REMOVED lines=8> */
.L_x_2052:
        /* <DEDUP_REMOVED lines=8> */
.L_x_2053:
        /* <DEDUP_REMOVED lines=8> */
.L_x_2054:
        /* <DEDUP_REMOVED lines=8> */
.L_x_2055:
        /* <DEDUP_REMOVED lines=8> */
.L_x_2056:
        /* <DEDUP_REMOVED lines=8> */
.L_x_2057:
        /* <DEDUP_REMOVED lines=8> */
.L_x_2058:
        /* <DEDUP_REMOVED lines=9> */
.L_x_2059:
[----:B------:R-:W-:Y:S05]  /*07d0*/  BSYNC.RELIABLE B1 ;  /* 0x0000000000017941 */ /* 0x000fea0003800100 */
.L_x_2047:
[----:B------:R-:W-:-:S13]  /*07e0*/  ISETP.GE.U32.AND P0, PT, R2, UR5, PT ;  /* 0x0000000502007c0c */ /* 0x000fda000bf06070 */
[----:B------:R-:W0:Y:S02]  /*07f0*/  @!P0 LDC.64 R6, c[0x0][0x388] ;  /* 0x0000e200ff068b82 */ /* 0x000e240000000a00 */
[C---:B012345:R-:W-:Y:S01]  /*0800*/  @!P0 IADD3 R5, PT, PT, R2.reuse, UR4, RZ ;  /* 0x0000000402058c10 */ /* 0x07ffe2000fffe0ff */
[----:B------:R-:W-:-:S03]  /*0810*/  @!P0 VIADD R2, R2, 0x80 ;  /* 0x0000008002028836 */ /* 0x000fc60000000000 */
[----:B------:R-:W-:-:S05]  /*0820*/  @!P0 IADD3 R4, P1, PT, R5, R6, RZ ;  /* 0x0000000605048210 */ /* 0x000fca0007f3e0ff */
[----:B------:R-:W-:-:S05]  /*0830*/  @!P0 IMAD.X R5, RZ, RZ, R7, P1 ;  /* 0x000000ffff058224 */ /* 0x000fca00008e0607 */
[----:B------:R0:W-:Y:S03]  /*0840*/  @!P0 STG.E.U8 desc[UR8][R4.64], R0 ;  /* 0x0000000004008986 */ /* 0x0001e6000c101108 */
.L_x_2060:
[----:B------:R-:W-:Y:S05]  /*0850*/  BSYNC.RECONVERGENT B0 ;  /* 0x0000000000007941 */ /* 0x000fea0003800200 */
.L_x_2046:
        /* <DEDUP_REMOVED lines=9> */
.L_x_2045:
        /* <DEDUP_REMOVED lines=14> */
.L_x_2061:
        /* <DEDUP_REMOVED lines=11> */
.L_x_7075:


//--------------------- .text._ZN2at6native29vectorized_elementwise_kernelILi8ENS0_11FillFunctorIN3c1013Float8_e4m3fnEEESt5arrayIPcLm1EEEEviT0_T1_ --------------------------
	.section	.text._ZN2at6native29vectorized_elementwise_kernelILi8ENS0_11FillFunctorIN3c1013Float8_e4m3fnEEESt5arrayIPcLm1EEEEviT0_T1_,"ax",@progbits
	.align	128
        .global         _ZN2at6native29vectorized_elementwise_kernelILi8ENS0_11FillFunctorIN3c1013Float8_e4m3fnEEESt5arrayIPcLm1EEEEviT0_T1_
        .type           _ZN2at6native29vectorized_elementwise_kernelILi8ENS0_11FillFunctorIN3c1013Float8_e4m3fnEEESt5arrayIPcLm1EEEEviT0_T1_,@function
        .size           _ZN2at6native29vectorized_elementwise_kernelILi8ENS0_11FillFunctorIN3c1013Float8_e4m3fnEEESt5arrayIPcLm1EEEEviT0_T1_,(.L_x_7076 - _ZN2at6native29vectorized_elementwise_kernelILi8ENS0_11FillFunctorIN3c1013Float8_e4m3fnEEESt5arrayIPcLm1EEEEviT0_T1_)
        .other          _ZN2at6native29vectorized_elementwise_kernelILi8ENS0_11FillFunctorIN3c1013Float8_e4m3fnEEESt5arrayIPcLm1EEEEviT0_T1_,@"STO_CUDA_ENTRY STV_DEFAULT"
_ZN2at6native29vectorized_elementwise_kernelILi8ENS0_11FillFunctorIN3c1013Float8_e4m3fnEEESt5arrayIPcLm1EEEEviT0_T1_:
.text._ZN2at6native29vectorized_elementwise_kernelILi8ENS0_11FillFunctorIN3c1013Float8_e4m3fnEEESt5arrayIPcLm1EEEEviT0_T1_:
[----:B------:R-:W-:Y:S01]  /*0000*/  LDC R1, c[0x0][0x37c] ;  /* 0x0000df00ff017b82 */ /* 0x000fe20000000800 */
[----:B------:R-:W-:Y:S05]  /*0010*/  EXIT ;  /* 0x000000000000794d */ /* 0x000fea0003800000 */
.L_x_2062:
        /* <DEDUP_REMOVED lines=14> */
.L_x_7076:


//--------------------- .text._ZN2at6native18elementwise_kernelILi128ELi4EZNS0_15gpu_kernel_implINS0_11FillFunctorIN3c1015Float8_e5m2fnuzEEEEEvRNS_18TensorIteratorBaseERKT_EUliE_EEviT1_ --------------------------
	.section	.text._ZN2at6native18elementwise_kernelILi128ELi4EZNS0_15gpu_kernel_implINS0_11FillFunctorIN3c1015Float8_e5m2fnuzEEEEEvRNS_18TensorIteratorBaseERKT_EUliE_EEviT1_,"ax",@progbits
	.align	128
        .global         _ZN2at6native18elementwise_kernelILi128ELi4EZNS0_15gpu_kernel_implINS0_11FillFunctorIN3c1015Float8_e5m2fnuzEEEEEvRNS_18TensorIteratorBaseERKT_EUliE_EEviT1_
        .type           _ZN2at6native18elementwise_kernelILi128ELi4EZNS0_15gpu_kernel_implINS0_11FillFunctorIN3c1015Float8_e5m2fnuzEEEEEvRNS_18TensorIteratorBaseERKT_EUliE_EEviT1_,@function
        .size           _ZN2at6native18elementwise_kernelILi128ELi4EZNS0_15gpu_kernel_implINS0_11FillFunctorIN3c1015Float8_e5m2fnuzEEEEEvRNS_18TensorIteratorBaseERKT_EUliE_EEviT1_,(.L_x_7077 - _ZN2at6native18elementwise_kernelILi128ELi4EZNS0_15gpu_kernel_implINS0_11FillFunctorIN3c1015Float8_e5m2fnuzEEEEEvRNS_18TensorIteratorBaseERKT_EUliE_EEviT1_)
        .other          _ZN2at6native18elementwise_kernelILi128ELi4EZNS0_15gpu_kernel_implINS0_11FillFunctorIN3c1015Float8_e5m2fnuzEEEEEvRNS_18TensorIteratorBaseERKT_EUliE_EEviT1_,@"STO_CUDA_ENTRY STV_DEFAULT"
_ZN2at6native18elementwise_kernelILi128ELi4EZNS0_15gpu_kernel_implINS0_11FillFunctorIN3c1015Float8_e5m2fnuzEEEEEvRNS_18TensorIteratorBaseERKT_EUliE_EEviT1_:
.text._ZN2at6native18elementwise_kernelILi128ELi4EZNS0_15gpu_kernel_implINS0_11FillFunctorIN3c1015Float8_e5m2fnuzEEEEEvRNS_18TensorIteratorBaseERKT_EUliE_EEviT1_:
        /* <DEDUP_REMOVED lines=304> */
.L_x_2066:
[----:B------:R-:W-:Y:S02]  /*1300*/  IMAD.MOV.U32 R4, RZ, RZ, R0 ;  /* 0x000000ffff047224 */ /* 0x000fe400078e0000 */
[----:B------:R-:W-:-:S07]  /*1310*/  IMAD.MOV.U32 R5, RZ, RZ, RZ ;  /* 0x000000ffff057224 */ /* 0x000fce00078e00ff */
.L_x_2065:
        /* <DEDUP_REMOVED lines=26> */
.L_x_2072:
[----:B------:R-:W0:Y:S02]  /*14c0*/  F2I.FTZ.TRUNC.NTZ R3, R0 ;  /* 0x0000000000037305 */ /* 0x000e24000021f100 */
[----:B0-----:R0:W-:Y:S01]  /*14d0*/  STG.E.U8 desc[UR36][R8.64], R3 ;  /* 0x0000000308007986 */ /* 0x0011e2000c101124 */
[----:B------:R-:W-:Y:S05]  /*14e0*/  BRA `(.L_x_2073) ;  /* 0x0000001800347947 */ /* 0x000fea0003800000 */
.L_x_2070:
        /* <DEDUP_REMOVED lines=12> */
.L_x_2074:
[----:B------:R-:W0:Y:S02]  /*15b0*/  F2I.S64.TRUNC R4, R4 ;  /* 0x0000000400047311 */ /* 0x000e24000020d900 */
[----:B0-----:R-:W-:-:S05]  /*15c0*/  IMAD.MOV.U32 R3, RZ, RZ, R4 ;  /* 0x000000ffff037224 */ /* 0x001fca00078e0004 */
[----:B------:R0:W-:Y:S01]  /*15d0*/  STG.E.U8 desc[UR36][R8.64], R3 ;  /* 0x0000000308007986 */ /* 0x0001e2000c101124 */
[----:B------:R-:W-:Y:S05]  /*15e0*/  BRA `(.L_x_2073) ;  /* 0x0000001400f47947 */ /* 0x000fea0003800000 */
.L_x_2069:
        /* <DEDUP_REMOVED lines=18> */
.L_x_2077:
[----:B------:R-:W0:Y:S02]  /*1710*/  F2I.S64.TRUNC R4, R4 ;  /* 0x0000000400047311 */ /* 0x000e24000020d900 */
[----:B0-----:R0:W-:Y:S01]  /*1720*/  STG.E.64 desc[UR36][R8.64], R4 ;  /* 0x0000000408007986 */ /* 0x0011e2000c101b24 */
[----:B------:R-:W-:Y:S05]  /*1730*/  BRA `(.L_x_2073) ;  /* 0x0000001400a07947 */ /* 0x000fea0003800000 */
.L_x_2076:
        /* <DEDUP_REMOVED lines=12> */
.L_x_2078:
[----:B------:R-:W0:Y:S02]  /*1800*/  F2I.FTZ.TRUNC.NTZ R3, R0 ;  /* 0x0000000000037305 */ /* 0x000e24000021f100 */
[----:B0-----:R0:W-:Y:S01]  /*1810*/  STG.E desc[UR36][R8.64], R3 ;  /* 0x0000000308007986 */ /* 0x0011e2000c101924 */
[----:B------:R-:W-:Y:S05]  /*1820*/  BRA `(.L_x_2073) ;  /* 0x0000001400647947 */ /* 0x000fea0003800000 */
.L_x_2075:
        /* <DEDUP_REMOVED lines=12> */
.L_x_2079:
[----:B------:R-:W0:Y:S02]  /*18f0*/  F2I.FTZ.TRUNC.NTZ R3, R0 ;  /* 0x0000000000037305 */ /* 0x000e24000021f100 */
[----:B0-----:R0:W-:Y:S01]  /*1900*/  STG.E.U16 desc[UR36][R8.64], R3 ;  /* 0x0000000308007986 */ /* 0x0011e2000c101524 */
[----:B------:R-:W-:Y:S05]  /*1910*/  BRA `(.L_x_2073) ;  /* 0x0000001400287947 */ /* 0x000fea0003800000 */
.L_x_2068:
        /* <DEDUP_REMOVED lines=18> */
.L_x_2082:
[----:B------:R0:W-:Y:S01]  /*1a40*/  STG.E desc[UR36][R8.64], R3 ;  /* 0x0000000308007986 */ /* 0x0001e2000c101924 */
[----:B------:R-:W-:Y:S05]  /*1a50*/  BRA `(.L_x_2073) ;  /* 0x0000001000d87947 */ /* 0x000fea0003800000 */
.L_x_2081:
        /* <DEDUP_REMOVED lines=12> */
.L_x_2083:
[----:B------:R-:W-:-:S05]  /*1b20*/  F2FP.F16.F32.PACK_AB R0, RZ, R0 ;  /* 0x00000000ff00723e */ /* 0x000fca00000000ff */
[----:B------:R0:W-:Y:S01]  /*1b30*/  STG.E.U16 desc[UR36][R8.64], R0 ;  /* 0x0000000008007986 */ /* 0x0001e2000c101524 */
[----:B------:R-:W-:Y:S05]  /*1b40*/  BRA `(.L_x_2073) ;  /* 0x00000010009c7947 */ /* 0x000fea0003800000 */
.L_x_2080:
        /* <DEDUP_REMOVED lines=18> */
.L_x_2086:
[----:B------:R0:W-:Y:S01]  /*1c70*/  STG.E.64 desc[UR36][R8.64], R4 ;  /* 0x0000000408007986 */ /* 0x0001e2000c101b24 */
[----:B------:R-:W-:Y:S05]  /*1c80*/  BRA `(.L_x_2073) ;  /* 0x00000010004c7947 */ /* 0x000fea0003800000 */
.L_x_2085:
        /* <DEDUP_REMOVED lines=12> */
.L_x_2087:
[----:B------:R-:W-:-:S04]  /*1d50*/  F2FP.F16.F32.PACK_AB R0, RZ, R0 ;  /* 0x00000000ff00723e */ /* 0x000fc800000000ff */
[----:B------:R-:W-:-:S05]  /*1d60*/  PRMT R0, R0, 0x5410, RZ ;  /* 0x0000541000007816 */ /* 0x000fca00000000ff */
[----:B------:R0:W-:Y:S01]  /*1d70*/  STG.E desc[UR36][R8.64], R0 ;  /* 0x0000000008007986 */ /* 0x0001e2000c101924 */
[----:B------:R-:W-:Y:S05]  /*1d80*/  BRA `(.L_x_2073) ;  /* 0x00000010000c7947 */ /* 0x000fea0003800000 */
.L_x_2084:
        /* <DEDUP_REMOVED lines=16> */
.L_x_2088:
[----:B0-----:R0:W-:Y:S01]  /*1e90*/  STG.E.64 desc[UR36][R8.64], R4 ;  /* 0x0000000408007986 */ /* 0x0011e2000c101b24 */
[----:B------:R-:W-:Y:S05]  /*1ea0*/  BRA `(.L_x_2073) ;  /* 0x0000000c00c47947 */ /* 0x000fea0003800000 */
.L_x_2067:
        /* <DEDUP_REMOVED lines=12> */
.L_x_2091:
        /* <DEDUP_REMOVED lines=17> */
.L_x_2092:
[----:B-1----:R1:W-:Y:S01]  /*2080*/  STG.E.128 desc[UR36][R8.64], R4 ;  /* 0x0000000408007986 */ /* 0x0023e2000c101d24 */
[----:B------:R-:W-:Y:S05]  /*2090*/  BRA `(.L_x_2073) ;  /* 0x0000000c00487947 */ /* 0x000fea0003800000 */
.L_x_2090:
        /* <DEDUP_REMOVED lines=18> */
.L_x_2095:
        /* <DEDUP_REMOVED lines=10> */
.L_x_2096:
[----:B------:R-:W-:-:S04]  /*2260*/  SHF.R.U32.HI R0, RZ, 0x18, R0 ;  /* 0x00000018ff007819 */ /* 0x000fc80000011600 */
[----:B------:R-:W-:-:S05]  /*2270*/  LOP3.LUT R3, R3, 0x80, R0, 0xf8, !PT ;  /* 0x0000008003037812 */ /* 0x000fca00078ef800 */
[----:B------:R0:W-:Y:S01]  /*2280*/  STG.E.U8 desc[UR36][R8.64], R3 ;  /* 0x0000000308007986 */ /* 0x0001e2000c101124 */
[----:B------:R-:W-:Y:S05]  /*2290*/  BRA `(.L_x_2073) ;  /* 0x0000000800c87947 */ /* 0x000fea0003800000 */
.L_x_2094:
        /* <DEDUP_REMOVED lines=12> */
.L_x_2097:
        /* <DEDUP_REMOVED lines=12> */
.L_x_2098:
[----:B------:R-:W-:-:S04]  /*2420*/  SHF.R.U32.HI R0, RZ, 0x18, R0 ;  /* 0x00000018ff007819 */ /* 0x000fc80000011600 */
[----:B------:R-:W-:-:S05]  /*2430*/  LOP3.LUT R3, R3, 0x80, R0, 0xf8, !PT ;  /* 0x0000008003037812 */ /* 0x000fca00078ef800 */
[----:B------:R0:W-:Y:S01]  /*2440*/  STG.E.U8 desc[UR36][R8.64], R3 ;  /* 0x0000000308007986 */ /* 0x0001e2000c101124 */
[----:B------:R-:W-:Y:S05]  /*2450*/  BRA `(.L_x_2073) ;  /* 0x0000000800587947 */ /* 0x000fea0003800000 */
.L_x_2093:
        /* <DEDUP_REMOVED lines=12> */
.L_x_2099:
[----:B------:R-:W-:-:S05]  /*2520*/  F2FP.BF16.F32.PACK_AB R0, RZ, R0 ;  /* 0x00000000ff00723e */ /* 0x000fca00000010ff */
[----:B------:R0:W-:Y:S01]  /*2530*/  STG.E.U16 desc[UR36][R8.64], R0 ;  /* 0x0000000008007986 */ /* 0x0001e2000c101524 */
[----:B------:R-:W-:Y:S05]  /*2540*/  BRA `(.L_x_2073) ;  /* 0x00000008001c7947 */ /* 0x000fea0003800000 */
.L_x_2089:
        /* <DEDUP_REMOVED lines=20> */
.L_x_2103:
[----:B------:R-:W0:Y:S02]  /*2690*/  F2I.FTZ.U32.TRUNC.NTZ R3, R0 ;  /* 0x0000000000037305 */ /* 0x000e24000021f000 */
[----:B0-----:R5:W-:Y:S01]  /*26a0*/  STG.E.U16 desc[UR36][R8.64], R3 ;  /* 0x0000000308007986 */ /* 0x001be2000c101524 */
[----:B------:R-:W-:Y:S05]  /*26b0*/  BRA `(.L_x_2073) ;  /* 0x0000000400c07947 */ /* 0x000fea0003800000 */
.L_x_2102:
        /* <DEDUP_REMOVED lines=12> */
.L_x_2104:
        /* <DEDUP_REMOVED lines=11> */
.L_x_2106:
[----:B------:R-:W-:-:S04]  /*2830*/  SHF.R.U32.HI R3, RZ, 0x14, R0 ;  /* 0x00000014ff037819 */ /* 0x000fc80000011600 */
[----:B------:R-:W-:-:S04]  /*2840*/  LOP3.LUT R3, R3, 0x1, RZ, 0xc0, !PT ;  /* 0x0000000103037812 */ /* 0x000fc800078ec0ff */
[----:B------:R-:W-:-:S04]  /*2850*/  IADD3 R3, PT, PT, R0, 0x487ffff, R3 ;  /* 0x0487ffff00037810 */ /* 0x000fc80007ffe003 */
[----:B------:R-:W-:-:S04]  /*2860*/  SHF.R.U32.HI R3, RZ, 0x14, R3 ;  /* 0x00000014ff037819 */ /* 0x000fc80000011603 */
[----:B------:R-:W-:-:S07]  /*2870*/  LOP3.LUT R3, R3, 0xff, RZ, 0xc0, !PT ;  /* 0x000000ff03037812 */ /* 0x000fce00078ec0ff */
.L_x_2107:
[----:B------:R-:W-:-:S04]  /*2880*/  SHF.R.U32.HI R0, RZ, 0x18, R0 ;  /* 0x00000018ff007819 */ /* 0x000fc80000011600 */
[----:B------:R-:W-:-:S04]  /*2890*/  LOP3.LUT R0, R3, 0x80, R0, 0xf8, !PT ;  /* 0x0000008003007812 */ /* 0x000fc800078ef800 */
[----:B------:R-:W-:-:S07]  /*28a0*/  PRMT R4, R0, 0x7610, R4 ;  /* 0x0000761000047816 */ /* 0x000fce0000000004 */
.L_x_2105:
[----:B------:R4:W-:Y:S01]  /*28b0*/  STG.E.U8 desc[UR36][R8.64], R4 ;  /* 0x0000000408007986 */ /* 0x0009e2000c101124 */
[----:B------:R-:W-:Y:S05]  /*28c0*/  BRA `(.L_x_2073) ;  /* 0x00000004003c7947 */ /* 0x000fea0003800000 */
.L_x_2101:
[----:B------:R3:W-:Y:S01]  /*28d0*/  STG.E.U8 desc[UR36][R8.64], R18 ;  /* 0x0000001208007986 */ /* 0x0007e2000c101124 */
[----:B------:R-:W-:Y:S05]  /*28e0*/  BRA `(.L_x_2073) ;  /* 0x0000000400347947 */ /* 0x000fea0003800000 */
.L_x_2100:
[----:B------:R-:W-:-:S09]  /*28f0*/  UISETP.NE.AND UP0, UPT, UR4, 0x1c, UPT ;  /* 0x0000001c0400788c */ /* 0x000fd2000bf05270 */
[----:B------:R-:W-:Y:S05]  /*2900*/  BRA.U !UP0, `(.L_x_2108) ;  /* 0x0000000108f47547 */ /* 0x000fea000b800000 */
[----:B------:R-:W-:-:S09]  /*2910*/  UISETP.NE.AND UP0, UPT, UR4, 0x1d, UPT ;  /* 0x0000001d0400788c */ /* 0x000fd2000bf05270 */
[----:B------:R-:W-:Y:S05]  /*2920*/  BRA.U !UP0, `(.L_x_2109) ;  /* 0x0000000108b07547 */ /* 0x000fea000b800000 */
[----:B------:R-:W-:-:S09]  /*2930*/  UISETP.NE.AND UP0, UPT, UR4, 0x2c, UPT ;  /* 0x0000002c0400788c */ /* 0x000fd2000bf05270 */
[----:B------:R-:W-:Y:S05]  /*2940*/  BRA.U !UP0, `(.L_x_2110) ;  /* 0x0000000108447547 */ /* 0x000fea000b800000 */
.L_x_2071:
        /* <DEDUP_REMOVED lines=16> */
.L_x_2111:
[----:B------:R-:W-:Y:S05]  /*2a50*/  BRA `(.L_x_2073) ;  /* 0x0000000000d87947 */ /* 0x000fea0003800000 */
.L_x_2110:
        /* <DEDUP_REMOVED lines=12> */
.L_x_2112:
        /* <DEDUP_REMOVED lines=11> */
.L_x_2113:
[----:B------:R2:W-:Y:S01]  /*2bd0*/  STG.E.U8 desc[UR36][R8.64], R4 ;  /* 0x0000000408007986 */ /* 0x0005e2000c101124 */
[----:B------:R-:W-:Y:S05]  /*2be0*/  BRA `(.L_x_2073) ;  /* 0x0000000000747947 */ /* 0x000fea0003800000 */
.L_x_2109:
        /* <DEDUP_REMOVED lines=12> */
.L_x_2114:
[----:B------:R-:W0:Y:S02]  /*2cb0*/  F2I.U64.TRUNC R4, R4 ;  /* 0x0000000400047311 */ /* 0x000e24000020d800 */
[----:B0-----:R1:W-:Y:S01]  /*2cc0*/  STG.E.64 desc[UR36][R8.64], R4 ;  /* 0x0000000408007986 */ /* 0x0013e2000c101b24 */
[----:B------:R-:W-:Y:S05]  /*2cd0*/  BRA `(.L_x_2073) ;  /* 0x0000000000387947 */ /* 0x000fea0003800000 */
.L_x_2108:
        /* <DEDUP_REMOVED lines=12> */
.L_x_2115:
[----:B------:R-:W0:Y:S02]  /*2da0*/  F2I.FTZ.U32.TRUNC.NTZ R3, R0 ;  /* 0x0000000000037305 */ /* 0x000e24000021f000 */
[----:B0-----:R0:W-:Y:S02]  /*2db0*/  STG.E desc[UR36][R8.64], R3 ;  /* 0x0000000308007986 */ /* 0x0011e4000c101924 */
.L_x_2073:
[----:B------:R-:W-:-:S07]  /*2dc0*/  VIADD R25, R25, 0x80 ;  /* 0x0000008019197836 */ /* 0x000fce0000000000 */
.L_x_2064:
[----:B------:R-:W-:Y:S05]  /*2dd0*/  BSYNC.RECONVERGENT B6 ;  /* 0x0000000000067941 */ /* 0x000fea0003800200 */
.L_x_2063:
        /* <DEDUP_REMOVED lines=281> */
.L_x_2119:
[----:B------:R-:W-:Y:S02]  /*3f70*/  IMAD.MOV.U32 R4, RZ, RZ, R0 ;  /* 0x000000ffff047224 */ /* 0x000fe400078e0000 */
[----:B------:R-:W-:-:S07]  /*3f80*/  IMAD.MOV.U32 R5, RZ, RZ, RZ ;  /* 0x000000ffff057224 */ /* 0x000fce00078e00ff */
.L_x_2118:
[----:B------:R-:W3:Y:S01]  /*3f90*/  LDCU.64 UR6, c[0x0][0x520] ;  /* 0x0000a400ff0677ac */ /* 0x000ee20008000a00 */
[----:B------:R-:W-:-:S04]  /*3fa0*/  UPRMT UR4, UR41, 0x9910, URZ ;  /* 0x0000991029047896 */ /* 0x000fc800080000ff */
[----:B------:R-:W-:Y:S01]  /*3fb0*/  UISETP.GT.AND UP0, UPT, UR4, 0x9, UPT ;  /* 0x000000090400788c */ /* 0x000fe2000bf04270 */
[----:B---3-5:R-:W-:-:S04]  /*3fc0*/  IADD3 R8, P0, PT, R4, UR6, RZ ;  /* 0x0000000604087c10 */ /* 0x028fc8000ff1e0ff */
        /* <DEDUP_REMOVED lines=22> */
.L_x_2125:
[----:B------:R-:W0:Y:S02]  /*4130*/  F2I.FTZ.TRUNC.NTZ R3, R0 ;  /* 0x0000000000037305 */ /* 0x000e24000021f100 */
[----:B0-----:R0:W-:Y:S01]  /*4140*/  STG.E.U8 desc[UR36][R8.64], R3 ;  /* 0x0000000308007986 */ /* 0x0011e2000c101124 */
[----:B------:R-:W-:Y:S05]  /*4150*/  BRA `(.L_x_2126) ;  /* 0x0000001800347947 */ /* 0x000fea0003800000 */
.L_x_2123:
        /* <DEDUP_REMOVED lines=12> */
.L_x_2127:
[----:B------:R-:W0:Y:S02]  /*4220*/  F2I.S64.TRUNC R4, R4 ;  /* 0x0000000400047311 */ /* 0x000e24000020d900 */
[----:B0-----:R-:W-:-:S05]  /*4230*/  IMAD.MOV.U32 R3, RZ, RZ, R4 ;  /* 0x000000ffff037224 */ /* 0x001fca00078e0004 */
[----:B------:R0:W-:Y:S01]  /*4240*/  STG.E.U8 desc[UR36][R8.64], R3 ;  /* 0x0000000308007986 */ /* 0x0001e2000c101124 */
[----:B------:R-:W-:Y:S05]  /*4250*/  BRA `(.L_x_2126) ;  /* 0x0000001400f47947 */ /* 0x000fea0003800000 */
.L_x_2122:
        /* <DEDUP_REMOVED lines=18> */
.L_x_2130:
[----:B------:R-:W0:Y:S02]  /*4380*/  F2I.S64.TRUNC R4, R4 ;  /* 0x0000000400047311 */ /* 0x000e24000020d900 */
[----:B0-----:R0:W-:Y:S01]  /*4390*/  STG.E.64 desc[UR36][R8.64], R4 ;  /* 0x0000000408007986 */ /* 0x0011e2000c101b24 */
[----:B------:R-:W-:Y:S05]  /*43a0*/  BRA `(.L_x_2126) ;  /* 0x0000001400a07947 */ /* 0x000fea0003800000 */
.L_x_2129:
        /* <DEDUP_REMOVED lines=12> */
.L_x_2131:
[----:B------:R-:W0:Y:S02]  /*4470*/  F2I.FTZ.TRUNC.NTZ R3, R0 ;  /* 0x0000000000037305 */ /* 0x000e24000021f100 */
[----:B0-----:R0:W-:Y:S01]  /*4480*/  STG.E desc[UR36][R8.64], R3 ;  /* 0x0000000308007986 */ /* 0x0011e2000c101924 */
[----:B------:R-:W-:Y:S05]  /*4490*/  BRA `(.L_x_2126) ;  /* 0x0000001400647947 */ /* 0x000fea0003800000 */
.L_x_2128:
        /* <DEDUP_REMOVED lines=12> */
.L_x_2132:
[----:B------:R-:W0:Y:S02]  /*4560*/  F2I.FTZ.TRUNC.NTZ R3, R0 ;  /* 0x0000000000037305 */ /* 0x000e24000021f100 */
[----:B0-----:R0:W-:Y:S01]  /*4570*/  STG.E.U16 desc[UR36][R8.64], R3 ;  /* 0x0000000308007986 */ /* 0x0011e2000c101524 */
[----:B------:R-:W-:Y:S05]  /*4580*/  BRA `(.L_x_2126) ;  /* 0x0000001400287947 */ /* 0x000fea0003800000 */
.L_x_2121:
        /* <DEDUP_REMOVED lines=18> */
.L_x_2135:
[----:B------:R0:W-:Y:S01]  /*46b0*/  STG.E desc[UR36][R8.64], R3 ;  /* 0x0000000308007986 */ /* 0x0001e2000c101924 */
[----:B------:R-:W-:Y:S05]  /*46c0*/  BRA `(.L_x_2126) ;  /* 0x0000001000d87947 */ /* 0x000fea0003800000 */
.L_x_2134:
        /* <DEDUP_REMOVED lines=12> */
.L_x_2136:
[----:B------:R-:W-:-:S05]  /*4790*/  F2FP.F16.F32.PACK_AB R0, RZ, R0 ;  /* 0x00000000ff00723e */ /* 0x000fca00000000ff */
[----:B------:R0:W-:Y:S01]  /*47a0*/  STG.E.U16 desc[UR36][R8.64], R0 ;  /* 0x0000000008007986 */ /* 0x0001e2000c101524 */
[----:B------:R-:W-:Y:S05]  /*47b0*/  BRA `(.L_x_2126) ;  /* 0x00000010009c7947 */ /* 0x000fea0003800000 */
.L_x_2133:
        /* <DEDUP_REMOVED lines=18> */
.L_x_2139:
[----:B------:R0:W-:Y:S01]  /*48e0*/  STG.E.64 desc[UR36][R8.64], R4 ;  /* 0x0000000408007986 */ /* 0x0001e2000c101b24 */
[----:B------:R-:W-:Y:S05]  /*48f0*/  BRA `(.L_x_2126) ;  /* 0x00000010004c7947 */ /* 0x000fea0003800000 */
.L_x_2138:
        /* <DEDUP_REMOVED lines=12> */
.L_x_2140:
[----:B------:R-:W-:-:S04]  /*49c0*/  F2FP.F16.F32.PACK_AB R0, RZ, R0 ;  /* 0x00000000ff00723e */ /* 0x000fc800000000ff */
[----:B------:R-:W-:-:S05]  /*49d0*/  PRMT R0, R0, 0x5410, RZ ;  /* 0x0000541000007816 */ /* 0x000fca00000000ff */
[----:B------:R0:W-:Y:S01]  /*49e0*/  STG.E desc[UR36][R8.64], R0 ;  /* 0x0000000008007986 */ /* 0x0001e2000c101924 */
[----:B------:R-:W-:Y:S05]  /*49f0*/  BRA `(.L_x_2126) ;  /* 0x00000010000c7947 */ /* 0x000fea0003800000 */
.L_x_2137:
        /* <DEDUP_REMOVED lines=16> */
.L_x_2141:
[----:B-1----:R1:W-:Y:S01]  /*4b00*/  STG.E.64 desc[UR36][R8.64], R4 ;  /* 0x0000000408007986 */ /* 0x0023e2000c101b24 */
[----:B------:R-:W-:Y:S05]  /*4b10*/  BRA `(.L_x_2126) ;  /* 0x0000000c00c47947 */ /* 0x000fea0003800000 */
.L_x_2120:
        /* <DEDUP_REMOVED lines=12> */
.L_x_2144:
        /* <DEDUP_REMOVED lines=17> */
.L_x_2145:
[----:B-1----:R1:W-:Y:S01]  /*4cf0*/  STG.E.128 desc[UR36][R8.64], R4 ;  /* 0x0000000408007986 */ /* 0x0023e2000c101d24 */
[----:B------:R-:W-:Y:S05]  /*4d00*/  BRA `(.L_x_2126) ;  /* 0x0000000c00487947 */ /* 0x000fea0003800000 */
.L_x_2143:
        /* <DEDUP_REMOVED lines=18> */
.L_x_2148:
        /* <DEDUP_REMOVED lines=10> */
.L_x_2149:
[----:B------:R-:W-:-:S04]  /*4ed0*/  SHF.R.U32.HI R0, RZ, 0x18, R0 ;  /* 0x00000018ff007819 */ /* 0x000fc80000011600 */
[----:B------:R-:W-:-:S05]  /*4ee0*/  LOP3.LUT R3, R3, 0x80, R0, 0xf8, !PT ;  /* 0x0000008003037812 */ /* 0x000fca00078ef800 */
[----:B------:R0:W-:Y:S01]  /*4ef0*/  STG.E.U8 desc[UR36][R8.64], R3 ;  /* 0x0000000308007986 */ /* 0x0001e2000c101124 */
[----:B------:R-:W-:Y:S05]  /*4f00*/  BRA `(.L_x_2126) ;  /* 0x0000000800c87947 */ /* 0x000fea0003800000 */
.L_x_2147:
        /* <DEDUP_REMOVED lines=12> */
.L_x_2150:
        /* <DEDUP_REMOVED lines=10> */
.L_x_2151:
[----:B------:R-:W-:Y:S01]  /*5070*/  IMAD.MOV.U32 R3, RZ, RZ, 0x7f ;  /* 0x0000007fff037424 */ /* 0x000fe200078e00ff */
[----:B------:R-:W-:-:S04]  /*5080*/  ISETP.GT.U32.AND P0, PT, R4, 0x7f800000, PT ;  /* 0x7f8000000400780c */ /* 0x000fc80003f04070 */
[----:B------:R-:W-:-:S09]  /*5090*/  SEL R3, R3, 0x7c, P0 ;  /* 0x0000007c03037807 */ /* 0x000fd20000000000 */
.L_x_2152:
[----:B------:R-:W-:-:S04]  /*50a0*/  SHF.R.U32.HI R0, RZ, 0x18, R0 ;  /* 0x00000018ff007819 */ /* 0x000fc80000011600 */
[----:B------:R-:W-:-:S05]  /*50b0*/  LOP3.LUT R3, R3, 0x80, R0, 0xf8, !PT ;  /* 0x0000008003037812 */ /* 0x000fca00078ef800 */
[----:B------:R0:W-:Y:S01]  /*50c0*/  STG.E.U8 desc[UR36][R8.64], R3 ;  /* 0x0000000308007986 */ /* 0x0001e2000c101124 */
[----:B------:R-:W-:Y:S05]  /*50d0*/  BRA `(.L_x_2126) ;  /* 0x0000000800547947 */ /* 0x000fea0003800000 */
.L_x_2146:
        /* <DEDUP_REMOVED lines=12> */
.L_x_2153:
[----:B------:R-:W-:-:S05]  /*51a0*/  F2FP.BF16.F32.PACK_AB R0, RZ, R0 ;  /* 0x00000000ff00723e */ /* 0x000fca00000010ff */
[----:B------:R0:W-:Y:S01]  /*51b0*/  STG.E.U16 desc[UR36][R8.64], R0 ;  /* 0x0000000008007986 */ /* 0x0001e2000c101524 */
[----:B------:R-:W-:Y:S05]  /*51c0*/  BRA `(.L_x_2126) ;  /* 0x0000000800187947 */ /* 0x000fea0003800000 */
.L_x_2142:
        /* <DEDUP_REMOVED lines=20> */
.L_x_2157:
[----:B------:R-:W0:Y:S02]  /*5310*/  F2I.FTZ.U32.TRUNC.NTZ R3, R0 ;  /* 0x0000000000037305 */ /* 0x000e24000021f000 */
[----:B0-----:R2:W-:Y:S01]  /*5320*/  STG.E.U16 desc[UR36][R8.64], R3 ;  /* 0x0000000308007986 */ /* 0x0015e2000c101524 */
[----:B------:R-:W-:Y:S05]  /*5330*/  BRA `(.L_x_2126) ;  /* 0x0000000400bc7947 */ /* 0x000fea0003800000 */
.L_x_2156:
        /* <DEDUP_REMOVED lines=12> */
.L_x_2158:
        /* <DEDUP_REMOVED lines=15> */
.L_x_2160:
[----:B------:R-:W-:-:S04]  /*54f0*/  SHF.R.U32.HI R0, RZ, 0x18, R0 ;  /* 0x00000018ff007819 */ /* 0x000fc80000011600 */
[----:B------:R-:W-:-:S04]  /*5500*/  LOP3.LUT R0, R3, 0x80, R0, 0xf8, !PT ;  /* 0x0000008003007812 */ /* 0x000fc800078ef800 */
[----:B------:R-:W-:-:S07]  /*5510*/  PRMT R4, R0, 0x7610, R4 ;  /* 0x0000761000047816 */ /* 0x000fce0000000004 */
.L_x_2159:
[----:B------:R1:W-:Y:S01]  /*5520*/  STG.E.U8 desc[UR36][R8.64], R4 ;  /* 0x0000000408007986 */ /* 0x0003e2000c101124 */
[----:B------:R-:W-:Y:S05]  /*5530*/  BRA `(.L_x_2126) ;  /* 0x00000004003c7947 */ /* 0x000fea0003800000 */
.L_x_2155:
[----:B------:R0:W-:Y:S01]  /*5540*/  STG.E.U8 desc[UR36][R8.64], R18 ;  /* 0x0000001208007986 */ /* 0x0001e2000c101124 */
[----:B------:R-:W-:Y:S05]  /*5550*/  BRA `(.L_x_2126) ;  /* 0x0000000400347947 */ /* 0x000fea0003800000 */
.L_x_2154:
        /* <DEDUP_REMOVED lines=18> */
.L_x_2163:
        /* <DEDUP_REMOVED lines=11> */
.L_x_2164:
[----:B------:R3:W-:Y:S01]  /*5730*/  STG.E.U8 desc[UR36][R8.64], R4 ;  /* 0x0000000408007986 */ /* 0x0007e2000c101124 */
[----:B------:R-:W-:Y:S05]  /*5740*/  BRA `(.L_x_2126) ;  /* 0x0000000000b87947 */ /* 0x000fea0003800000 */
.L_x_2124:
        /* <DEDUP_REMOVED lines=16> */
.L_x_2165:
[----:B------:R-:W-:Y:S05]  /*5850*/  BRA `(.L_x_2126) ;  /* 0x0000000000747947 */ /* 0x000fea0003800000 */
.L_x_2162:
        /* <DEDUP_REMOVED lines=12> */
.L_x_2166:
[----:B------:R-:W0:Y:S02]  /*5920*/  F2I.U64.TRUNC R4, R4 ;  /* 0x0000000400047311 */ /* 0x000e24000020d800 */
[----:B0-----:R4:W-:Y:S01]  /*5930*/  STG.E.64 desc[UR36][R8.64], R4 ;  /* 0x0000000408007986 */ /* 0x0019e2000c101b24 */
[----:B------:R-:W-:Y:S05]  /*5940*/  BRA `(.L_x_2126) ;  /* 0x0000000000387947 */ /* 0x000fea0003800000 */
.L_x_2161:
        /* <DEDUP_REMOVED lines=12> */
.L_x_2167:
[----:B------:R-:W0:Y:S02]  /*5a10*/  F2I.FTZ.U32.TRUNC.NTZ R3, R0 ;  /* 0x0000000000037305 */ /* 0x000e24000021f000 */
[----:B0-----:R5:W-:Y:S02]  /*5a20*/  STG.E desc[UR36][R8.64], R3 ;  /* 0x0000000308007986 */ /* 0x001be4000c101924 */
.L_x_2126:
[----:B------:R-:W-:-:S07]  /*5a30*/  VIADD R25, R25, 0x80 ;  /* 0x0000008019197836 */ /* 0x000fce0000000000 */
.L_x_2117:
[----:B------:R-:W-:Y:S05]  /*5a40*/  BSYNC.RECONVERGENT B6 ;  /* 0x0000000000067941 */ /* 0x000fea0003800200 */
.L_x_2116:
        /* <DEDUP_REMOVED lines=281> */
.L_x_2171:
[----:B------:R-:W-:Y:S02]  /*6be0*/  IMAD.MOV.U32 R4, RZ, RZ, R0 ;  /* 0x000000ffff047224 */ /* 0x000fe400078e0000 */
[----:B------:R-:W-:-:S07]  /*6bf0*/  IMAD.MOV.U32 R5, RZ, RZ, RZ ;  /* 0x000000ffff057224 */ /* 0x000fce00078e00ff */
.L_x_2170:
        /* <DEDUP_REMOVED lines=26> */
.L_x_2177:
[----:B------:R-:W0:Y:S02]  /*6da0*/  F2I.FTZ.TRUNC.NTZ R3, R0 ;  /* 0x0000000000037305 */ /* 0x000e24000021f100 */
[----:B0-----:R0:W-:Y:S01]  /*6db0*/  STG.E.U8 desc[UR36][R8.64], R3 ;  /* 0x0000000308007986 */ /* 0x0011e2000c101124 */
[----:B------:R-:W-:Y:S05]  /*6dc0*/  BRA `(.L_x_2178) ;  /* 0x0000001800347947 */ /* 0x000fea0003800000 */
.L_x_2175:
        /* <DEDUP_REMOVED lines=12> */
.L_x_2179:
[----:B------:R-:W0:Y:S02]  /*6e90*/  F2I.S64.TRUNC R4, R4 ;  /* 0x0000000400047311 */ /* 0x000e24000020d900 */
[----:B0-----:R-:W-:-:S05]  /*6ea0*/  IMAD.MOV.U32 R3, RZ, RZ, R4 ;  /* 0x000000ffff037224 */ /* 0x001fca00078e0004 */
[----:B------:R0:W-:Y:S01]  /*6eb0*/  STG.E.U8 desc[UR36][R8.64], R3 ;  /* 0x0000000308007986 */ /* 0x0001e2000c101124 */
[----:B------:R-:W-:Y:S05]  /*6ec0*/  BRA `(.L_x_2178) ;  /* 0x0000001400f47947 */ /* 0x000fea0003800000 */
.L_x_2174:
        /* <DEDUP_REMOVED lines=18> */
.L_x_2182:
[----:B------:R-:W0:Y:S02]  /*6ff0*/  F2I.S64.TRUNC R4, R4 ;  /* 0x0000000400047311 */ /* 0x000e24000020d900 */
[----:B0-----:R0:W-:Y:S01]  /*7000*/  STG.E.64 desc[UR36][R8.64], R4 ;  /* 0x0000000408007986 */ /* 0x0011e2000c101b24 */
[----:B------:R-:W-:Y:S05]  /*7010*/  BRA `(.L_x_2178) ;  /* 0x0000001400a07947 */ /* 0x000fea0003800000 */
.L_x_2181:
        /* <DEDUP_REMOVED lines=12> */
.L_x_2183:
[----:B------:R-:W0:Y:S02]  /*70e0*/  F2I.FTZ.TRUNC.NTZ R3, R0 ;  /* 0x0000000000037305 */ /* 0x000e24000021f100 */
[----:B0-----:R0:W-:Y:S01]  /*70f0*/  STG.E desc[UR36][R8.64], R3 ;  /* 0x0000000308007986 */ /* 0x0011e2000c101924 */
[----:B------:R-:W-:Y:S05]  /*7100*/  BRA `(.L_x_2178) ;  /* 0x0000001400647947 */ /* 0x000fea0003800000 */
.L_x_2180:
        /* <DEDUP_REMOVED lines=12> */
.L_x_2184:
[----:B------:R-:W0:Y:S02]  /*71d0*/  F2I.FTZ.TRUNC.NTZ R3, R0 ;  /* 0x0000000000037305 */ /* 0x000e24000021f100 */
[----:B0-----:R0:W-:Y:S01]  /*71e0*/  STG.E.U16 desc[UR36][R8.64], R3 ;  /* 0x0000000308007986 */ /* 0x0011e2000c101524 */
[----:B------:R-:W-:Y:S05]  /*71f0*/  BRA `(.L_x_2178) ;  /* 0x0000001400287947 */ /* 0x000fea0003800000 */
.L_x_2173:
        /* <DEDUP_REMOVED lines=18> */
.L_x_2187:
[----:B------:R4:W-:Y:S01]  /*7320*/  STG.E desc[UR36][R8.64], R3 ;  /* 0x0000000308007986 */ /* 0x0009e2000c101924 */
[----:B------:R-:W-:Y:S05]  /*7330*/  BRA `(.L_x_2178) ;  /* 0x0000001000d87947 */ /* 0x000fea0003800000 */
.L_x_2186:
        /* <DEDUP_REMOVED lines=12> */
.L_x_2188:
[----:B------:R-:W-:-:S05]  /*7400*/  F2FP.F16.F32.PACK_AB R0, RZ, R0 ;  /* 0x00000000ff00723e */ /* 0x000fca00000000ff */
[----:B------:R5:W-:Y:S01]  /*7410*/  STG.E.U16 desc[UR36][R8.64], R0 ;  /* 0x0000000008007986 */ /* 0x000be2000c101524 */
[----:B------:R-:W-:Y:S05]  /*7420*/  BRA `(.L_x_2178) ;  /* 0x00000010009c7947 */ /* 0x000fea0003800000 */
.L_x_2185:
        /* <DEDUP_REMOVED lines=18> */
.L_x_2191:
[----:B------:R3:W-:Y:S01]  /*7550*/  STG.E.64 desc[UR36][R8.64], R4 ;  /* 0x0000000408007986 */ /* 0x0007e2000c101b24 */
[----:B------:R-:W-:Y:S05]  /*7560*/  BRA `(.L_x_2178) ;  /* 0x00000010004c7947 */ /* 0x000fea0003800000 */
.L_x_2190:
        /* <DEDUP_REMOVED lines=12> */
.L_x_2192:
[----:B------:R-:W-:-:S04]  /*7630*/  F2FP.F16.F32.PACK_AB R0, RZ, R0 ;  /* 0x00000000ff00723e */ /* 0x000fc800000000ff */
[----:B------:R-:W-:-:S05]  /*7640*/  PRMT R0, R0, 0x5410, RZ ;  /* 0x0000541000007816 */ /* 0x000fca00000000ff */
[----:B------:R2:W-:Y:S01]  /*7650*/  STG.E desc[UR36][R8.64], R0 ;  /* 0x0000000008007986 */ /* 0x0005e2000c101924 */
[----:B------:R-:W-:Y:S05]  /*7660*/  BRA `(.L_x_2178) ;  /* 0x00000010000c7947 */ /* 0x000fea0003800000 */
.L_x_2189:
        /* <DEDUP_REMOVED lines=16> */
.L_x_2193:
[----:B-1----:R1:W-:Y:S01]  /*7770*/  STG.E.64 desc[UR36][R8.64], R4 ;  /* 0x0000000408007986 */ /* 0x0023e2000c101b24 */
[----:B------:R-:W-:Y:S05]  /*7780*/  BRA `(.L_x_2178) ;  /* 0x0000000c00c47947 */ /* 0x000fea0003800000 */
.L_x_2172:
        /* <DEDUP_REMOVED lines=12> */
.L_x_2196:
        /* <DEDUP_REMOVED lines=17> */
.L_x_2197:
[----:B-1----:R1:W-:Y:S01]  /*7960*/  STG.E.128 desc[UR36][R8.64], R4 ;  /* 0x0000000408007986 */ /* 0x0023e2000c101d24 */
[----:B------:R-:W-:Y:S05]  /*7970*/  BRA `(.L_x_2178) ;  /* 0x0000000c00487947 */ /* 0x000fea0003800000 */
.L_x_2195:
        /* <DEDUP_REMOVED lines=18> */
.L_x_2200:
        /* <DEDUP_REMOVED lines=10> */
.L_x_2201:
[----:B------:R-:W-:-:S04]  /*7b40*/  SHF.R.U32.HI R0, RZ, 0x18, R0 ;  /* 0x00000018ff007819 */ /* 0x000fc80000011600 */
[----:B------:R-:W-:-:S05]  /*7b50*/  LOP3.LUT R3, R3, 0x80, R0, 0xf8, !PT ;  /* 0x0000008003037812 */ /* 0x000fca00078ef800 */
[----:B------:R0:W-:Y:S01]  /*7b60*/  STG.E.U8 desc[UR36][R8.64], R3 ;  /* 0x0000000308007986 */ /* 0x0001e2000c101124 */
[----:B------:R-:W-:Y:S05]  /*7b70*/  BRA `(.L_x_2178) ;  /* 0x0000000800c87947 */ /* 0x000fea0003800000 */
.L_x_2199:
        /* <DEDUP_REMOVED lines=12> */
.L_x_2202:
        /* <DEDUP_REMOVED lines=10> */
.L_x_2203:
[----:B------:R-:W-:Y:S01]  /*7ce0*/  IMAD.MOV.U32 R3, RZ, RZ, 0x7f ;  /* 0x0000007fff037424 */ /* 0x000fe200078e00ff */
[----:B------:R-:W-:-:S04]  /*7cf0*/  ISETP.GT.U32.AND P0, PT, R4, 0x7f800000, PT ;  /* 0x7f8000000400780c */ /* 0x000fc80003f04070 */
[----:B------:R-:W-:-:S09]  /*7d00*/  SEL R3, R3, 0x7c, P0 ;  /* 0x0000007c03037807 */ /* 0x000fd20000000000 */
.L_x_2204:
[----:B------:R-:W-:-:S04]  /*7d10*/  SHF.R.U32.HI R0, RZ, 0x18, R0 ;  /* 0x00000018ff007819 */ /* 0x000fc80000011600 */
[----:B------:R-:W-:-:S05]  /*7d20*/  LOP3.LUT R3, R3, 0x80, R0, 0xf8, !PT ;  /* 0x0000008003037812 */ /* 0x000fca00078ef800 */
[----:B------:R0:W-:Y:S01]  /*7d30*/  STG.E.U8 desc[UR36][R8.64], R3 ;  /* 0x0000000308007986 */ /* 0x0001e2000c101124 */
[----:B------:R-:W-:Y:S05]  /*7d40*/  BRA `(.L_x_2178) ;  /* 0x0000000800547947 */ /* 0x000fea0003800000 */
.L_x_2198:
        /* <DEDUP_REMOVED lines=12> */
.L_x_2205:
[----:B------:R-:W-:-:S05]  /*7e10*/  F2FP.BF16.F32.PACK_AB R0, RZ, R0 ;  /* 0x00000000ff00723e */ /* 0x000fca00000010ff */
[----:B------:R0:W-:Y:S01]  /*7e20*/  STG.E.U16 desc[UR36][R8.64], R0 ;  /* 0x0000000008007986 */ /* 0x0001e2000c101524 */
[----:B------:R-:W-:Y:S05]  /*7e30*/  BRA `(.L_x_2178) ;  /* 0x0000000800187947 */ /* 0x000fea0003800000 */
.L_x_2194:
        /* <DEDUP_REMOVED lines=20> */
.L_x_2209:
[----:B------:R-:W0:Y:S02]  /*7f80*/  F2I.FTZ.U32.TRUNC.NTZ R3, R0 ;  /* 0x0000000000037305 */ /* 0x000e24000021f000 */
[----:B0-----:R0:W-:Y:S01]  /*7f90*/  STG.E.U16 desc[UR36][R8.64], R3 ;  /* 0x0000000308007986 */ /* 0x0011e2000c101524 */
[----:B------:R-:W-:Y:S05]  /*7fa0*/  BRA `(.L_x_2178) ;  /* 0x0000000400bc7947 */ /* 0x000fea0003800000 */
.L_x_2208:
        /* <DEDUP_REMOVED lines=12> */
.L_x_2210:
        /* <DEDUP_REMOVED lines=15> */
.L_x_2212:
[----:B------:R-:W-:-:S04]  /*8160*/  SHF.R.U32.HI R0, RZ, 0x18, R0 ;  /* 0x00000018ff007819 */ /* 0x000fc80000011600 */
[----:B------:R-:W-:-:S04]  /*8170*/  LOP3.LUT R0, R3, 0x80, R0, 0xf8, !PT ;  /* 0x0000008003007812 */ /* 0x000fc800078ef800 */
[----:B------:R-:W-:-:S07]  /*8180*/  PRMT R4, R0, 0x7610, R4 ;  /* 0x0000761000047816 */ /* 0x000fce0000000004 */
.L_x_2211:
[----:B------:R0:W-:Y:S01]  /*8190*/  STG.E.U8 desc[UR36][R8.64], R4 ;  /* 0x0000000408007986 */ /* 0x0001e2000c101124 */
[----:B------:R-:W-:Y:S05]  /*81a0*/  BRA `(.L_x_2178) ;  /* 0x00000004003c7947 */ /* 0x000fea0003800000 */
.L_x_2207:
[----:B------:R0:W-:Y:S01]  /*81b0*/  STG.E.U8 desc[UR36][R8.64], R18 ;  /* 0x0000001208007986 */ /* 0x0001e2000c101124 */
[----:B------:R-:W-:Y:S05]  /*81c0*/  BRA `(.L_x_2178) ;  /* 0x0000000400347947 */ /* 0x000fea0003800000 */
.L_x_2206:
        /* <DEDUP_REMOVED lines=18> */
.L_x_2215:
        /* <DEDUP_REMOVED lines=11> */
.L_x_2216:
[----:B------:R0:W-:Y:S01]  /*83a0*/  STG.E.U8 desc[UR36][R8.64], R4 ;  /* 0x0000000408007986 */ /* 0x0001e2000c101124 */
[----:B------:R-:W-:Y:S05]  /*83b0*/  BRA `(.L_x_2178) ;  /* 0x0000000000b87947 */ /* 0x000fea0003800000 */
.L_x_2176:
        /* <DEDUP_REMOVED lines=16> */
.L_x_2217:
[----:B------:R-:W-:Y:S05]  /*84c0*/  BRA `(.L_x_2178) ;  /* 0x0000000000747947 */ /* 0x000fea0003800000 */
.L_x_2214:
        /* <DEDUP_REMOVED lines=12> */
.L_x_2218:
[----:B------:R-:W0:Y:S02]  /*8590*/  F2I.U64.TRUNC R4, R4 ;  /* 0x0000000400047311 */ /* 0x000e24000020d800 */
[----:B0-----:R0:W-:Y:S01]  /*85a0*/  STG.E.64 desc[UR36][R8.64], R4 ;  /* 0x0000000408007986 */ /* 0x0011e2000c101b24 */
[----:B------:R-:W-:Y:S05]  /*85b0*/  BRA `(.L_x_2178) ;  /* 0x0000000000387947 */ /* 0x000fea0003800000 */
.L_x_2213:
        /* <DEDUP_REMOVED lines=12> */
.L_x_2219:
[----:B------:R-:W0:Y:S02]  /*8680*/  F2I.FTZ.U32.TRUNC.NTZ R3, R0 ;  /* 0x0000000000037305 */ /* 0x000e24000021f000 */
[----:B0-----:R0:W-:Y:S02]  /*8690*/  STG.E desc[UR36][R8.64], R3 ;  /* 0x0000000308007986 */ /* 0x0011e4000c101924 */
.L_x_2178:
[----:B------:R-:W-:-:S07]  /*86a0*/  VIADD R25, R25, 0x80 ;  /* 0x0000008019197836 */ /* 0x000fce0000000000 */
.L_x_2169:
[----:B------:R-:W-:Y:S05]  /*86b0*/  BSYNC.RECONVERGENT B6 ;  /* 0x0000000000067941 */ /* 0x000fea0003800200 */
.L_x_2168:
        /* <DEDUP_REMOVED lines=280> */
.L_x_2221:
[----:B------:R-:W-:Y:S02]  /*9840*/  IMAD.MOV.U32 R4, RZ, RZ, R0 ;  /* 0x000000ffff047224 */ /* 0x000fe400078e0000 */
[----:B------:R-:W-:-:S07]  /*9850*/  IMAD.MOV.U32 R5, RZ, RZ, RZ ;  /* 0x000000ffff057224 */ /* 0x000fce00078e00ff */
.L_x_2220:
        /* <DEDUP_REMOVED lines=26> */
.L_x_2227:
[----:B------:R-:W0:Y:S02]  /*9a00*/  F2I.FTZ.TRUNC.NTZ R3, R0 ;  /* 0x0000000000037305 */ /* 0x000e24000021f100 */
[----:B0-----:R-:W-:Y:S01]  /*9a10*/  STG.E.U8 desc[UR36][R8.64], R3 ;  /* 0x0000000308007986 */ /* 0x001fe2000c101124 */
[----:B------:R-:W-:Y:S05]  /*9a20*/  EXIT ;  /* 0x000000000000794d */ /* 0x000fea0003800000 */
.L_x_2225:
        /* <DEDUP_REMOVED lines=12> */
.L_x_2228:
[----:B------:R-:W0:Y:S02]  /*9af0*/  F2I.S64.TRUNC R2, R3 ;  /* 0x0000000300027311 */ /* 0x000e24000020d900 */
[----:B0-----:R-:W-:Y:S01]  /*9b00*/  STG.E.U8 desc[UR36][R8.64], R2 ;  /* 0x0000000208007986 */ /* 0x001fe2000c101124 */
[----:B------:R-:W-:Y:S05]  /*9b10*/  EXIT ;  /* 0x000000000000794d */ /* 0x000fea0003800000 */
.L_x_2224:
        /* <DEDUP_REMOVED lines=18> */
.L_x_2231:
[----:B------:R-:W0:Y:S02]  /*9c40*/  F2I.S64.TRUNC R2, R3 ;  /* 0x0000000300027311 */ /* 0x000e24000020d900 */
[----:B0-----:R-:W-:Y:S01]  /*9c50*/  STG.E.64 desc[UR36][R8.64], R2 ;  /* 0x0000000208007986 */ /* 0x001fe2000c101b24 */
[----:B------:R-:W-:Y:S05]  /*9c60*/  EXIT ;  /* 0x000000000000794d */ /* 0x000fea0003800000 */
.L_x_2230:
        /* <DEDUP_REMOVED lines=12> */
.L_x_2232:
[----:B------:R-:W0:Y:S02]  /*9d30*/  F2I.FTZ.TRUNC.NTZ R3, R0 ;  /* 0x0000000000037305 */ /* 0x000e24000021f100 */
[----:B0-----:R-:W-:Y:S01]  /*9d40*/  STG.E desc[UR36][R8.64], R3 ;  /* 0x0000000308007986 */ /* 0x001fe2000c101924 */
[----:B------:R-:W-:Y:S05]  /*9d50*/  EXIT ;  /* 0x000000000000794d */ /* 0x000fea0003800000 */
.L_x_2229:
        /* <DEDUP_REMOVED lines=12> */
.L_x_2233:
[----:B------:R-:W0:Y:S02]  /*9e20*/  F2I.FTZ.TRUNC.NTZ R3, R0 ;  /* 0x0000000000037305 */ /* 0x000e24000021f100 */
[----:B0-----:R-:W-:Y:S01]  /*9e30*/  STG.E.U16 desc[UR36][R8.64], R3 ;  /* 0x0000000308007986 */ /* 0x001fe2000c101524 */
[----:B------:R-:W-:Y:S05]  /*9e40*/  EXIT ;  /* 0x000000000000794d */ /* 0x000fea0003800000 */
.L_x_2223:
        /* <DEDUP_REMOVED lines=18> */
.L_x_2236:
[----:B------:R-:W-:Y:S01]  /*9f70*/  STG.E desc[UR36][R8.64], R3 ;  /* 0x0000000308007986 */ /* 0x000fe2000c101924 */
[----:B------:R-:W-:Y:S05]  /*9f80*/  EXIT ;  /* 0x000000000000794d */ /* 0x000fea0003800000 */
.L_x_2235:
        /* <DEDUP_REMOVED lines=12> */
.L_x_2237:
[----:B------:R-:W-:-:S05]  /*a050*/  F2FP.F16.F32.PACK_AB R0, RZ, R0 ;  /* 0x00000000ff00723e */ /* 0x000fca00000000ff */
[----:B------:R-:W-:Y:S01]  /*a060*/  STG.E.U16 desc[UR36][R8.64], R0 ;  /* 0x0000000008007986 */ /* 0x000fe2000c101524 */
[----:B------:R-:W-:Y:S05]  /*a070*/  EXIT ;  /* 0x000000000000794d */ /* 0x000fea0003800000 */
.L_x_2234:
        /* <DEDUP_REMOVED lines=18> */
.L_x_2240:
[----:B------:R-:W-:Y:S01]  /*a1a0*/  STG.E.64 desc[UR36][R8.64], R4 ;  /* 0x0000000408007986 */ /* 0x000fe2000c101b24 */
[----:B------:R-:W-:Y:S05]  /*a1b0*/  EXIT ;  /* 0x000000000000794d */ /* 0x000fea0003800000 */
.L_x_2239:
        /* <DEDUP_REMOVED lines=12> */
.L_x_2241:
[----:B------:R-:W-:-:S04]  /*a280*/  F2FP.F16.F32.PACK_AB R0, RZ, R0 ;  /* 0x00000000ff00723e */ /* 0x000fc800000000ff */
[----:B------:R-:W-:-:S05]  /*a290*/  PRMT R0, R0, 0x5410, RZ ;  /* 0x0000541000007816 */ /* 0x000fca00000000ff */
[----:B------:R-:W-:Y:S01]  /*a2a0*/  STG.E desc[UR36][R8.64], R0 ;  /* 0x0000000008007986 */ /* 0x000fe2000c101924 */
[----:B------:R-:W-:Y:S05]  /*a2b0*/  EXIT ;  /* 0x000000000000794d */ /* 0x000fea0003800000 */
.L_x_2238:
        /* <DEDUP_REMOVED lines=16> */
.L_x_2242:
[----:B-1----:R-:W-:Y:S01]  /*a3c0*/  STG.E.64 desc[UR36][R8.64], R4 ;  /* 0x0000000408007986 */ /* 0x002fe2000c101b24 */
[----:B------:R-:W-:Y:S05]  /*a3d0*/  EXIT ;  /* 0x000000000000794d */ /* 0x000fea0003800000 */
.L_x_2222:
        /* <DEDUP_REMOVED lines=12> */
.L_x_2245:
        /* <DEDUP_REMOVED lines=17> */
.L_x_2246:
[----:B-1----:R-:W-:Y:S01]  /*a5b0*/  STG.E.128 desc[UR36][R8.64], R4 ;  /* 0x0000000408007986 */ /* 0x002fe2000c101d24 */
[----:B------:R-:W-:Y:S05]  /*a5c0*/  EXIT ;  /* 0x000000000000794d */ /* 0x000fea0003800000 */
.L_x_2244:
        /* <DEDUP_REMOVED lines=18> */
.L_x_2249:
        /* <DEDUP_REMOVED lines=10> */
.L_x_2250:
[----:B------:R-:W-:-:S04]  /*a790*/  SHF.R.U32.HI R3, RZ, 0x18, R0 ;  /* 0x00000018ff037819 */ /* 0x000fc80000011600 */
[----:B------:R-:W-:-:S05]  /*a7a0*/  LOP3.LUT R3, R2, 0x80, R3, 0xf8, !PT ;  /* 0x0000008002037812 */ /* 0x000fca00078ef803 */
[----:B------:R-:W-:Y:S01]  /*a7b0*/  STG.E.U8 desc[UR36][R8.64], R3 ;  /* 0x0000000308007986 */ /* 0x000fe2000c101124 */
[----:B------:R-:W-:Y:S05]  /*a7c0*/  EXIT ;  /* 0x000000000000794d */ /* 0x000fea0003800000 */
.L_x_2248:
        /* <DEDUP_REMOVED lines=12> */
.L_x_2251:
        /* <DEDUP_REMOVED lines=10> */
.L_x_2252:
[----:B------:R-:W-:Y:S01]  /*a930*/  IMAD.MOV.U32 R3, RZ, RZ, 0x7f ;  /* 0x0000007fff037424 */ /* 0x000fe200078e00ff */
[----:B------:R-:W-:-:S04]  /*a940*/  ISETP.GT.U32.AND P0, PT, R4, 0x7f800000, PT ;  /* 0x7f8000000400780c */ /* 0x000fc80003f04070 */
[----:B------:R-:W-:-:S09]  /*a950*/  SEL R3, R3, 0x7c, P0 ;  /* 0x0000007c03037807 */ /* 0x000fd20000000000 */
.L_x_2253:
[----:B------:R-:W-:-:S04]  /*a960*/  SHF.R.U32.HI R0, RZ, 0x18, R0 ;  /* 0x00000018ff007819 */ /* 0x000fc80000011600 */
[----:B------:R-:W-:-:S05]  /*a970*/  LOP3.LUT R3, R3, 0x80, R0, 0xf8, !PT ;  /* 0x0000008003037812 */ /* 0x000fca00078ef800 */
[----:B------:R-:W-:Y:S01]  /*a980*/  STG.E.U8 desc[UR36][R8.64], R3 ;  /* 0x0000000308007986 */ /* 0x000fe2000c101124 */
[----:B------:R-:W-:Y:S05]  /*a990*/  EXIT ;  /* 0x000000000000794d */ /* 0x000fea0003800000 */
.L_x_2247:
        /* <DEDUP_REMOVED lines=12> */
.L_x_2254:
[----:B------:R-:W-:-:S05]  /*aa60*/  F2FP.BF16.F32.PACK_AB R0, RZ, R0 ;  /* 0x00000000ff00723e */ /* 0x000fca00000010ff */
[----:B------:R-:W-:Y:S01]  /*aa70*/  STG.E.U16 desc[UR36][R8.64], R0 ;  /* 0x0000000008007986 */ /* 0x000fe2000c101524 */
[----:B------:R-:W-:Y:S05]  /*aa80*/  EXIT ;  /* 0x000000000000794d */ /* 0x000fea0003800000 */
.L_x_2243:
        /* <DEDUP_REMOVED lines=20> */
.L_x_2258:
[----:B------:R-:W0:Y:S02]  /*abd0*/  F2I.FTZ.U32.TRUNC.NTZ R3, R0 ;  /* 0x0000000000037305 */ /* 0x000e24000021f000 */
[----:B0-----:R-:W-:Y:S01]  /*abe0*/  STG.E.U16 desc[UR36][R8.64], R3 ;  /* 0x0000000308007986 */ /* 0x001fe2000c101524 */
[----:B------:R-:W-:Y:S05]  /*abf0*/  EXIT ;  /* 0x000000000000794d */ /* 0x000fea0003800000 */
.L_x_2257:
        /* <DEDUP_REMOVED lines=12> */
.L_x_2259:
        /* <DEDUP_REMOVED lines=15> */
.L_x_2261:
[----:B------:R-:W-:-:S04]  /*adb0*/  SHF.R.U32.HI R0, RZ, 0x18, R0 ;  /* 0x00000018ff007819 */ /* 0x000fc80000011600 */
[----:B------:R-:W-:-:S04]  /*adc0*/  LOP3.LUT R0, R3, 0x80, R0, 0xf8, !PT ;  /* 0x0000008003007812 */ /* 0x000fc800078ef800 */
[----:B------:R-:W-:-:S07]  /*add0*/  PRMT R4, R0, 0x7610, R4 ;  /* 0x0000761000047816 */ /* 0x000fce0000000004 */
.L_x_2260:
[----:B------:R-:W-:Y:S01]  /*ade0*/  STG.E.U8 desc[UR36][R8.64], R4 ;  /* 0x0000000408007986 */ /* 0x000fe2000c101124 */
[----:B------:R-:W-:Y:S05]  /*adf0*/  EXIT ;  /* 0x000000000000794d */ /* 0x000fea0003800000 */
.L_x_2256:
[----:B------:R-:W-:Y:S01]  /*ae00*/  STG.E.U8 desc[UR36][R8.64], R18 ;  /* 0x0000001208007986 */ /* 0x000fe2000c101124 */
[----:B------:R-:W-:Y:S05]  /*ae10*/  EXIT ;  /* 0x000000000000794d */ /* 0x000fea0003800000 */
.L_x_2255:
        /* <DEDUP_REMOVED lines=18> */
.L_x_2264:
        /* <DEDUP_REMOVED lines=11> */
.L_x_2265:
[----:B------:R-:W-:Y:S01]  /*aff0*/  STG.E.U8 desc[UR36][R8.64], R4 ;  /* 0x0000000408007986 */ /* 0x000fe2000c101124 */
[----:B------:R-:W-:Y:S05]  /*b000*/  EXIT ;  /* 0x000000000000794d */ /* 0x000fea0003800000 */
.L_x_2226:
        /* <DEDUP_REMOVED lines=16> */
.L_x_2266:
[----:B------:R-:W-:Y:S05]  /*b110*/  EXIT ;  /* 0x000000000000794d */ /* 0x000fea0003800000 */
.L_x_2263:
        /* <DEDUP_REMOVED lines=12> */
.L_x_2267:
[----:B------:R-:W0:Y:S02]  /*b1e0*/  F2I.U64.TRUNC R2, R3 ;  /* 0x0000000300027311 */ /* 0x000e24000020d800 */
[----:B0-----:R-:W-:Y:S01]  /*b1f0*/  STG.E.64 desc[UR36][R8.64], R2 ;  /* 0x0000000208007986 */ /* 0x001fe2000c101b24 */
[----:B------:R-:W-:Y:S05]  /*b200*/  EXIT ;  /* 0x000000000000794d */ /* 0x000fea0003800000 */
.L_x_2262:
        /* <DEDUP_REMOVED lines=12> */
.L_x_2268:
[----:B------:R-:W0:Y:S02]  /*b2d0*/  F2I.FTZ.U32.TRUNC.NTZ R3, R0 ;  /* 0x0000000000037305 */ /* 0x000e24000021f000 */
[----:B0-----:R-:W-:Y:S01]  /*b2e0*/  STG.E desc[UR36][R8.64], R3 ;  /* 0x0000000308007986 */ /* 0x001fe2000c101924 */
[----:B------:R-:W-:Y:S05]  /*b2f0*/  EXIT ;  /* 0x000000000000794d */ /* 0x000fea0003800000 */
.L_x_2269:
        /* <DEDUP_REMOVED lines=16> */
.L_x_7077:


//--------------------- .text._ZN2at6native27unrolled_elementwise_kernelINS0_11FillFunctorIN3c1015Float8_e5m2fnuzEEESt5arrayIPcLm1EELi4E23TrivialOffsetCalculatorILi0EjES9_ILi1EjENS0_6memory12LoadWithCastILi0EEENSC_13StoreWithCastILi1EEEEEviT_T0_T2_T3_T4_T5_ --------------------------
	.section	.text._ZN2at6native27unrolled_elementwise_kernelINS0_11FillFunctorIN3c1015Float8_e5m2fnuzEEESt5arrayIPcLm1EELi4E23TrivialOffsetCalculatorILi0EjES9_ILi1EjENS0_6memory12LoadWithCastILi0EEENSC_13StoreWithCastILi1EEEEEviT_T0_T2_T3_T4_T5_,"ax",@progbits
	.align	128
        .global         _ZN2at6native27unrolled_elementwise_kernelINS0_11FillFunctorIN3c1015Float8_e5m2fnuzEEESt5arrayIPcLm1EELi4E23TrivialOffsetCalculatorILi0EjES9_ILi1EjENS0_6memory12LoadWithCastILi0EEENSC_13StoreWithCastILi1EEEEEviT_T0_T2_T3_T4_T5_
        .type           _ZN2at6native27unrolled_elementwise_kernelINS0_11FillFunctorIN3c1015Float8_e5m2fnuzEEESt5arrayIPcLm1EELi4E23TrivialOffsetCalculatorILi0EjES9_ILi1EjENS0_6memory12LoadWithCastILi0EEENSC_13StoreWithCastILi1EEEEEviT_T0_T2_T3_T4_T5_,@function
        .size           _ZN2at6native27unrolled_elementwise_kernelINS0_11FillFunctorIN3c1015Float8_e5m2fnuzEEESt5arrayIPcLm1EELi4E23TrivialOffsetCalculatorILi0EjES9_ILi1EjENS0_6memory12LoadWithCastILi0EEENSC_13StoreWithCastILi1EEEEEviT_T0_T2_T3_T4_T5_,(.L_x_7078 - _ZN2at6native27unrolled_elementwise_kernelINS0_11FillFunctorIN3c1015Float8_e5m2fnuzEEESt5arrayIPcLm1EELi4E23TrivialOffsetCalculatorILi0EjES9_ILi1EjENS0_6memory12LoadWithCastILi0EEENSC_13StoreWithCastILi1EEEEEviT_T0_T2_T3_T4_T5_)
        .other          _ZN2at6native27unrolled_elementwise_kernelINS0_11FillFunctorIN3c1015Float8_e5m2fnuzEEESt5arrayIPcLm1EELi4E23TrivialOffsetCalculatorILi0EjES9_ILi1EjENS0_6memory12LoadWithCastILi0EEENSC_13StoreWithCastILi1EEEEEviT_T0_T2_T3_T4_T5_,@"STO_CUDA_ENTRY STV_DEFAULT"
_ZN2at6native27unrolled_elementwise_kernelINS0_11FillFunctorIN3c1015Float8_e5m2fnuzEEESt5arrayIPcLm1EELi4E23TrivialOffsetCalculatorILi0EjES9_ILi1EjENS0_6memory12LoadWithCastILi0EEENSC_13StoreWithCastILi1EEEEEviT_T0_T2_T3_T4_T5_:
.text._ZN2at6native27unrolled_elementwise_kernelINS0_11FillFunctorIN3c1015Float8_e5m2fnuzEEESt5arrayIPcLm1EELi4E23TrivialOffsetCalculatorILi0EjES9_ILi1EjENS0_6memory12LoadWithCastILi0EEENSC_13StoreWithCastILi1EEEEEviT_T0_T2_T3_T4_T5_:
        /* <DEDUP_REMOVED lines=48> */
.L_x_2278:
[----:B------:R-:W-:Y:S01]  /*0300*/  IMAD.SHL.U32 R0, R0, 0x200000, RZ ;  /* 0x0020000000007824 */ /* 0x000fe200078e00ff */
[----:B------:R-:W-:-:S04]  /*0310*/  LEA R4, R4, 0x37800000, 0x17 ;  /* 0x3780000004047811 */ /* 0x000fc800078eb8ff */
[----:B------:R-:W-:-:S07]  /*0320*/  LOP3.LUT R0, R4, R0, R9, 0xfe, !PT ;  /* 0x0000000004007212 */ /* 0x000fce00078efe09 */
.L_x_2277:
[----:B------:R-:W0:Y:S02]  /*0330*/  F2I.FTZ.TRUNC.NTZ R5, R0 ;  /* 0x0000000000057305 */ /* 0x000e24000021f100 */
[----:B0-----:R4:W-:Y:S01]  /*0340*/  STG.E.U8 desc[UR36][R2.64], R5 ;  /* 0x0000000502007986 */ /* 0x0019e2000c101124 */
[----:B------:R-:W-:Y:S05]  /*0350*/  BRA `(.L_x_2271) ;  /* 0x0000002400007947 */ /* 0x000fea0003800000 */
.L_x_2275:
        /* <DEDUP_REMOVED lines=19> */
.L_x_2280:
[----:B------:R-:W-:Y:S01]  /*0490*/  IMAD.SHL.U32 R0, R0, 0x200000, RZ ;  /* 0x0020000000007824 */ /* 0x000fe200078e00ff */
[----:B------:R-:W-:-:S04]  /*04a0*/  LEA R5, R4, 0x37800000, 0x17 ;  /* 0x3780000004057811 */ /* 0x000fc800078eb8ff */
[----:B------:R-:W-:-:S07]  /*04b0*/  LOP3.LUT R4, R5, R0, R6, 0xfe, !PT ;  /* 0x0000000005047212 */ /* 0x000fce00078efe06 */
.L_x_2279:
[----:B------:R-:W0:Y:S02]  /*04c0*/  F2I.S64.TRUNC R4, R4 ;  /* 0x0000000400047311 */ /* 0x000e24000020d900 */
[----:B0-----:R-:W-:-:S05]  /*04d0*/  IMAD.MOV.U32 R7, RZ, RZ, R4 ;  /* 0x000000ffff077224 */ /* 0x001fca00078e0004 */
[----:B------:R3:W-:Y:S01]  /*04e0*/  STG.E.U8 desc[UR36][R2.64], R7 ;  /* 0x0000000702007986 */ /* 0x0007e2000c101124 */
[----:B------:R-:W-:Y:S05]  /*04f0*/  BRA `(.L_x_2271) ;  /* 0x0000002000987947 */ /* 0x000fea0003800000 */
.L_x_2274:
        /* <DEDUP_REMOVED lines=25> */
.L_x_2284:
[----:B------:R-:W-:Y:S01]  /*0690*/  IMAD.SHL.U32 R0, R0, 0x200000, RZ ;  /* 0x0020000000007824 */ /* 0x000fe200078e00ff */
[----:B------:R-:W-:-:S04]  /*06a0*/  LEA R5, R4, 0x37800000, 0x17 ;  /* 0x3780000004057811 */ /* 0x000fc800078eb8ff */
[----:B------:R-:W-:-:S07]  /*06b0*/  LOP3.LUT R4, R5, R0, R6, 0xfe, !PT ;  /* 0x0000000005047212 */ /* 0x000fce00078efe06 */
.L_x_2283:
[----:B------:R-:W0:Y:S02]  /*06c0*/  F2I.S64.TRUNC R4, R4 ;  /* 0x0000000400047311 */ /* 0x000e24000020d900 */
[----:B0-----:R1:W-:Y:S01]  /*06d0*/  STG.E.64 desc[UR36][R2.64], R4 ;  /* 0x0000000402007986 */ /* 0x0013e2000c101b24 */
[----:B------:R-:W-:Y:S05]  /*06e0*/  BRA `(.L_x_2271) ;  /* 0x00000020001c7947 */ /* 0x000fea0003800000 */
.L_x_2282:
        /* <DEDUP_REMOVED lines=19> */
.L_x_2286:
[----:B------:R-:W-:Y:S01]  /*0820*/  IMAD.SHL.U32 R0, R0, 0x200000, RZ ;  /* 0x0020000000007824 */ /* 0x000fe200078e00ff */
[----:B------:R-:W-:-:S04]  /*0830*/  LEA R5, R4, 0x37800000, 0x17 ;  /* 0x3780000004057811 */ /* 0x000fc800078eb8ff */
[----:B------:R-:W-:-:S07]  /*0840*/  LOP3.LUT R0, R5, R0, R6, 0xfe, !PT ;  /* 0x0000000005007212 */ /* 0x000fce00078efe06 */
.L_x_2285:
[----:B------:R-:W0:Y:S02]  /*0850*/  F2I.FTZ.TRUNC.NTZ R5, R0 ;  /* 0x0000000000057305 */ /* 0x000e24000021f100 */
[----:B0-----:R0:W-:Y:S01]  /*0860*/  STG.E desc[UR36][R2.64], R5 ;  /* 0x0000000502007986 */ /* 0x0011e2000c101924 */
[----:B------:R-:W-:Y:S05]  /*0870*/  BRA `(.L_x_2271) ;  /* 0x0000001c00b87947 */ /* 0x000fea0003800000 */
.L_x_2281:
        /* <DEDUP_REMOVED lines=19> */
.L_x_2288:
[----:B------:R-:W-:Y:S01]  /*09b0*/  IMAD.SHL.U32 R0, R0, 0x200000, RZ ;  /* 0x0020000000007824 */ /* 0x000fe200078e00ff */
[----:B------:R-:W-:-:S04]  /*09c0*/  LEA R5, R4, 0x37800000, 0x17 ;  /* 0x3780000004057811 */ /* 0x000fc800078eb8ff */
[----:B------:R-:W-:-:S07]  /*09d0*/  LOP3.LUT R0, R5, R0, R6, 0xfe, !PT ;  /* 0x0000000005007212 */ /* 0x000fce00078efe06 */
.L_x_2287:
[----:B------:R-:W0:Y:S02]  /*09e0*/  F2I.FTZ.TRUNC.NTZ R5, R0 ;  /* 0x0000000000057305 */ /* 0x000e24000021f100 */
[----:B0-----:R2:W-:Y:S01]  /*09f0*/  STG.E.U16 desc[UR36][R2.64], R5 ;  /* 0x0000000502007986 */ /* 0x0015e2000c101524 */
[----:B------:R-:W-:Y:S05]  /*0a00*/  BRA `(.L_x_2271) ;  /* 0x0000001c00547947 */ /* 0x000fea0003800000 */
.L_x_2273:
        /* <DEDUP_REMOVED lines=25> */
.L_x_2292:
[----:B------:R-:W-:Y:S01]  /*0ba0*/  IMAD.SHL.U32 R0, R0, 0x200000, RZ ;  /* 0x0020000000007824 */ /* 0x000fe200078e00ff */
[----:B------:R-:W-:-:S04]  /*0bb0*/  LEA R5, R4, 0x37800000, 0x17 ;  /* 0x3780000004057811 */ /* 0x000fc800078eb8ff */
[----:B------:R-:W-:-:S07]  /*0bc0*/  LOP3.LUT R5, R5, R0, R6, 0xfe, !PT ;  /* 0x0000000005057212 */ /* 0x000fce00078efe06 */
.L_x_2291:
[----:B------:R0:W-:Y:S01]  /*0bd0*/  STG.E desc[UR36][R2.64], R5 ;  /* 0x0000000502007986 */ /* 0x0001e2000c101924 */
[----:B------:R-:W-:Y:S05]  /*0be0*/  BRA `(.L_x_2271) ;  /* 0x0000001800dc7947 */ /* 0x000fea0003800000 */
.L_x_2290:
        /* <DEDUP_REMOVED lines=19> */
.L_x_2294:
[----:B------:R-:W-:Y:S01]  /*0d20*/  IMAD.SHL.U32 R0, R0, 0x200000, RZ ;  /* 0x0020000000007824 */ /* 0x000fe200078e00ff */
[----:B------:R-:W-:-:S04]  /*0d30*/  LEA R5, R4, 0x37800000, 0x17 ;  /* 0x3780000004057811 */ /* 0x000fc800078eb8ff */
[----:B------:R-:W-:-:S07]  /*0d40*/  LOP3.LUT R0, R5, R0, R6, 0xfe, !PT ;  /* 0x0000000005007212 */ /* 0x000fce00078efe06 */
.L_x_2293:
[----:B------:R-:W-:-:S05]  /*0d50*/  F2FP.F16.F32.PACK_AB R0, RZ, R0 ;  /* 0x00000000ff00723e */ /* 0x000fca00000000ff */
[----:B------:R5:W-:Y:S01]  /*0d60*/  STG.E.U16 desc[UR36][R2.64], R0 ;  /* 0x0000000002007986 */ /* 0x000be2000c101524 */
[----:B------:R-:W-:Y:S05]  /*0d70*/  BRA `(.L_x_2271) ;  /* 0x0000001800787947 */ /* 0x000fea0003800000 */
.L_x_2289:
        /* <DEDUP_REMOVED lines=25> */
.L_x_2298:
[----:B------:R-:W-:Y:S01]  /*0f10*/  IMAD.SHL.U32 R0, R0, 0x200000, RZ ;  /* 0x0020000000007824 */ /* 0x000fe200078e00ff */
[----:B------:R-:W-:-:S04]  /*0f20*/  LEA R5, R4, 0x37800000, 0x17 ;  /* 0x3780000004057811 */ /* 0x000fc800078eb8ff */
[----:B------:R-:W-:-:S07]  /*0f30*/  LOP3.LUT R4, R5, R0, R6, 0xfe, !PT ;  /* 0x0000000005047212 */ /* 0x000fce00078efe06 */
.L_x_2297:
[----:B------:R-:W-:-:S05]  /*0f40*/  IMAD.MOV.U32 R5, RZ, RZ, RZ ;  /* 0x000000ffff057224 */ /* 0x000fca00078e00ff */
[----:B------:R0:W-:Y:S01]  /*0f50*/  STG.E.64 desc[UR36][R2.64], R4 ;  /* 0x0000000402007986 */ /* 0x0001e2000c101b24 */
[----:B------:R-:W-:Y:S05]  /*0f60*/  BRA `(.L_x_2271) ;  /* 0x0000001400fc7947 */ /* 0x000fea0003800000 */
.L_x_2296:
        /* <DEDUP_REMOVED lines=19> */
.L_x_2300:
[----:B------:R-:W-:Y:S01]  /*10a0*/  IMAD.SHL.U32 R0, R0, 0x200000, RZ ;  /* 0x0020000000007824 */ /* 0x000fe200078e00ff */
[----:B------:R-:W-:-:S04]  /*10b0*/  LEA R5, R4, 0x37800000, 0x17 ;  /* 0x3780000004057811 */ /* 0x000fc800078eb8ff */
[----:B------:R-:W-:-:S07]  /*10c0*/  LOP3.LUT R0, R5, R0, R6, 0xfe, !PT ;  /* 0x0000000005007212 */ /* 0x000fce00078efe06 */
.L_x_2299:
[----:B------:R-:W-:-:S04]  /*10d0*/  F2FP.F16.F32.PACK_AB R0, RZ, R0 ;  /* 0x00000000ff00723e */ /* 0x000fc800000000ff */
[----:B------:R-:W-:-:S05]  /*10e0*/  PRMT R0, R0, 0x5410, RZ ;  /* 0x0000541000007816 */ /* 0x000fca00000000ff */
[----:B------:R0:W-:Y:S01]  /*10f0*/  STG.E desc[UR36][R2.64], R0 ;  /* 0x0000000002007986 */ /* 0x0001e2000c101924 */
[----:B------:R-:W-:Y:S05]  /*1100*/  BRA `(.L_x_2271) ;  /* 0x0000001400947947 */ /* 0x000fea0003800000 */
.L_x_2295:
        /* <DEDUP_REMOVED lines=20> */
.L_x_2302:
[----:B------:R-:W-:Y:S01]  /*1250*/  IMAD.SHL.U32 R0, R0, 0x200000, RZ ;  /* 0x0020000000007824 */ /* 0x000fe200078e00ff */
[----:B------:R-:W-:-:S04]  /*1260*/  LEA R5, R4, 0x37800000, 0x17 ;  /* 0x3780000004057811 */ /* 0x000fc800078eb8ff */
[----:B------:R-:W-:-:S05]  /*1270*/  LOP3.LUT R0, R5, R0, R6, 0xfe, !PT ;  /* 0x0000000005007212 */ /* 0x000fca00078efe06 */
[----:B------:R-:W-:-:S04]  /*1280*/  FMUL.FTZ R0, R0, 1 ;  /* 0x3f80000000007820 */ /* 0x000fc80000410000 */
[----:B------:R0:W1:Y:S03]  /*1290*/  F2F.F64.F32 R4, R0 ;  /* 0x0000000000047310 */ /* 0x0000660000201800 */
.L_x_2301:
[----:B-1----:R1:W-:Y:S01]  /*12a0*/  STG.E.64 desc[UR36][R2.64], R4 ;  /* 0x0000000402007986 */ /* 0x0023e2000c101b24 */
[----:B------:R-:W-:Y:S05]  /*12b0*/  BRA `(.L_x_2271) ;  /* 0x0000001400287947 */ /* 0x000fea0003800000 */
.L_x_2272:
        /* <DEDUP_REMOVED lines=12> */
.L_x_2305:
        /* <DEDUP_REMOVED lines=20> */
.L_x_2307:
[----:B------:R-:W-:Y:S01]  /*14c0*/  IMAD.SHL.U32 R0, R0, 0x200000, RZ ;  /* 0x0020000000007824 */ /* 0x000fe200078e00ff */
[----:B------:R-:W-:-:S04]  /*14d0*/  LEA R5, R4, 0x37800000, 0x17 ;  /* 0x3780000004057811 */ /* 0x000fc800078eb8ff */
[----:B------:R-:W-:-:S05]  /*14e0*/  LOP3.LUT R0, R5, R0, R6, 0xfe, !PT ;  /* 0x0000000005007212 */ /* 0x000fca00078efe06 */
[----:B------:R-:W-:-:S04]  /*14f0*/  FMUL.FTZ R0, R0, 1 ;  /* 0x3f80000000007820 */ /* 0x000fc80000410000 */
[----:B------:R0:W1:Y:S03]  /*1500*/  F2F.F64.F32 R4, R0 ;  /* 0x0000000000047310 */ /* 0x0000660000201800 */
.L_x_2306:
[----:B------:R-:W-:-:S05]  /*1510*/  CS2R R6, SRZ ;  /* 0x0000000000067805 */ /* 0x000fca000001ff00 */
[----:B-1----:R1:W-:Y:S01]  /*1520*/  STG.E.128 desc[UR36][R2.64], R4 ;  /* 0x0000000402007986 */ /* 0x0023e2000c101d24 */
[----:B------:R-:W-:Y:S05]  /*1530*/  BRA `(.L_x_2271) ;  /* 0x0000001000887947 */ /* 0x000fea0003800000 */
.L_x_2304:
        /* <DEDUP_REMOVED lines=25> */
.L_x_2311:
[----:B------:R-:W-:Y:S01]  /*16d0*/  IMAD.SHL.U32 R0, R0, 0x200000, RZ ;  /* 0x0020000000007824 */ /* 0x000fe200078e00ff */
[----:B------:R-:W-:-:S04]  /*16e0*/  LEA R5, R4, 0x37800000, 0x17 ;  /* 0x3780000004057811 */ /* 0x000fc800078eb8ff */
[----:B------:R-:W-:-:S07]  /*16f0*/  LOP3.LUT R0, R5, R0, R6, 0xfe, !PT ;  /* 0x0000000005007212 */ /* 0x000fce00078efe06 */
.L_x_2310:
        /* <DEDUP_REMOVED lines=11> */
.L_x_2312:
[----:B------:R-:W-:-:S05]  /*17b0*/  LOP3.LUT R7, R4, 0x80, R7, 0xf8, !PT ;  /* 0x0000008004077812 */ /* 0x000fca00078ef807 */
[----:B------:R0:W-:Y:S01]  /*17c0*/  STG.E.U8 desc[UR36][R2.64], R7 ;  /* 0x0000000702007986 */ /* 0x0001e2000c101124 */
[----:B------:R-:W-:Y:S05]  /*17d0*/  BRA `(.L_x_2271) ;  /* 0x0000000c00e07947 */ /* 0x000fea0003800000 */
.L_x_2309:
        /* <DEDUP_REMOVED lines=19> */
.L_x_2314:
[----:B------:R-:W-:Y:S01]  /*1910*/  IMAD.SHL.U32 R0, R0, 0x200000, RZ ;  /* 0x0020000000007824 */ /* 0x000fe200078e00ff */
[----:B------:R-:W-:-:S04]  /*1920*/  LEA R5, R4, 0x37800000, 0x17 ;  /* 0x3780000004057811 */ /* 0x000fc800078eb8ff */
[----:B------:R-:W-:-:S07]  /*1930*/  LOP3.LUT R0, R5, R0, R6, 0xfe, !PT ;  /* 0x0000000005007212 */ /* 0x000fce00078efe06 */
.L_x_2313:
        /* <DEDUP_REMOVED lines=13> */
.L_x_2315:
[----:B------:R-:W-:-:S05]  /*1a10*/  LOP3.LUT R7, R4, 0x80, R7, 0xf8, !PT ;  /* 0x0000008004077812 */ /* 0x000fca00078ef807 */
[----:B------:R0:W-:Y:S01]  /*1a20*/  STG.E.U8 desc[UR36][R2.64], R7 ;  /* 0x0000000702007986 */ /* 0x0001e2000c101124 */
[----:B------:R-:W-:Y:S05]  /*1a30*/  BRA `(.L_x_2271) ;  /* 0x0000000c00487947 */ /* 0x000fea0003800000 */
.L_x_2308:
        /* <DEDUP_REMOVED lines=19> */
.L_x_2317:
[----:B------:R-:W-:Y:S01]  /*1b70*/  IMAD.SHL.U32 R0, R0, 0x200000, RZ ;  /* 0x0020000000007824 */ /* 0x000fe200078e00ff */
[----:B------:R-:W-:-:S04]  /*1b80*/  LEA R5, R4, 0x37800000, 0x17 ;  /* 0x3780000004057811 */ /* 0x000fc800078eb8ff */
[----:B------:R-:W-:-:S07]  /*1b90*/  LOP3.LUT R0, R5, R0, R6, 0xfe, !PT ;  /* 0x0000000005007212 */ /* 0x000fce00078efe06 */
.L_x_2316:
[----:B------:R-:W-:-:S05]  /*1ba0*/  F2FP.BF16.F32.PACK_AB R0, RZ, R0 ;  /* 0x00000000ff00723e */ /* 0x000fca00000010ff */
[----:B------:R0:W-:Y:S01]  /*1bb0*/  STG.E.U16 desc[UR36][R2.64], R0 ;  /* 0x0000000002007986 */ /* 0x0001e2000c101524 */
[----:B------:R-:W-:Y:S05]  /*1bc0*/  BRA `(.L_x_2271) ;  /* 0x0000000800e47947 */ /* 0x000fea0003800000 */
.L_x_2303:
        /* <DEDUP_REMOVED lines=27> */
.L_x_2322:
[----:B------:R-:W-:Y:S01]  /*1d80*/  IMAD.SHL.U32 R0, R0, 0x200000, RZ ;  /* 0x0020000000007824 */ /* 0x000fe200078e00ff */
[----:B------:R-:W-:-:S04]  /*1d90*/  LEA R5, R4, 0x37800000, 0x17 ;  /* 0x3780000004057811 */ /* 0x000fc800078eb8ff */
[----:B------:R-:W-:-:S07]  /*1da0*/  LOP3.LUT R0, R5, R0, R6, 0xfe, !PT ;  /* 0x0000000005007212 */ /* 0x000fce00078efe06 */
.L_x_2321:
[----:B------:R-:W0:Y:S02]  /*1db0*/  F2I.FTZ.U32.TRUNC.NTZ R5, R0 ;  /* 0x0000000000057305 */ /* 0x000e24000021f000 */
[----:B0-----:R0:W-:Y:S01]  /*1dc0*/  STG.E.U16 desc[UR36][R2.64], R5 ;  /* 0x0000000502007986 */ /* 0x0011e2000c101524 */
[----:B------:R-:W-:Y:S05]  /*1dd0*/  BRA `(.L_x_2271) ;  /* 0x0000000800607947 */ /* 0x000fea0003800000 */
.L_x_2320:
        /* <DEDUP_REMOVED lines=19> */
.L_x_2324:
[----:B------:R-:W-:Y:S01]  /*1f10*/  IMAD.SHL.U32 R0, R0, 0x200000, RZ ;  /* 0x0020000000007824 */ /* 0x000fe200078e00ff */
[----:B------:R-:W-:-:S04]  /*1f20*/  LEA R5, R4, 0x37800000, 0x17 ;  /* 0x3780000004057811 */ /* 0x000fc800078eb8ff */
[----:B------:R-:W-:-:S07]  /*1f30*/  LOP3.LUT R0, R5, R0, R6, 0xfe, !PT ;  /* 0x0000000005007212 */ /* 0x000fce00078efe06 */
.L_x_2323:
        /* <DEDUP_REMOVED lines=11> */
.L_x_2326:
[----:B------:R-:W-:-:S04]  /*1ff0*/  SHF.R.U32.HI R4, RZ, 0x14, R0 ;  /* 0x00000014ff047819 */ /* 0x000fc80000011600 */
[----:B------:R-:W-:-:S04]  /*2000*/  LOP3.LUT R5, R4, 0x1, RZ, 0xc0, !PT ;  /* 0x0000000104057812 */ /* 0x000fc800078ec0ff */
[----:B------:R-:W-:-:S04]  /*2010*/  IADD3 R5, PT, PT, R0, 0x487ffff, R5 ;  /* 0x0487ffff00057810 */ /* 0x000fc80007ffe005 */
[----:B------:R-:W-:-:S04]  /*2020*/  SHF.R.U32.HI R5, RZ, 0x14, R5 ;  /* 0x00000014ff057819 */ /* 0x000fc80000011605 */
[----:B------:R-:W-:-:S07]  /*2030*/  LOP3.LUT R5, R5, 0xff, RZ, 0xc0, !PT ;  /* 0x000000ff05057812 */ /* 0x000fce00078ec0ff */
.L_x_2327:
[----:B------:R-:W-:-:S04]  /*2040*/  SHF.R.U32.HI R0, RZ, 0x18, R0 ;  /* 0x00000018ff007819 */ /* 0x000fc80000011600 */
[----:B------:R-:W-:-:S04]  /*2050*/  LOP3.LUT R0, R5, 0x80, R0, 0xf8, !PT ;  /* 0x0000008005007812 */ /* 0x000fc800078ef800 */
[----:B------:R-:W-:-:S07]  /*2060*/  PRMT R4, R0, 0x7610, R4 ;  /* 0x0000761000047816 */ /* 0x000fce0000000004 */
.L_x_2325:
[----:B------:R0:W-:Y:S01]  /*2070*/  STG.E.U8 desc[UR36][R2.64], R4 ;  /* 0x0000000402007986 */ /* 0x0001e2000c101124 */
[----:B------:R-:W-:Y:S05]  /*2080*/  BRA `(.L_x_2271) ;  /* 0x0000000400b47947 */ /* 0x000fea0003800000 */
.L_x_2319:
[----:B------:R0:W-:Y:S01]  /*2090*/  STG.E.U8 desc[UR36][R2.64], R17 ;  /* 0x0000001102007986 */ /* 0x0001e2000c101124 */
[----:B------:R-:W-:Y:S05]  /*20a0*/  BRA `(.L_x_2271) ;  /* 0x0000000400ac7947 */ /* 0x000fea0003800000 */
.L_x_2318:
[----:B------:R-:W-:-:S09]  /*20b0*/  UISETP.NE.AND UP0, UPT, UR4, 0x1c, UPT ;  /* 0x0000001c0400788c */ /* 0x000fd2000bf05270 */
[----:B------:R-:W-:Y:S05]  /*20c0*/  BRA.U !UP0, `(.L_x_2328) ;  /* 0x0000000508447547 */ /* 0x000fea000b800000 */
[----:B------:R-:W-:-:S09]  /*20d0*/  UISETP.NE.AND UP0, UPT, UR4, 0x1d, UPT ;  /* 0x0000001d0400788c */ /* 0x000fd2000bf05270 */
[----:B------:R-:W-:Y:S05]  /*20e0*/  BRA.U !UP0, `(.L_x_2329) ;  /* 0x0000000108d87547 */ /* 0x000fea000b800000 */
[----:B------:R-:W-:-:S09]  /*20f0*/  UISETP.NE.AND UP0, UPT, UR4, 0x2c, UPT ;  /* 0x0000002c0400788c */ /* 0x000fd2000bf05270 */
[----:B------:R-:W-:Y:S05]  /*2100*/  BRA.U !UP0, `(.L_x_2330) ;  /* 0x0000000108447547 */ /* 0x000fea000b800000 */
.L_x_2276:
        /* <DEDUP_REMOVED lines=16> */
.L_x_2331:
[----:B------:R-:W-:Y:S05]  /*2210*/  BRA `(.L_x_2271) ;  /* 0x0000000400507947 */ /* 0x000fea0003800000 */
.L_x_2330:
        /* <DEDUP_REMOVED lines=19> */
.L_x_2333:
[----:B------:R-:W-:Y:S01]  /*2350*/  IMAD.SHL.U32 R0, R0, 0x200000, RZ ;  /* 0x0020000000007824 */ /* 0x000fe200078e00ff */
[----:B------:R-:W-:-:S04]  /*2360*/  LEA R5, R4, 0x37800000, 0x17 ;  /* 0x3780000004057811 */ /* 0x000fc800078eb8ff */
[----:B------:R-:W-:-:S07]  /*2370*/  LOP3.LUT R0, R5, R0, R6, 0xfe, !PT ;  /* 0x0000000005007212 */ /* 0x000fce00078efe06 */
.L_x_2332:
        /* <DEDUP_REMOVED lines=11> */
.L_x_2334:
[----:B------:R0:W-:Y:S01]  /*2430*/  STG.E.U8 desc[UR36][R2.64], R4 ;  /* 0x0000000402007986 */ /* 0x0001e2000c101124 */
[----:B------:R-:W-:Y:S05]  /*2440*/  BRA `(.L_x_2271) ;  /* 0x0000000000c47947 */ /* 0x000fea0003800000 */
.L_x_2329:
        /* <DEDUP_REMOVED lines=19> */
.L_x_2336:
[----:B------:R-:W-:Y:S01]  /*2580*/  IMAD.SHL.U32 R0, R0, 0x200000, RZ ;  /* 0x0020000000007824 */ /* 0x000fe200078e00ff */
[----:B------:R-:W-:-:S04]  /*2590*/  LEA R5, R4, 0x37800000, 0x17 ;  /* 0x3780000004057811 */ /* 0x000fc800078eb8ff */
[----:B------:R-:W-:-:S07]  /*25a0*/  LOP3.LUT R4, R5, R0, R6, 0xfe, !PT ;  /* 0x0000000005047212 */ /* 0x000fce00078efe06 */
.L_x_2335:
[----:B------:R-:W0:Y:S02]  /*25b0*/  F2I.U64.TRUNC R4, R4 ;  /* 0x0000000400047311 */ /* 0x000e24000020d800 */
[----:B0-----:R0:W-:Y:S01]  /*25c0*/  STG.E.64 desc[UR36][R2.64], R4 ;  /* 0x0000000402007986 */ /* 0x0011e2000c101b24 */
[----:B------:R-:W-:Y:S05]  /*25d0*/  BRA `(.L_x_2271) ;  /* 0x0000000000607947 */ /* 0x000fea0003800000 */
.L_x_2328:
        /* <DEDUP_REMOVED lines=19> */
.L_x_2338:
[----:B------:R-:W-:Y:S01]  /*2710*/  IMAD.SHL.U32 R0, R0, 0x200000, RZ ;  /* 0x0020000000007824 */ /* 0x000fe200078e00ff */
[----:B------:R-:W-:-:S04]  /*2720*/  LEA R5, R4, 0x37800000, 0x17 ;  /* 0x3780000004057811 */ /* 0x000fc800078eb8ff */
[----:B------:R-:W-:-:S07]  /*2730*/  LOP3.LUT R0, R5, R0, R6, 0xfe, !PT ;  /* 0x0000000005007212 */ /* 0x000fce00078efe06 */
.L_x_2337:
[----:B------:R-:W0:Y:S02]  /*2740*/  F2I.FTZ.U32.TRUNC.NTZ R5, R0 ;  /* 0x0000000000057305 */ /* 0x000e24000021f000 */
[----:B0-----:R0:W-:Y:S02]  /*2750*/  STG.E desc[UR36][R2.64], R5 ;  /* 0x0000000502007986 */ /* 0x0011e4000c101924 */
.L_x_2271:
[----:B------:R-:W-:Y:S05]  /*2760*/  BSYNC.RECONVERGENT B6 ;  /* 0x0000000000067941 */ /* 0x000fea0003800200 */
.L_x_2270:
        /* <DEDUP_REMOVED lines=39> */
.L_x_2347:
[----:B------:R-:W-:Y:S01]  /*29e0*/  IMAD.SHL.U32 R0, R0, 0x200000, RZ ;  /* 0x0020000000007824 */ /* 0x000fe200078e00ff */
[----:B------:R-:W-:-:S04]  /*29f0*/  LEA R5, R4, 0x37800000, 0x17 ;  /* 0x3780000004057811 */ /* 0x000fc800078eb8ff */
[----:B------:R-:W-:-:S07]  /*2a00*/  LOP3.LUT R0, R5, R0, R6, 0xfe, !PT ;  /* 0x0000000005007212 */ /* 0x000fce00078efe06 */
.L_x_2346:
[----:B------:R-:W0:Y:S02]  /*2a10*/  F2I.FTZ.TRUNC.NTZ R5, R0 ;  /* 0x0000000000057305 */ /* 0x000e24000021f100 */
[----:B0-----:R0:W-:Y:S01]  /*2a20*/  STG.E.U8 desc[UR36][R2.64], R5 ;  /* 0x0000000502007986 */ /* 0x0011e2000c101124 */
[----:B------:R-:W-:Y:S05]  /*2a30*/  BRA `(.L_x_2348) ;  /* 0x0000002400007947 */ /* 0x000fea0003800000 */
.L_x_2344:
        /* <DEDUP_REMOVED lines=19> */
.L_x_2350:
[----:B------:R-:W-:Y:S01]  /*2b70*/  IMAD.SHL.U32 R0, R0, 0x200000, RZ ;  /* 0x0020000000007824 */ /* 0x000fe200078e00ff */
[----:B------:R-:W-:-:S04]  /*2b80*/  LEA R5, R4, 0x37800000, 0x17 ;  /* 0x3780000004057811 */ /* 0x000fc800078eb8ff */
[----:B------:R-:W-:-:S07]  /*2b90*/  LOP3.LUT R4, R5, R0, R6, 0xfe, !PT ;  /* 0x0000000005047212 */ /* 0x000fce00078efe06 */
.L_x_2349:
[----:B------:R-:W0:Y:S02]  /*2ba0*/  F2I.S64.TRUNC R4, R4 ;  /* 0x0000000400047311 */ /* 0x000e24000020d900 */
[----:B0-----:R-:W-:-:S05]  /*2bb0*/  IMAD.MOV.U32 R7, RZ, RZ, R4 ;  /* 0x000000ffff077224 */ /* 0x001fca00078e0004 */
[----:B------:R5:W-:Y:S01]  /*2bc0*/  STG.E.U8 desc[UR36][R2.64], R7 ;  /* 0x0000000702007986 */ /* 0x000be2000c101124 */
[----:B------:R-:W-:Y:S05]  /*2bd0*/  BRA `(.L_x_2348) ;  /* 0x0000002000987947 */ /* 0x000fea0003800000 */
.L_x_2343:
        /* <DEDUP_REMOVED lines=25> */
.L_x_2354:
[----:B------:R-:W-:Y:S01]  /*2d70*/  IMAD.SHL.U32 R0, R0, 0x200000, RZ ;  /* 0x0020000000007824 */ /* 0x000fe200078e00ff */
[----:B------:R-:W-:-:S04]  /*2d80*/  LEA R5, R4, 0x37800000, 0x17 ;  /* 0x3780000004057811 */ /* 0x000fc800078eb8ff */
[----:B------:R-:W-:-:S07]  /*2d90*/  LOP3.LUT R4, R5, R0, R6, 0xfe, !PT ;  /* 0x0000000005047212 */ /* 0x000fce00078efe06 */
.L_x_2353:
[----:B------:R-:W0:Y:S02]  /*2da0*/  F2I.S64.TRUNC R4, R4 ;  /* 0x0000000400047311 */ /* 0x000e24000020d900 */
[----:B0-----:R0:W-:Y:S01]  /*2db0*/  STG.E.64 desc[UR36][R2.64], R4 ;  /* 0x0000000402007986 */ /* 0x0011e2000c101b24 */
[----:B------:R-:W-:Y:S05]  /*2dc0*/  BRA `(.L_x_2348) ;  /* 0x00000020001c7947 */ /* 0x000fea0003800000 */
.L_x_2352:
        /* <DEDUP_REMOVED lines=19> */
.L_x_2356:
[----:B------:R-:W-:Y:S01]  /*2f00*/  IMAD.SHL.U32 R0, R0, 0x200000, RZ ;  /* 0x0020000000007824 */ /* 0x000fe200078e00ff */
[----:B------:R-:W-:-:S04]  /*2f10*/  LEA R5, R4, 0x37800000, 0x17 ;  /* 0x3780000004057811 */ /* 0x000fc800078eb8ff */
[----:B------:R-:W-:-:S07]  /*2f20*/  LOP3.LUT R0, R5, R0, R6, 0xfe, !PT ;  /* 0x0000000005007212 */ /* 0x000fce00078efe06 */
.L_x_2355:
[----:B------:R-:W0:Y:S02]  /*2f30*/  F2I.FTZ.TRUNC.NTZ R5, R0 ;  /* 0x0000000000057305 */ /* 0x000e24000021f100 */
[----:B0-----:R0:W-:Y:S01]  /*2f40*/  STG.E desc[UR36][R2.64], R5 ;  /* 0x0000000502007986 */ /* 0x0011e2000c101924 */
[----:B------:R-:W-:Y:S05]  /*2f50*/  BRA `(.L_x_2348) ;  /* 0x0000001c00b87947 */ /* 0x000fea0003800000 */
.L_x_2351:
        /* <DEDUP_REMOVED lines=19> */
.L_x_2358:
[----:B------:R-:W-:Y:S01]  /*3090*/  IMAD.SHL.U32 R0, R0, 0x200000, RZ ;  /* 0x0020000000007824 */ /* 0x000fe200078e00ff */
[----:B------:R-:W-:-:S04]  /*30a0*/  LEA R5, R4, 0x37800000, 0x17 ;  /* 0x3780000004057811 */ /* 0x000fc800078eb8ff */
[----:B------:R-:W-:-:S07]  /*30b0*/  LOP3.LUT R0, R5, R0, R6, 0xfe, !PT ;  /* 0x0000000005007212 */ /* 0x000fce00078efe06 */
.L_x_2357:
[----:B------:R-:W0:Y:S02]  /*30c0*/  F2I.FTZ.TRUNC.NTZ R5, R0 ;  /* 0x0000000000057305 */ /* 0x000e24000021f100 */
[----:B0-----:R0:W-:Y:S01]  /*30d0*/  STG.E.U16 desc[UR36][R2.64], R5 ;  /* 0x0000000502007986 */ /* 0x0011e2000c101524 */
[----:B------:R-:W-:Y:S05]  /*30e0*/  BRA `(.L_x_2348) ;  /* 0x0000001c00547947 */ /* 0x000fea0003800000 */
.L_x_2342:
        /* <DEDUP_REMOVED lines=25> */
.L_x_2362:
[----:B------:R-:W-:Y:S01]  /*3280*/  IMAD.SHL.U32 R0, R0, 0x200000, RZ ;  /* 0x0020000000007824 */ /* 0x000fe200078e00ff */
[----:B------:R-:W-:-:S04]  /*3290*/  LEA R5, R4, 0x37800000, 0x17 ;  /* 0x3780000004057811 */ /* 0x000fc800078eb8ff */
[----:B------:R-:W-:-:S07]  /*32a0*/  LOP3.LUT R5, R5, R0, R6, 0xfe, !PT ;  /* 0x0000000005057212 */ /* 0x000fce00078efe06 */
.L_x_2361:
[----:B------:R1:W-:Y:S01]  /*32b0*/  STG.E desc[UR36][R2.64], R5 ;  /* 0x0000000502007986 */ /* 0x0003e2000c101924 */
[----:B------:R-:W-:Y:S05]  /*32c0*/  BRA `(.L_x_2348) ;  /* 0x0000001800dc7947 */ /* 0x000fea0003800000 */
.L_x_2360:
        /* <DEDUP_REMOVED lines=19> */
.L_x_2364:
[----:B------:R-:W-:Y:S01]  /*3400*/  IMAD.SHL.U32 R0, R0, 0x200000, RZ ;  /* 0x0020000000007824 */ /* 0x000fe200078e00ff */
[----:B------:R-:W-:-:S04]  /*3410*/  LEA R5, R4, 0x37800000, 0x17 ;  /* 0x3780000004057811 */ /* 0x000fc800078eb8ff */
[----:B------:R-:W-:-:S07]  /*3420*/  LOP3.LUT R0, R5, R0, R6, 0xfe, !PT ;  /* 0x0000000005007212 */ /* 0x000fce00078efe06 */
.L_x_2363:
[----:B------:R-:W-:-:S05]  /*3430*/  F2FP.F16.F32.PACK_AB R0, RZ, R0 ;  /* 0x00000000ff00723e */ /* 0x000fca00000000ff */
[----:B------:R0:W-:Y:S01]  /*3440*/  STG.E.U16 desc[UR36][R2.64], R0 ;  /* 0x0000000002007986 */ /* 0x0001e2000c101524 */
[----:B------:R-:W-:Y:S05]  /*3450*/  BRA `(.L_x_2348) ;  /* 0x0000001800787947 */ /* 0x000fea0003800000 */
.L_x_2359:
        /* <DEDUP_REMOVED lines=25> */
.L_x_2368:
[----:B------:R-:W-:Y:S01]  /*35f0*/  IMAD.SHL.U32 R0, R0, 0x200000, RZ ;  /* 0x0020000000007824 */ /* 0x000fe200078e00ff */
[----:B------:R-:W-:-:S04]  /*3600*/  LEA R5, R4, 0x37800000, 0x17 ;  /* 0x3780000004057811 */ /* 0x000fc800078eb8ff */
[----:B------:R-:W-:-:S07]  /*3610*/  LOP3.LUT R4, R5, R0, R6, 0xfe, !PT ;  /* 0x0000000005047212 */ /* 0x000fce00078efe06 */
.L_x_2367:
[----:B------:R-:W-:-:S05]  /*3620*/  IMAD.MOV.U32 R5, RZ, RZ, RZ ;  /* 0x000000ffff057224 */ /* 0x000fca00078e00ff */
[----:B------:R2:W-:Y:S01]  /*3630*/  STG.E.64 desc[UR36][R2.64], R4 ;  /* 0x0000000402007986 */ /* 0x0005e2000c101b24 */
[----:B------:R-:W-:Y:S05]  /*3640*/  BRA `(.L_x_2348) ;  /* 0x0000001400fc7947 */ /* 0x000fea0003800000 */
.L_x_2366:
        /* <DEDUP_REMOVED lines=19> */
.L_x_2370:
[----:B------:R-:W-:Y:S01]  /*3780*/  IMAD.SHL.U32 R0, R0, 0x200000, RZ ;  /* 0x0020000000007824 */ /* 0x000fe200078e00ff */
[----:B------:R-:W-:-:S04]  /*3790*/  LEA R5, R4, 0x37800000, 0x17 ;  /* 0x3780000004057811 */ /* 0x000fc800078eb8ff */
[----:B------:R-:W-:-:S07]  /*37a0*/  LOP3.LUT R0, R5, R0, R6, 0xfe, !PT ;  /* 0x0000000005007212 */ /* 0x000fce00078efe06 */
.L_x_2369:
[----:B------:R-:W-:-:S04]  /*37b0*/  F2FP.F16.F32.PACK_AB R0, RZ, R0 ;  /* 0x00000000ff00723e */ /* 0x000fc800000000ff */
[----:B------:R-:W-:-:S05]  /*37c0*/  PRMT R0, R0, 0x5410, RZ ;  /* 0x0000541000007816 */ /* 0x000fca00000000ff */
[----:B------:R3:W-:Y:S01]  /*37d0*/  STG.E desc[UR36][R2.64], R0 ;  /* 0x0000000002007986 */ /* 0x0007e2000c101924 */
[----:B------:R-:W-:Y:S05]  /*37e0*/  BRA `(.L_x_2348) ;  /* 0x0000001400947947 */ /* 0x000fea0003800000 */
.L_x_2365:
        /* <DEDUP_REMOVED lines=20> */
.L_x_2372:
[----:B------:R-:W-:Y:S01]  /*3930*/  IMAD.SHL.U32 R0, R0, 0x200000, RZ ;  /* 0x0020000000007824 */ /* 0x000fe200078e00ff */
[----:B------:R-:W-:-:S04]  /*3940*/  LEA R5, R4, 0x37800000, 0x17 ;  /* 0x3780000004057811 */ /* 0x000fc800078eb8ff */
[----:B------:R-:W-:-:S05]  /*3950*/  LOP3.LUT R0, R5, R0, R6, 0xfe, !PT ;  /* 0x0000000005007212 */ /* 0x000fca00078efe06 */
[----:B------:R-:W-:-:S04]  /*3960*/  FMUL.FTZ R0, R0, 1 ;  /* 0x3f80000000007820 */ /* 0x000fc80000410000 */
[----:B------:R0:W1:Y:S03]  /*3970*/  F2F.F64.F32 R4, R0 ;  /* 0x0000000000047310 */ /* 0x0000660000201800 */
.L_x_2371:
[----:B-1----:R4:W-:Y:S01]  /*3980*/  STG.E.64 desc[UR36][R2.64], R4 ;  /* 0x0000000402007986 */ /* 0x0029e2000c101b24 */
[----:B------:R-:W-:Y:S05]  /*3990*/  BRA `(.L_x_2348) ;  /* 0x0000001400287947 */ /* 0x000fea0003800000 */
.L_x_2341:
        /* <DEDUP_REMOVED lines=12> */
.L_x_2375:
        /* <DEDUP_REMOVED lines=20> */
.L_x_2377:
[----:B------:R-:W-:Y:S01]  /*3ba0*/  IMAD.SHL.U32 R0, R0, 0x200000, RZ ;  /* 0x0020000000007824 */ /* 0x000fe200078e00ff */
[----:B------:R-:W-:-:S04]  /*3bb0*/  LEA R5, R4, 0x37800000, 0x17 ;  /* 0x3780000004057811 */ /* 0x000fc800078eb8ff */
[----:B------:R-:W-:-:S05]  /*3bc0*/  LOP3.LUT R0, R5, R0, R6, 0xfe, !PT ;  /* 0x0000000005007212 */ /* 0x000fca00078efe06 */
[----:B------:R-:W-:-:S04]  /*3bd0*/  FMUL.FTZ R0, R0, 1 ;  /* 0x3f80000000007820 */ /* 0x000fc80000410000 */
[----:B------:R0:W1:Y:S03]  /*3be0*/  F2F.F64.F32 R4, R0 ;  /* 0x0000000000047310 */ /* 0x0000660000201800 */
.L_x_2376:
[----:B------:R-:W-:-:S05]  /*3bf0*/  CS2R R6, SRZ ;  /* 0x0000000000067805 */ /* 0x000fca000001ff00 */
[----:B-1----:R1:W-:Y:S01]  /*3c00*/  STG.E.128 desc[UR36][R2.64], R4 ;  /* 0x0000000402007986 */ /* 0x0023e2000c101d24 */
[----:B------:R-:W-:Y:S05]  /*3c10*/  BRA `(.L_x_2348) ;  /* 0x0000001000887947 */ /* 0x000fea0003800000 */
.L_x_2374:
        /* <DEDUP_REMOVED lines=25> */
.L_x_2381:
[----:B------:R-:W-:Y:S01]  /*3db0*/  IMAD.SHL.U32 R0, R0, 0x200000, RZ ;  /* 0x0020000000007824 */ /* 0x000fe200078e00ff */
[----:B------:R-:W-:-:S04]  /*3dc0*/  LEA R5, R4, 0x37800000, 0x17 ;  /* 0x3780000004057811 */ /* 0x000fc800078eb8ff */
[----:B------:R-:W-:-:S07]  /*3dd0*/  LOP3.LUT R0, R5, R0, R6, 0xfe, !PT ;  /* 0x0000000005007212 */ /* 0x000fce00078efe06 */
.L_x_2380:
        /* <DEDUP_REMOVED lines=11> */
.L_x_2382:
[----:B------:R-:W-:-:S05]  /*3e90*/  LOP3.LUT R7, R4, 0x80, R7, 0xf8, !PT ;  /* 0x0000008004077812 */ /* 0x000fca00078ef807 */
[----:B------:R0:W-:Y:S01]  /*3ea0*/  STG.E.U8 desc[UR36][R2.64], R7 ;  /* 0x0000000702007986 */ /* 0x0001e2000c101124 */
[----:B------:R-:W-:Y:S05]  /*3eb0*/  BRA `(.L_x_2348) ;  /* 0x0000000c00e07947 */ /* 0x000fea0003800000 */
.L_x_2379:
        /* <DEDUP_REMOVED lines=19> */
.L_x_2384:
[----:B------:R-:W-:Y:S01]  /*3ff0*/  IMAD.SHL.U32 R0, R0, 0x200000, RZ ;  /* 0x0020000000007824 */ /* 0x000fe200078e00ff */
[----:B------:R-:W-:-:S04]  /*4000*/  LEA R5, R4, 0x37800000, 0x17 ;  /* 0x3780000004057811 */ /* 0x000fc800078eb8ff */
[----:B------:R-:W-:-:S07]  /*4010*/  LOP3.LUT R0, R5, R0, R6, 0xfe, !PT ;  /* 0x0000000005007212 */ /* 0x000fce00078efe06 */
.L_x_2383:
        /* <DEDUP_REMOVED lines=10> */
.L_x_2385:
[----:B------:R-:W-:Y:S01]  /*40c0*/  IMAD.MOV.U32 R5, RZ, RZ, 0x7f ;  /* 0x0000007fff057424 */ /* 0x000fe200078e00ff */
[----:B------:R-:W-:-:S04]  /*40d0*/  ISETP.GT.U32.AND P0, PT, R6, 0x7f800000, PT ;  /* 0x7f8000000600780c */ /* 0x000fc80003f04070 */
[----:B------:R-:W-:-:S09]  /*40e0*/  SEL R5, R5, 0x7c, P0 ;  /* 0x0000007c05057807 */ /* 0x000fd20000000000 */
.L_x_2386:
[----:B------:R-:W-:-:S04]  /*40f0*/  SHF.R.U32.HI R0, RZ, 0x18, R0 ;  /* 0x00000018ff007819 */ /* 0x000fc80000011600 */
[----:B------:R-:W-:-:S05]  /*4100*/  LOP3.LUT R5, R5, 0x80, R0, 0xf8, !PT ;  /* 0x0000008005057812 */ /* 0x000fca00078ef800 */
[----:B------:R0:W-:Y:S01]  /*4110*/  STG.E.U8 desc[UR36][R2.64], R5 ;  /* 0x0000000502007986 */ /* 0x0001e2000c101124 */
[----:B------:R-:W-:Y:S05]  /*4120*/  BRA `(.L_x_2348) ;  /* 0x0000000c00447947 */ /* 0x000fea0003800000 */
.L_x_2378:
        /* <DEDUP_REMOVED lines=19> */
.L_x_2388:
[----:B------:R-:W-:Y:S01]  /*4260*/  IMAD.SHL.U32 R0, R0, 0x200000, RZ ;  /* 0x0020000000007824 */ /* 0x000fe200078e00ff */
[----:B------:R-:W-:-:S04]  /*4270*/  LEA R5, R4, 0x37800000, 0x17 ;  /* 0x3780000004057811 */ /* 0x000fc800078eb8ff */
[----:B------:R-:W-:-:S07]  /*4280*/  LOP3.LUT R0, R5, R0, R6, 0xfe, !PT ;  /* 0x0000000005007212 */ /* 0x000fce00078efe06 */
.L_x_2387:
[----:B------:R-:W-:-:S05]  /*4290*/  F2FP.BF16.F32.PACK_AB R0, RZ, R0 ;  /* 0x00000000ff00723e */ /* 0x000fca00000010ff */
[----:B------:R0:W-:Y:S01]  /*42a0*/  STG.E.U16 desc[UR36][R2.64], R0 ;  /* 0x0000000002007986 */ /* 0x0001e2000c101524 */
[----:B------:R-:W-:Y:S05]  /*42b0*/  BRA `(.L_x_2348) ;  /* 0x0000000800e07947 */ /* 0x000fea0003800000 */
.L_x_2373:
        /* <DEDUP_REMOVED lines=27> */
.L_x_2393:
[----:B------:R-:W-:Y:S01]  /*4470*/  IMAD.SHL.U32 R0, R0, 0x200000, RZ ;  /* 0x0020000000007824 */ /* 0x000fe200078e00ff */
[----:B------:R-:W-:-:S04]  /*4480*/  LEA R5, R4, 0x37800000, 0x17 ;  /* 0x3780000004057811 */ /* 0x000fc800078eb8ff */
[----:B------:R-:W-:-:S07]  /*4490*/  LOP3.LUT R0, R5, R0, R6, 0xfe, !PT ;  /* 0x0000000005007212 */ /* 0x000fce00078efe06 */
.L_x_2392:
[----:B------:R-:W0:Y:S02]  /*44a0*/  F2I.FTZ.U32.TRUNC.NTZ R5, R0 ;  /* 0x0000000000057305 */ /* 0x000e24000021f000 */
[----:B0-----:R0:W-:Y:S01]  /*44b0*/  STG.E.U16 desc[UR36][R2.64], R5 ;  /* 0x0000000502007986 */ /* 0x0011e2000c101524 */
[----:B------:R-:W-:Y:S05]  /*44c0*/  BRA `(.L_x_2348) ;  /* 0x00000008005c7947 */ /* 0x000fea0003800000 */
.L_x_2391:
        /* <DEDUP_REMOVED lines=19> */
.L_x_2395:
[----:B------:R-:W-:Y:S01]  /*4600*/  IMAD.SHL.U32 R0, R0, 0x200000, RZ ;  /* 0x0020000000007824 */ /* 0x000fe200078e00ff */
[----:B------:R-:W-:-:S04]  /*4610*/  LEA R5, R4, 0x37800000, 0x17 ;  /* 0x3780000004057811 */ /* 0x000fc800078eb8ff */
[----:B------:R-:W-:-:S07]  /*4620*/  LOP3.LUT R0, R5, R0, R6, 0xfe, !PT ;  /* 0x0000000005007212 */ /* 0x000fce00078efe06 */
.L_x_2394:
        /* <DEDUP_REMOVED lines=15> */
.L_x_2397:
[----:B------:R-:W-:-:S04]  /*4720*/  SHF.R.U32.HI R0, RZ, 0x18, R0 ;  /* 0x00000018ff007819 */ /* 0x000fc80000011600 */
[----:B------:R-:W-:-:S04]  /*4730*/  LOP3.LUT R0, R5, 0x80, R0, 0xf8, !PT ;  /* 0x0000008005007812 */ /* 0x000fc800078ef800 */
[----:B------:R-:W-:-:S07]  /*4740*/  PRMT R4, R0, 0x7610, R4 ;  /* 0x0000761000047816 */ /* 0x000fce0000000004 */
.L_x_2396:
[----:B------:R0:W-:Y:S01]  /*4750*/  STG.E.U8 desc[UR36][R2.64], R4 ;  /* 0x0000000402007986 */ /* 0x0001e2000c101124 */
[----:B------:R-:W-:Y:S05]  /*4760*/  BRA `(.L_x_2348) ;  /* 0x0000000400b47947 */ /* 0x000fea0003800000 */
.L_x_2390:
[----:B------:R0:W-:Y:S01]  /*4770*/  STG.E.U8 desc[UR36][R2.64], R17 ;  /* 0x0000001102007986 */ /* 0x0001e2000c101124 */
[----:B------:R-:W-:Y:S05]  /*4780*/  BRA `(.L_x_2348) ;  /* 0x0000000400ac7947 */ /* 0x000fea0003800000 */
.L_x_2389:
        /* <DEDUP_REMOVED lines=25> */
.L_x_2401:
[----:B------:R-:W-:Y:S01]  /*4920*/  IMAD.SHL.U32 R0, R0, 0x200000, RZ ;  /* 0x0020000000007824 */ /* 0x000fe200078e00ff */
[----:B------:R-:W-:-:S04]  /*4930*/  LEA R5, R4, 0x37800000, 0x17 ;  /* 0x3780000004057811 */ /* 0x000fc800078eb8ff */
[----:B------:R-:W-:-:S07]  /*4940*/  LOP3.LUT R0, R5, R0, R6, 0xfe, !PT ;  /* 0x0000000005007212 */ /* 0x000fce00078efe06 */
.L_x_2400:
        /* <DEDUP_REMOVED lines=11> */
.L_x_2402:
[----:B------:R0:W-:Y:S01]  /*4a00*/  STG.E.U8 desc[UR36][R2.64], R4 ;  /* 0x0000000402007986 */ /* 0x0001e2000c101124 */
[----:B------:R-:W-:Y:S05]  /*4a10*/  BRA `(.L_x_2348) ;  /* 0x0000000400087947 */ /* 0x000fea0003800000 */
.L_x_2345:
        /* <DEDUP_REMOVED lines=16> */
.L_x_2403:
[----:B------:R-:W-:Y:S05]  /*4b20*/  BRA `(.L_x_2348) ;  /* 0x0000000000c47947 */ /* 0x000fea0003800000 */
.L_x_2399:
        /* <DEDUP_REMOVED lines=19> */
.L_x_2405:
[----:B------:R-:W-:Y:S01]  /*4c60*/  IMAD.SHL.U32 R0, R0, 0x200000, RZ ;  /* 0x0020000000007824 */ /* 0x000fe200078e00ff */
[----:B------:R-:W-:-:S04]  /*4c70*/  LEA R5, R4, 0x37800000, 0x17 ;  /* 0x3780000004057811 */ /* 0x000fc800078eb8ff */
[----:B------:R-:W-:-:S07]  /*4c80*/  LOP3.LUT R4, R5, R0, R6, 0xfe, !PT ;  /* 0x0000000005047212 */ /* 0x000fce00078efe06 */
.L_x_2404:
[----:B------:R-:W0:Y:S02]  /*4c90*/  F2I.U64.TRUNC R4, R4 ;  /* 0x0000000400047311 */ /* 0x000e24000020d800 */
[----:B0-----:R0:W-:Y:S01]  /*4ca0*/  STG.E.64 desc[UR36][R2.64], R4 ;  /* 0x0000000402007986 */ /* 0x0011e2000c101b24 */
[----:B------:R-:W-:Y:S05]  /*4cb0*/  BRA `(.L_x_2348) ;  /* 0x0000000000607947 */ /* 0x000fea0003800000 */
.L_x_2398:
        /* <DEDUP_REMOVED lines=19> */
.L_x_2407:
[----:B------:R-:W-:Y:S01]  /*4df0*/  IMAD.SHL.U32 R0, R0, 0x200000, RZ ;  /* 0x0020000000007824 */ /* 0x000fe200078e00ff */
[----:B------:R-:W-:-:S04]  /*4e00*/  LEA R5, R4, 0x37800000, 0x17 ;  /* 0x3780000004057811 */ /* 0x000fc800078eb8ff */
[----:B------:R-:W-:-:S07]  /*4e10*/  LOP3.LUT R0, R5, R0, R6, 0xfe, !PT ;  /* 0x0000000005007212 */ /* 0x000fce00078efe06 */
.L_x_2406:
[----:B------:R-:W0:Y:S02]  /*4e20*/  F2I.FTZ.U32.TRUNC.NTZ R5, R0 ;  /* 0x0000000000057305 */ /* 0x000e24000021f000 */
[----:B0-----:R0:W-:Y:S02]  /*4e30*/  STG.E desc[UR36][R2.64], R5 ;  /* 0x0000000502007986 */ /* 0x0011e4000c101924 */
.L_x_2348:
        /* <DEDUP_REMOVED lines=39> */
.L_x_2414:
[----:B------:R-:W-:Y:S01]  /*50b0*/  IMAD.SHL.U32 R0, R0, 0x200000, RZ ;  /* 0x0020000000007824 */ /* 0x000fe200078e00ff */
[----:B------:R-:W-:-:S04]  /*50c0*/  LEA R5, R4, 0x37800000, 0x17 ;  /* 0x3780000004057811 */ /* 0x000fc800078eb8ff */
[----:B------:R-:W-:-:S07]  /*50d0*/  LOP3.LUT R0, R5, R0, R6, 0xfe, !PT ;  /* 0x0000000005007212 */ /* 0x000fce00078efe06 */
.L_x_2413:
[----:B------:R-:W0:Y:S02]  /*50e0*/  F2I.FTZ.TRUNC.NTZ R5, R0 ;  /* 0x0000000000057305 */ /* 0x000e24000021f100 */
[----:B0-----:R0:W-:Y:S01]  /*50f0*/  STG.E.U8 desc[UR36][R2.64], R5 ;  /* 0x0000000502007986 */ /* 0x0011e2000c101124 */
[----:B------:R-:W-:Y:S05]  /*5100*/  BRA `(.L_x_2415) ;  /* 0x0000002400007947 */ /* 0x000fea0003800000 */
.L_x_2411:
        /* <DEDUP_REMOVED lines=19> */
.L_x_2417:
[----:B------:R-:W-:Y:S01]  /*5240*/  IMAD.SHL.U32 R0, R0, 0x200000, RZ ;  /* 0x0020000000007824 */ /* 0x000fe200078e00ff */
[----:B------:R-:W-:-:S04]  /*5250*/  LEA R5, R4, 0x37800000, 0x17 ;  /* 0x3780000004057811 */ /* 0x000fc800078eb8ff */
[----:B------:R-:W-:-:S07]  /*5260*/  LOP3.LUT R4, R5, R0, R6, 0xfe, !PT ;  /* 0x0000000005047212 */ /* 0x000fce00078efe06 */
.L_x_2416:
[----:B------:R-:W0:Y:S02]  /*5270*/  F2I.S64.TRUNC R4, R4 ;  /* 0x0000000400047311 */ /* 0x000e24000020d900 */
[----:B0-----:R-:W-:-:S05]  /*5280*/  IMAD.MOV.U32 R7, RZ, RZ, R4 ;  /* 0x000000ffff077224 */ /* 0x001fca00078e0004 */
[----:B------:R0:W-:Y:S01]  /*5290*/  STG.E.U8 desc[UR36][R2.64], R7 ;  /* 0x0000000702007986 */ /* 0x0001e2000c101124 */
[----:B------:R-:W-:Y:S05]  /*52a0*/  BRA `(.L_x_2415) ;  /* 0x0000002000987947 */ /* 0x000fea0003800000 */
.L_x_2410:
        /* <DEDUP_REMOVED lines=25> */
.L_x_2421:
[----:B------:R-:W-:Y:S01]  /*5440*/  IMAD.SHL.U32 R0, R0, 0x200000, RZ ;  /* 0x0020000000007824 */ /* 0x000fe200078e00ff */
[----:B------:R-:W-:-:S04]  /*5450*/  LEA R5, R4, 0x37800000, 0x17 ;  /* 0x3780000004057811 */ /* 0x000fc800078eb8ff */
[----:B------:R-:W-:-:S07]  /*5460*/  LOP3.LUT R4, R5, R0, R6, 0xfe, !PT ;  /* 0x0000000005047212 */ /* 0x000fce00078efe06 */
.L_x_2420:
[----:B------:R-:W0:Y:S02]  /*5470*/  F2I.S64.TRUNC R4, R4 ;  /* 0x0000000400047311 */ /* 0x000e24000020d900 */
[----:B0-----:R0:W-:Y:S01]  /*5480*/  STG.E.64 desc[UR36][R2.64], R4 ;  /* 0x0000000402007986 */ /* 0x0011e2000c101b24 */
[----:B------:R-:W-:Y:S05]  /*5490*/  BRA `(.L_x_2415) ;  /* 0x00000020001c7947 */ /* 0x000fea0003800000 */
.L_x_2419:
        /* <DEDUP_REMOVED lines=19> */
.L_x_2423:
[----:B------:R-:W-:Y:S01]  /*55d0*/  IMAD.SHL.U32 R0, R0, 0x200000, RZ ;  /* 0x0020000000007824 */ /* 0x000fe200078e00ff */
[----:B------:R-:W-:-:S04]  /*55e0*/  LEA R5, R4, 0x37800000, 0x17 ;  /* 0x3780000004057811 */ /* 0x000fc800078eb8ff */
[----:B------:R-:W-:-:S07]  /*55f0*/  LOP3.LUT R0, R5, R0, R6, 0xfe, !PT ;  /* 0x0000000005007212 */ /* 0x000fce00078efe06 */
.L_x_2422:
[----:B------:R-:W0:Y:S02]  /*5600*/  F2I.FTZ.TRUNC.NTZ R5, R0 ;  /* 0x0000000000057305 */ /* 0x000e24000021f100 */
[----:B0-----:R5:W-:Y:S01]  /*5610*/  STG.E desc[UR36][R2.64], R5 ;  /* 0x0000000502007986 */ /* 0x001be2000c101924 */
[----:B------:R-:W-:Y:S05]  /*5620*/  BRA `(.L_x_2415) ;  /* 0x0000001c00b87947 */ /* 0x000fea0003800000 */
.L_x_2418:
        /* <DEDUP_REMOVED lines=19> */
.L_x_2425:
[----:B------:R-:W-:Y:S01]  /*5760*/  IMAD.SHL.U32 R0, R0, 0x200000, RZ ;  /* 0x0020000000007824 */ /* 0x000fe200078e00ff */
[----:B------:R-:W-:-:S04]  /*5770*/  LEA R5, R4, 0x37800000, 0x17 ;  /* 0x3780000004057811 */ /* 0x000fc800078eb8ff */
[----:B------:R-:W-:-:S07]  /*5780*/  LOP3.LUT R0, R5, R0, R6, 0xfe, !PT ;  /* 0x0000000005007212 */ /* 0x000fce00078efe06 */
.L_x_2424:
[----:B------:R-:W0:Y:S02]  /*5790*/  F2I.FTZ.TRUNC.NTZ R5, R0 ;  /* 0x0000000000057305 */ /* 0x000e24000021f100 */
[----:B0-----:R0:W-:Y:S01]  /*57a0*/  STG.E.U16 desc[UR36][R2.64], R5 ;  /* 0x0000000502007986 */ /* 0x0011e2000c101524 */
[----:B------:R-:W-:Y:S05]  /*57b0*/  BRA `(.L_x_2415) ;  /* 0x0000001c00547947 */ /* 0x000fea0003800000 */
.L_x_2409:
        /* <DEDUP_REMOVED lines=25> */
.L_x_2429:
[----:B------:R-:W-:Y:S01]  /*5950*/  IMAD.SHL.U32 R0, R0, 0x200000, RZ ;  /* 0x0020000000007824 */ /* 0x000fe200078e00ff */
[----:B------:R-:W-:-:S04]  /*5960*/  LEA R5, R4, 0x37800000, 0x17 ;  /* 0x3780000004057811 */ /* 0x000fc800078eb8ff */
[----:B------:R-:W-:-:S07]  /*5970*/  LOP3.LUT R5, R5, R0, R6, 0xfe, !PT ;  /* 0x0000000005057212 */ /* 0x000fce00078efe06 */
.L_x_2428:
[----:B------:R1:W-:Y:S01]  /*5980*/  STG.E desc[UR36][R2.64], R5 ;  /* 0x0000000502007986 */ /* 0x0003e2000c101924 */
[----:B------:R-:W-:Y:S05]  /*5990*/  BRA `(.L_x_2415) ;  /* 0x0000001800dc7947 */ /* 0x000fea0003800000 */
.L_x_2427:
        /* <DEDUP_REMOVED lines=19> */
.L_x_2431:
[----:B------:R-:W-:Y:S01]  /*5ad0*/  IMAD.SHL.U32 R0, R0, 0x200000, RZ ;  /* 0x0020000000007824 */ /* 0x000fe200078e00ff */
[----:B------:R-:W-:-:S04]  /*5ae0*/  LEA R5, R4, 0x37800000, 0x17 ;  /* 0x3780000004057811 */ /* 0x000fc800078eb8ff */
[----:B------:R-:W-:-:S07]  /*5af0*/  LOP3.LUT R0, R5, R0, R6, 0xfe, !PT ;  /* 0x0000000005007212 */ /* 0x000fce00078efe06 */
.L_x_2430:
[----:B------:R-:W-:-:S05]  /*5b00*/  F2FP.F16.F32.PACK_AB R0, RZ, R0 ;  /* 0x00000000ff00723e */ /* 0x000fca00000000ff */
[----:B------:R0:W-:Y:S01]  /*5b10*/  STG.E.U16 desc[UR36][R2.64], R0 ;  /* 0x0000000002007986 */ /* 0x0001e2000c101524 */
[----:B------:R-:W-:Y:S05]  /*5b20*/  BRA `(.L_x_2415) ;  /* 0x0000001800787947 */ /* 0x000fea0003800000 */
.L_x_2426:
        /* <DEDUP_REMOVED lines=25> */
.L_x_2435:
[----:B------:R-:W-:Y:S01]  /*5cc0*/  IMAD.SHL.U32 R0, R0, 0x200000, RZ ;  /* 0x0020000000007824 */ /* 0x000fe200078e00ff */
[----:B------:R-:W-:-:S04]  /*5cd0*/  LEA R5, R4, 0x37800000, 0x17 ;  /* 0x3780000004057811 */ /* 0x000fc800078eb8ff */
[----:B------:R-:W-:-:S07]  /*5ce0*/  LOP3.LUT R4, R5, R0, R6, 0xfe, !PT ;  /* 0x0000000005047212 */ /* 0x000fce00078efe06 */
.L_x_2434:
[----:B------:R-:W-:-:S05]  /*5cf0*/  IMAD.MOV.U32 R5, RZ, RZ, RZ ;  /* 0x000000ffff057224 */ /* 0x000fca00078e00ff */
[----:B------:R3:W-:Y:S01]  /*5d00*/  STG.E.64 desc[UR36][R2.64], R4 ;  /* 0x0000000402007986 */ /* 0x0007e2000c101b24 */
[----:B------:R-:W-:Y:S05]  /*5d10*/  BRA `(.L_x_2415) ;  /* 0x0000001400fc7947 */ /* 0x000fea0003800000 */
.L_x_2433:
        /* <DEDUP_REMOVED lines=19> */
.L_x_2437:
[----:B------:R-:W-:Y:S01]  /*5e50*/  IMAD.SHL.U32 R0, R0, 0x200000, RZ ;  /* 0x0020000000007824 */ /* 0x000fe200078e00ff */
[----:B------:R-:W-:-:S04]  /*5e60*/  LEA R5, R4, 0x37800000, 0x17 ;  /* 0x3780000004057811 */ /* 0x000fc800078eb8ff */
[----:B------:R-:W-:-:S07]  /*5e70*/  LOP3.LUT R0, R5, R0, R6, 0xfe, !PT ;  /* 0x0000000005007212 */ /* 0x000fce00078efe06 */
.L_x_2436:
[----:B------:R-:W-:-:S04]  /*5e80*/  F2FP.F16.F32.PACK_AB R0, RZ, R0 ;  /* 0x00000000ff00723e */ /* 0x000fc800000000ff */
[----:B------:R-:W-:-:S05]  /*5e90*/  PRMT R0, R0, 0x5410, RZ ;  /* 0x0000541000007816 */ /* 0x000fca00000000ff */
[----:B------:R2:W-:Y:S01]  /*5ea0*/  STG.E desc[UR36][R2.64], R0 ;  /* 0x0000000002007986 */ /* 0x0005e2000c101924 */
[----:B------:R-:W-:Y:S05]  /*5eb0*/  BRA `(.L_x_2415) ;  /* 0x0000001400947947 */ /* 0x000fea0003800000 */
.L_x_2432:
        /* <DEDUP_REMOVED lines=20> */
.L_x_2439:
[----:B------:R-:W-:Y:S01]  /*6000*/  IMAD.SHL.U32 R0, R0, 0x200000, RZ ;  /* 0x0020000000007824 */ /* 0x000fe200078e00ff */
[----:B------:R-:W-:-:S04]  /*6010*/  LEA R5, R4, 0x37800000, 0x17 ;  /* 0x3780000004057811 */ /* 0x000fc800078eb8ff */
[----:B------:R-:W-:-:S05]  /*6020*/  LOP3.LUT R0, R5, R0, R6, 0xfe, !PT ;  /* 0x0000000005007212 */ /* 0x000fca00078efe06 */
[----:B------:R-:W-:-:S04]  /*6030*/  FMUL.FTZ R0, R0, 1 ;  /* 0x3f80000000007820 */ /* 0x000fc80000410000 */
[----:B------:R0:W1:Y:S03]  /*6040*/  F2F.F64.F32 R4, R0 ;  /* 0x0000000000047310 */ /* 0x0000660000201800 */
.L_x_2438:
[----:B-1----:R4:W-:Y:S01]  /*6050*/  STG.E.64 desc[UR36][R2.64], R4 ;  /* 0x0000000402007986 */ /* 0x0029e2000c101b24 */
[----:B------:R-:W-:Y:S05]  /*6060*/  BRA `(.L_x_2415) ;  /* 0x0000001400287947 */ /* 0x000fea0003800000 */
.L_x_2408:
        /* <DEDUP_REMOVED lines=12> */
.L_x_2442:
        /* <DEDUP_REMOVED lines=20> */
.L_x_2444:
[----:B------:R-:W-:Y:S01]  /*6270*/  IMAD.SHL.U32 R0, R0, 0x200000, RZ ;  /* 0x0020000000007824 */ /* 0x000fe200078e00ff */
[----:B------:R-:W-:-:S04]  /*6280*/  LEA R5, R4, 0x37800000, 0x17 ;  /* 0x3780000004057811 */ /* 0x000fc800078eb8ff */
[----:B------:R-:W-:-:S05]  /*6290*/  LOP3.LUT R0, R5, R0, R6, 0xfe, !PT ;  /* 0x0000000005007212 */ /* 0x000fca00078efe06 */
[----:B------:R-:W-:-:S04]  /*62a0*/  FMUL.FTZ R0, R0, 1 ;  /* 0x3f80000000007820 */ /* 0x000fc80000410000 */
[----:B------:R0:W1:Y:S03]  /*62b0*/  F2F.F64.F32 R4, R0 ;  /* 0x0000000000047310 */ /* 0x0000660000201800 */
.L_x_2443:
[----:B------:R-:W-:-:S05]  /*62c0*/  CS2R R6, SRZ ;  /* 0x0000000000067805 */ /* 0x000fca000001ff00 */
[----:B-1----:R1:W-:Y:S01]  /*62d0*/  STG.E.128 desc[UR36][R2.64], R4 ;  /* 0x0000000402007986 */ /* 0x0023e2000c101d24 */
[----:B------:R-:W-:Y:S05]  /*62e0*/  BRA `(.L_x_2415) ;  /* 0x0000001000887947 */ /* 0x000fea0003800000 */
.L_x_2441:
        /* <DEDUP_REMOVED lines=25> */
.L_x_2448:
[----:B------:R-:W-:Y:S01]  /*6480*/  IMAD.SHL.U32 R0, R0, 0x200000, RZ ;  /* 0x0020000000007824 */ /* 0x000fe200078e00ff */
[----:B------:R-:W-:-:S04]  /*6490*/  LEA R5, R4, 0x37800000, 0x17 ;  /* 0x3780000004057811 */ /* 0x000fc800078eb8ff */
[----:B------:R-:W-:-:S07]  /*64a0*/  LOP3.LUT R0, R5, R0, R6, 0xfe, !PT ;  /* 0x0000000005007212 */ /* 0x000fce00078efe06 */
.L_x_2447:
        /* <DEDUP_REMOVED lines=11> */
.L_x_2449:
[----:B------:R-:W-:-:S05]  /*6560*/  LOP3.LUT R7, R4, 0x80, R7, 0xf8, !PT ;  /* 0x0000008004077812 */ /* 0x000fca00078ef807 */
[----:B------:R0:W-:Y:S01]  /*6570*/  STG.E.U8 desc[UR36][R2.64], R7 ;  /* 0x0000000702007986 */ /* 0x0001e2000c101124 */
[----:B------:R-:W-:Y:S05]  /*6580*/  BRA `(.L_x_2415) ;  /* 0x0000000c00e07947 */ /* 0x000fea0003800000 */
.L_x_2446:
        /* <DEDUP_REMOVED lines=19> */
.L_x_2451:
[----:B------:R-:W-:Y:S01]  /*66c0*/  IMAD.SHL.U32 R0, R0, 0x200000, RZ ;  /* 0x0020000000007824 */ /* 0x000fe200078e00ff */
[----:B------:R-:W-:-:S04]  /*66d0*/  LEA R5, R4, 0x37800000, 0x17 ;  /* 0x3780000004057811 */ /* 0x000fc800078eb8ff */
[----:B------:R-:W-:-:S07]  /*66e0*/  LOP3.LUT R0, R5, R0, R6, 0xfe, !PT ;  /* 0x0000000005007212 */ /* 0x000fce00078efe06 */
.L_x_2450:
        /* <DEDUP_REMOVED lines=10> */
.L_x_2452:
[----:B------:R-:W-:Y:S01]  /*6790*/  IMAD.MOV.U32 R5, RZ, RZ, 0x7f ;  /* 0x0000007fff057424 */ /* 0x000fe200078e00ff */
[----:B------:R-:W-:-:S04]  /*67a0*/  ISETP.GT.U32.AND P0, PT, R6, 0x7f800000, PT ;  /* 0x7f8000000600780c */ /* 0x000fc80003f04070 */
[----:B------:R-:W-:-:S09]  /*67b0*/  SEL R5, R5, 0x7c, P0 ;  /* 0x0000007c05057807 */ /* 0x000fd20000000000 */
.L_x_2453:
[----:B------:R-:W-:-:S04]  /*67c0*/  SHF.R.U32.HI R0, RZ, 0x18, R0 ;  /* 0x00000018ff007819 */ /* 0x000fc80000011600 */
[----:B------:R-:W-:-:S05]  /*67d0*/  LOP3.LUT R5, R5, 0x80, R0, 0xf8, !PT ;  /* 0x0000008005057812 */ /* 0x000fca00078ef800 */
[----:B------:R0:W-:Y:S01]  /*67e0*/  STG.E.U8 desc[UR36][R2.64], R5 ;  /* 0x0000000502007986 */ /* 0x0001e2000c101124 */
[----:B------:R-:W-:Y:S05]  /*67f0*/  BRA `(.L_x_2415) ;  /* 0x0000000c00447947 */ /* 0x000fea0003800000 */
.L_x_2445:
        /* <DEDUP_REMOVED lines=19> */
.L_x_2455:
[----:B------:R-:W-:Y:S01]  /*6930*/  IMAD.SHL.U32 R0, R0, 0x200000, RZ ;  /* 0x0020000000007824 */ /* 0x000fe200078e00ff */
[----:B------:R-:W-:-:S04]  /*6940*/  LEA R5, R4, 0x37800000, 0x17 ;  /* 0x3780000004057811 */ /* 0x000fc800078eb8ff */
[----:B------:R-:W-:-:S07]  /*6950*/  LOP3.LUT R0, R5, R0, R6, 0xfe, !PT ;  /* 0x0000000005007212 */ /* 0x000fce00078efe06 */
.L_x_2454:
[----:B------:R-:W-:-:S05]  /*6960*/  F2FP.BF16.F32.PACK_AB R0, RZ, R0 ;  /* 0x00000000ff00723e */ /* 0x000fca00000010ff */
[----:B------:R0:W-:Y:S01]  /*6970*/  STG.E.U16 desc[UR36][R2.64], R0 ;  /* 0x0000000002007986 */ /* 0x0001e2000c101524 */
[----:B------:R-:W-:Y:S05]  /*6980*/  BRA `(.L_x_2415) ;  /* 0x0000000800e07947 */ /* 0x000fea0003800000 */
.L_x_2440:
        /* <DEDUP_REMOVED lines=27> */
.L_x_2460:
[----:B------:R-:W-:Y:S01]  /*6b40*/  IMAD.SHL.U32 R0, R0, 0x200000, RZ ;  /* 0x0020000000007824 */ /* 0x000fe200078e00ff */
[----:B------:R-:W-:-:S04]  /*6b50*/  LEA R5, R4, 0x37800000, 0x17 ;  /* 0x3780000004057811 */ /* 0x000fc800078eb8ff */
[----:B------:R-:W-:-:S07]  /*6b60*/  LOP3.LUT R0, R5, R0, R6, 0xfe, !PT ;  /* 0x0000000005007212 */ /* 0x000fce00078efe06 */
.L_x_2459:
[----:B------:R-:W0:Y:S02]  /*6b70*/  F2I.FTZ.U32.TRUNC.NTZ R5, R0 ;  /* 0x0000000000057305 */ /* 0x000e24000021f000 */
[----:B0-----:R0:W-:Y:S01]  /*6b80*/  STG.E.U16 desc[UR36][R2.64], R5 ;  /* 0x0000000502007986 */ /* 0x0011e2000c101524 */
[----:B------:R-:W-:Y:S05]  /*6b90*/  BRA `(.L_x_2415) ;  /* 0x00000008005c7947 */ /* 0x000fea0003800000 */
.L_x_2458:
        /* <DEDUP_REMOVED lines=19> */
.L_x_2462:
[----:B------:R-:W-:Y:S01]  /*6cd0*/  IMAD.SHL.U32 R0, R0, 0x200000, RZ ;  /* 0x0020000000007824 */ /* 0x000fe200078e00ff */
[----:B------:R-:W-:-:S04]  /*6ce0*/  LEA R5, R4, 0x37800000, 0x17 ;  /* 0x3780000004057811 */ /* 0x000fc800078eb8ff */
[----:B------:R-:W-:-:S07]  /*6cf0*/  LOP3.LUT R0, R5, R0, R6, 0xfe, !PT ;  /* 0x0000000005007212 */ /* 0x000fce00078efe06 */
.L_x_2461:
        /* <DEDUP_REMOVED lines=15> */
.L_x_2464:
[----:B------:R-:W-:-:S04]  /*6df0*/  SHF.R.U32.HI R0, RZ, 0x18, R0 ;  /* 0x00000018ff007819 */ /* 0x000fc80000011600 */
[----:B------:R-:W-:-:S04]  /*6e00*/  LOP3.LUT R0, R5, 0x80, R0, 0xf8, !PT ;  /* 0x0000008005007812 */ /* 0x000fc800078ef800 */
[----:B------:R-:W-:-:S07]  /*6e10*/  PRMT R4, R0, 0x7610, R4 ;  /* 0x0000761000047816 */ /* 0x000fce0000000004 */
.L_x_2463:
[----:B------:R0:W-:Y:S01]  /*6e20*/  STG.E.U8 desc[UR36][R2.64], R4 ;  /* 0x0000000402007986 */ /* 0x0001e2000c101124 */
[----:B------:R-:W-:Y:S05]  /*6e30*/  BRA `(.L_x_2415) ;  /* 0x0000000400b47947 */ /* 0x000fea0003800000 */
.L_x_2457:
[----:B------:R0:W-:Y:S01]  /*6e40*/  STG.E.U8 desc[UR36][R2.64], R17 ;  /* 0x0000001102007986 */ /* 0x0001e2000c101124 */
[----:B------:R-:W-:Y:S05]  /*6e50*/  BRA `(.L_x_2415) ;  /* 0x0000000400ac7947 */ /* 0x000fea0003800000 */
.L_x_2456:
        /* <DEDUP_REMOVED lines=25> */
.L_x_2468:
[----:B------:R-:W-:Y:S01]  /*6ff0*/  IMAD.SHL.U32 R0, R0, 0x200000, RZ ;  /* 0x0020000000007824 */ /* 0x000fe200078e00ff */
[----:B------:R-:W-:-:S04]  /*7000*/  LEA R5, R4, 0x37800000, 0x17 ;  /* 0x3780000004057811 */ /* 0x000fc800078eb8ff */
[----:B------:R-:W-:-:S07]  /*7010*/  LOP3.LUT R0, R5, R0, R6, 0xfe, !PT ;  /* 0x0000000005007212 */ /* 0x000fce00078efe06 */
.L_x_2467:
        /* <DEDUP_REMOVED lines=11> */
.L_x_2469:
[----:B------:R0:W-:Y:S01]  /*70d0*/  STG.E.U8 desc[UR36][R2.64], R4 ;  /* 0x0000000402007986 */ /* 0x0001e2000c101124 */
[----:B------:R-:W-:Y:S05]  /*70e0*/  BRA `(.L_x_2415) ;  /* 0x0000000400087947 */ /* 0x000fea0003800000 */
.L_x_2412:
        /* <DEDUP_REMOVED lines=16> */
.L_x_2470:
[----:B------:R-:W-:Y:S05]  /*71f0*/  BRA `(.L_x_2415) ;  /* 0x0000000000c47947 */ /* 0x000fea0003800000 */
.L_x_2466:
        /* <DEDUP_REMOVED lines=19> */
.L_x_2472:
[----:B------:R-:W-:Y:S01]  /*7330*/  IMAD.SHL.U32 R0, R0, 0x200000, RZ ;  /* 0x0020000000007824 */ /* 0x000fe200078e00ff */
[----:B------:R-:W-:-:S04]  /*7340*/  LEA R5, R4, 0x37800000, 0x17 ;  /* 0x3780000004057811 */ /* 0x000fc800078eb8ff */
[----:B------:R-:W-:-:S07]  /*7350*/  LOP3.LUT R4, R5, R0, R6, 0xfe, !PT ;  /* 0x0000000005047212 */ /* 0x000fce00078efe06 */
.L_x_2471:
[----:B------:R-:W0:Y:S02]  /*7360*/  F2I.U64.TRUNC R4, R4 ;  /* 0x0000000400047311 */ /* 0x000e24000020d800 */
[----:B0-----:R0:W-:Y:S01]  /*7370*/  STG.E.64 desc[UR36][R2.64], R4 ;  /* 0x0000000402007986 */ /* 0x0011e2000c101b24 */
[----:B------:R-:W-:Y:S05]  /*7380*/  BRA `(.L_x_2415) ;  /* 0x0000000000607947 */ /* 0x000fea0003800000 */
.L_x_2465:
        /* <DEDUP_REMOVED lines=19> */
.L_x_2474:
[----:B------:R-:W-:Y:S01]  /*74c0*/  IMAD.SHL.U32 R0, R0, 0x200000, RZ ;  /* 0x0020000000007824 */ /* 0x000fe200078e00ff */
[----:B------:R-:W-:-:S04]  /*74d0*/  LEA R5, R4, 0x37800000, 0x17 ;  /* 0x3780000004057811 */ /* 0x000fc800078eb8ff */
[----:B------:R-:W-:-:S07]  /*74e0*/  LOP3.LUT R0, R5, R0, R6, 0xfe, !PT ;  /* 0x0000000005007212 */ /* 0x000fce00078efe06 */
.L_x_2473:
[----:B------:R-:W0:Y:S02]  /*74f0*/  F2I.FTZ.U32.TRUNC.NTZ R5, R0 ;  /* 0x0000000000057305 */ /* 0x000e24000021f000 */
[----:B0-----:R0:W-:Y:S02]  /*7500*/  STG.E desc[UR36][R2.64], R5 ;  /* 0x0000000502007986 */ /* 0x0011e4000c101924 */
.L_x_2415:
[----:B------:R-:W-:-:S07]  /*7510*/  VIADD R19, R19, 0x80 ;  /* 0x0000008013137836 */ /* 0x000fce0000000000 */
.L_x_2340:
[----:B------:R-:W-:Y:S05]  /*7520*/  BSYNC.RECONVERGENT B6 ;  /* 0x0000000000067941 */ /* 0x000fea0003800200 */
.L_x_2339:
        /* <DEDUP_REMOVED lines=38> */
.L_x_2481:
[----:B------:R-:W-:Y:S01]  /*7790*/  IMAD.SHL.U32 R17, R17, 0x200000, RZ ;  /* 0x0020000011117824 */ /* 0x000fe200078e00ff */
[----:B------:R-:W-:-:S04]  /*77a0*/  LEA R0, R0, 0x37800000, 0x17 ;  /* 0x3780000000007811 */ /* 0x000fc800078eb8ff */
[----:B------:R-:W-:-:S07]  /*77b0*/  LOP3.LUT R0, R0, R17, R6, 0xfe, !PT ;  /* 0x0000001100007212 */ /* 0x000fce00078efe06 */
.L_x_2480:
[----:B------:R-:W0:Y:S02]  /*77c0*/  F2I.FTZ.TRUNC.NTZ R5, R0 ;  /* 0x0000000000057305 */ /* 0x000e24000021f100 */
[----:B0-----:R-:W-:Y:S01]  /*77d0*/  STG.E.U8 desc[UR36][R2.64], R5 ;  /* 0x0000000502007986 */ /* 0x001fe2000c101124 */
[----:B------:R-:W-:Y:S05]  /*77e0*/  EXIT ;  /* 0x000000000000794d */ /* 0x000fea0003800000 */
.L_x_2478:
        /* <DEDUP_REMOVED lines=19> */
.L_x_2483:
[----:B------:R-:W-:Y:S01]  /*7920*/  IMAD.SHL.U32 R4, R17, 0x200000, RZ ;  /* 0x0020000011047824 */ /* 0x000fe200078e00ff */
[----:B------:R-:W-:-:S04]  /*7930*/  LEA R5, R0, 0x37800000, 0x17 ;  /* 0x3780000000057811 */ /* 0x000fc800078eb8ff */
[----:B------:R-:W-:-:S07]  /*7940*/  LOP3.LUT R4, R5, R4, R6, 0xfe, !PT ;  /* 0x0000000405047212 */ /* 0x000fce00078efe06 */
.L_x_2482:
[----:B------:R-:W0:Y:S02]  /*7950*/  F2I.S64.TRUNC R4, R4 ;  /* 0x0000000400047311 */ /* 0x000e24000020d900 */
[----:B0-----:R-:W-:-:S05]  /*7960*/  IMAD.MOV.U32 R7, RZ, RZ, R4 ;  /* 0x000000ffff077224 */ /* 0x001fca00078e0004 */
[----:B------:R-:W-:Y:S01]  /*7970*/  STG.E.U8 desc[UR36][R2.64], R7 ;  /* 0x0000000702007986 */ /* 0x000fe2000c101124 */
[----:B------:R-:W-:Y:S05]  /*7980*/  EXIT ;  /* 0x000000000000794d */ /* 0x000fea0003800000 */
.L_x_2477:
        /* <DEDUP_REMOVED lines=25> */
.L_x_2487:
[----:B------:R-:W-:Y:S01]  /*7b20*/  IMAD.SHL.U32 R4, R17, 0x200000, RZ ;  /* 0x0020000011047824 */ /* 0x000fe200078e00ff */
[----:B------:R-:W-:-:S04]  /*7b30*/  LEA R5, R0, 0x37800000, 0x17 ;  /* 0x3780000000057811 */ /* 0x000fc800078eb8ff */
[----:B------:R-:W-:-:S07]  /*7b40*/  LOP3.LUT R4, R5, R4, R6, 0xfe, !PT ;  /* 0x0000000405047212 */ /* 0x000fce00078efe06 */
.L_x_2486:
[----:B------:R-:W0:Y:S02]  /*7b50*/  F2I.S64.TRUNC R4, R4 ;  /* 0x0000000400047311 */ /* 0x000e24000020d900 */
[----:B0-----:R-:W-:Y:S01]  /*7b60*/  STG.E.64 desc[UR36][R2.64], R4 ;  /* 0x0000000402007986 */ /* 0x001fe2000c101b24 */
[----:B------:R-:W-:Y:S05]  /*7b70*/  EXIT ;  /* 0x000000000000794d */ /* 0x000fea0003800000 */
.L_x_2485:
        /* <DEDUP_REMOVED lines=19> */
.L_x_2489:
[----:B------:R-:W-:Y:S01]  /*7cb0*/  IMAD.SHL.U32 R17, R17, 0x200000, RZ ;  /* 0x0020000011117824 */ /* 0x000fe200078e00ff */
[----:B------:R-:W-:-:S04]  /*7cc0*/  LEA R0, R0, 0x37800000, 0x17 ;  /* 0x3780000000007811 */ /* 0x000fc800078eb8ff */
[----:B------:R-:W-:-:S07]  /*7cd0*/  LOP3.LUT R0, R0, R17, R6, 0xfe, !PT ;  /* 0x0000001100007212 */ /* 0x000fce00078efe06 */
.L_x_2488:
[----:B------:R-:W0:Y:S02]  /*7ce0*/  F2I.FTZ.TRUNC.NTZ R5, R0 ;  /* 0x0000000000057305 */ /* 0x000e24000021f100 */
[----:B0-----:R-:W-:Y:S01]  /*7cf0*/  STG.E desc[UR36][R2.64], R5 ;  /* 0x0000000502007986 */ /* 0x001fe2000c101924 */
[----:B------:R-:W-:Y:S05]  /*7d00*/  EXIT ;  /* 0x000000000000794d */ /* 0x000fea0003800000 */
.L_x_2484:
        /* <DEDUP_REMOVED lines=19> */
.L_x_2491:
[----:B------:R-:W-:Y:S01]  /*7e40*/  IMAD.SHL.U32 R17, R17, 0x200000, RZ ;  /* 0x0020000011117824 */ /* 0x000fe200078e00ff */
[----:B------:R-:W-:-:S04]  /*7e50*/  LEA R0, R0, 0x37800000, 0x17 ;  /* 0x3780000000007811 */ /* 0x000fc800078eb8ff */
[----:B------:R-:W-:-:S07]  /*7e60*/  LOP3.LUT R0, R0, R17, R6, 0xfe, !PT ;  /* 0x0000001100007212 */ /* 0x000fce00078efe06 */
.L_x_2490:
[----:B------:R-:W0:Y:S02]  /*7e70*/  F2I.FTZ.TRUNC.NTZ R5, R0 ;  /* 0x0000000000057305 */ /* 0x000e24000021f100 */
[----:B0-----:R-:W-:Y:S01]  /*7e80*/  STG.E.U16 desc[UR36][R2.64], R5 ;  /* 0x0000000502007986 */ /* 0x001fe2000c101524 */
[----:B------:R-:W-:Y:S05]  /*7e90*/  EXIT ;  /* 0x000000000000794d */ /* 0x000fea0003800000 */
.L_x_2476:
        /* <DEDUP_REMOVED lines=25> */
.L_x_2495:
[----:B------:R-:W-:Y:S01]  /*8030*/  IMAD.SHL.U32 R5, R17, 0x200000, RZ ;  /* 0x0020000011057824 */ /* 0x000fe200078e00ff */
[----:B------:R-:W-:-:S04]  /*8040*/  LEA R0, R0, 0x37800000, 0x17 ;  /* 0x3780000000007811 */ /* 0x000fc800078eb8ff */
[----:B------:R-:W-:-:S07]  /*8050*/  LOP3.LUT R5, R0, R5, R6, 0xfe, !PT ;  /* 0x0000000500057212 */ /* 0x000fce00078efe06 */
.L_x_2494:
[----:B------:R-:W-:Y:S01]  /*8060*/  STG.E desc[UR36][R2.64], R5 ;  /* 0x0000000502007986 */ /* 0x000fe2000c101924 */
[----:B------:R-:W-:Y:S05]  /*8070*/  EXIT ;  /* 0x000000000000794d */ /* 0x000fea0003800000 */
.L_x_2493:
        /* <DEDUP_REMOVED lines=19> */
.L_x_2497:
[----:B------:R-:W-:Y:S01]  /*81b0*/  IMAD.SHL.U32 R17, R17, 0x200000, RZ ;  /* 0x0020000011117824 */ /* 0x000fe200078e00ff */
[----:B------:R-:W-:-:S04]  /*81c0*/  LEA R0, R0, 0x37800000, 0x17 ;  /* 0x3780000000007811 */ /* 0x000fc800078eb8ff */
[----:B------:R-:W-:-:S07]  /*81d0*/  LOP3.LUT R0, R0, R17, R6, 0xfe, !PT ;  /* 0x0000001100007212 */ /* 0x000fce00078efe06 */
.L_x_2496:
[----:B------:R-:W-:-:S05]  /*81e0*/  F2FP.F16.F32.PACK_AB R0, RZ, R0 ;  /* 0x00000000ff00723e */ /* 0x000fca00000000ff */
[----:B------:R-:W-:Y:S01]  /*81f0*/  STG.E.U16 desc[UR36][R2.64], R0 ;  /* 0x0000000002007986 */ /* 0x000fe2000c101524 */
[----:B------:R-:W-:Y:S05]  /*8200*/  EXIT ;  /* 0x000000000000794d */ /* 0x000fea0003800000 */
.L_x_2492:
        /* <DEDUP_REMOVED lines=25> */
.L_x_2501:
[----:B------:R-:W-:Y:S01]  /*83a0*/  IMAD.SHL.U32 R4, R17, 0x200000, RZ ;  /* 0x0020000011047824 */ /* 0x000fe200078e00ff */
[----:B------:R-:W-:-:S04]  /*83b0*/  LEA R5, R0, 0x37800000, 0x17 ;  /* 0x3780000000057811 */ /* 0x000fc800078eb8ff */
[----:B------:R-:W-:-:S07]  /*83c0*/  LOP3.LUT R4, R5, R4, R6, 0xfe, !PT ;  /* 0x0000000405047212 */ /* 0x000fce00078efe06 */
.L_x_2500:
[----:B------:R-:W-:-:S05]  /*83d0*/  IMAD.MOV.U32 R5, RZ, RZ, RZ ;  /* 0x000000ffff057224 */ /* 0x000fca00078e00ff */
[----:B------:R-:W-:Y:S01]  /*83e0*/  STG.E.64 desc[UR36][R2.64], R4 ;  /* 0x0000000402007986 */ /* 0x000fe2000c101b24 */
[----:B------:R-:W-:Y:S05]  /*83f0*/  EXIT ;  /* 0x000000000000794d */ /* 0x000fea0003800000 */
.L_x_2499:
        /* <DEDUP_REMOVED lines=19> */
.L_x_2503:
[----:B------:R-:W-:Y:S01]  /*8530*/  IMAD.SHL.U32 R17, R17, 0x200000, RZ ;  /* 0x0020000011117824 */ /* 0x000fe200078e00ff */
[----:B------:R-:W-:-:S04]  /*8540*/  LEA R0, R0, 0x37800000, 0x17 ;  /* 0x3780000000007811 */ /* 0x000fc800078eb8ff */
[----:B------:R-:W-:-:S07]  /*8550*/  LOP3.LUT R0, R0, R17, R6, 0xfe, !PT ;  /* 0x0000001100007212 */ /* 0x000fce00078efe06 */
.L_x_2502:
[----:B------:R-:W-:-:S04]  /*8560*/  F2FP.F16.F32.PACK_AB R0, RZ, R0 ;  /* 0x00000000ff00723e */ /* 0x000fc800000000ff */
[----:B------:R-:W-:-:S05]  /*8570*/  PRMT R0, R0, 0x5410, RZ ;  /* 0x0000541000007816 */ /* 0x000fca00000000ff */
[----:B------:R-:W-:Y:S01]  /*8580*/  STG.E desc[UR36][R2.64], R0 ;  /* 0x0000000002007986 */ /* 0x000fe2000c101924 */
[----:B------:R-:W-:Y:S05]  /*8590*/  EXIT ;  /* 0x000000000000794d */ /* 0x000fea0003800000 */
.L_x_2498:
        /* <DEDUP_REMOVED lines=20> */
.L_x_2505:
[----:B------:R-:W-:Y:S01]  /*86e0*/  IMAD.SHL.U32 R17, R17, 0x200000, RZ ;  /* 0x0020000011117824 */ /* 0x000fe200078e00ff */
[----:B------:R-:W-:-:S04]  /*86f0*/  LEA R0, R0, 0x37800000, 0x17 ;  /* 0x3780000000007811 */ /* 0x000fc800078eb8ff */
[----:B------:R-:W-:-:S05]  /*8700*/  LOP3.LUT R0, R0, R17, R6, 0xfe, !PT ;  /* 0x0000001100007212 */ /* 0x000fca00078efe06 */
[----:B------:R-:W-:-:S04]  /*8710*/  FMUL.FTZ R0, R0, 1 ;  /* 0x3f80000000007820 */ /* 0x000fc80000410000 */
[----:B------:R0:W1:Y:S03]  /*8720*/  F2F.F64.F32 R4, R0 ;  /* 0x0000000000047310 */ /* 0x0000660000201800 */
.L_x_2504:
[----:B-1----:R-:W-:Y:S01]  /*8730*/  STG.E.64 desc[UR36][R2.64], R4 ;  /* 0x0000000402007986 */ /* 0x002fe2000c101b24 */
[----:B------:R-:W-:Y:S05]  /*8740*/  EXIT ;  /* 0x000000000000794d */ /* 0x000fea0003800000 */
.L_x_2475:
        /* <DEDUP_REMOVED lines=12> */
.L_x_2508:
        /* <DEDUP_REMOVED lines=20> */
.L_x_2510:
[----:B------:R-:W-:Y:S01]  /*8950*/  IMAD.SHL.U32 R17, R17, 0x200000, RZ ;  /* 0x0020000011117824 */ /* 0x000fe200078e00ff */
[----:B------:R-:W-:-:S04]  /*8960*/  LEA R0, R0, 0x37800000, 0x17 ;  /* 0x3780000000007811 */ /* 0x000fc800078eb8ff */
[----:B------:R-:W-:-:S05]  /*8970*/  LOP3.LUT R0, R0, R17, R6, 0xfe, !PT ;  /* 0x0000001100007212 */ /* 0x000fca00078efe06 */
[----:B------:R-:W-:-:S04]  /*8980*/  FMUL.FTZ R0, R0, 1 ;  /* 0x3f80000000007820 */ /* 0x000fc80000410000 */
[----:B------:R0:W1:Y:S03]  /*8990*/  F2F.F64.F32 R4, R0 ;  /* 0x0000000000047310 */ /* 0x0000660000201800 */
.L_x_2509:
[----:B------:R-:W-:-:S05]  /*89a0*/  CS2R R6, SRZ ;  /* 0x0000000000067805 */ /* 0x000fca000001ff00 */
[----:B-1----:R-:W-:Y:S01]  /*89b0*/  STG.E.128 desc[UR36][R2.64], R4 ;  /* 0x0000000402007986 */ /* 0x002fe2000c101d24 */
[----:B------:R-:W-:Y:S05]  /*89c0*/  EXIT ;  /* 0x000000000000794d */ /* 0x000fea0003800000 */
.L_x_2507:
        /* <DEDUP_REMOVED lines=25> */
.L_x_2514:
[----:B------:R-:W-:Y:S01]  /*8b60*/  IMAD.SHL.U32 R17, R17, 0x200000, RZ ;  /* 0x0020000011117824 */ /* 0x000fe200078e00ff */
[----:B------:R-:W-:-:S04]  /*8b70*/  LEA R0, R0, 0x37800000, 0x17 ;  /* 0x3780000000007811 */ /* 0x000fc800078eb8ff */
[----:B------:R-:W-:-:S07]  /*8b80*/  LOP3.LUT R0, R0, R17, R6, 0xfe, !PT ;  /* 0x0000001100007212 */ /* 0x000fce00078efe06 */
.L_x_2513:
        /* <DEDUP_REMOVED lines=11> */
.L_x_2515:
[----:B------:R-:W-:-:S05]  /*8c40*/  LOP3.LUT R7, R4, 0x80, R7, 0xf8, !PT ;  /* 0x0000008004077812 */ /* 0x000fca00078ef807 */
[----:B------:R-:W-:Y:S01]  /*8c50*/  STG.E.U8 desc[UR36][R2.64], R7 ;  /* 0x0000000702007986 */ /* 0x000fe2000c101124 */
[----:B------:R-:W-:Y:S05]  /*8c60*/  EXIT ;  /* 0x000000000000794d */ /* 0x000fea0003800000 */
.L_x_2512:
        /* <DEDUP_REMOVED lines=19> */
.L_x_2517:
[----:B------:R-:W-:Y:S01]  /*8da0*/  IMAD.SHL.U32 R17, R17, 0x200000, RZ ;  /* 0x0020000011117824 */ /* 0x000fe200078e00ff */
[----:B------:R-:W-:-:S04]  /*8db0*/  LEA R0, R0, 0x37800000, 0x17 ;  /* 0x3780000000007811 */ /* 0x000fc800078eb8ff */
[----:B------:R-:W-:-:S07]  /*8dc0*/  LOP3.LUT R0, R0, R17, R6, 0xfe, !PT ;  /* 0x0000001100007212 */ /* 0x000fce00078efe06 */
.L_x_2516:
        /* <DEDUP_REMOVED lines=10> */
.L_x_2518:
[----:B------:R-:W-:Y:S01]  /*8e70*/  IMAD.MOV.U32 R5, RZ, RZ, 0x7f ;  /* 0x0000007fff057424 */ /* 0x000fe200078e00ff */
[----:B------:R-:W-:-:S04]  /*8e80*/  ISETP.GT.U32.AND P0, PT, R6, 0x7f800000, PT ;  /* 0x7f8000000600780c */ /* 0x000fc80003f04070 */
[----:B------:R-:W-:-:S09]  /*8e90*/  SEL R5, R5, 0x7c, P0 ;  /* 0x0000007c05057807 */ /* 0x000fd20000000000 */
.L_x_2519:
[----:B------:R-:W-:-:S04]  /*8ea0*/  SHF.R.U32.HI R0, RZ, 0x18, R0 ;  /* 0x00000018ff007819 */ /* 0x000fc80000011600 */
[----:B------:R-:W-:-:S05]  /*8eb0*/  LOP3.LUT R5, R5, 0x80, R0, 0xf8, !PT ;  /* 0x0000008005057812 */ /* 0x000fca00078ef800 */
[----:B------:R-:W-:Y:S01]  /*8ec0*/  STG.E.U8 desc[UR36][R2.64], R5 ;  /* 0x0000000502007986 */ /* 0x000fe2000c101124 */
[----:B------:R-:W-:Y:S05]  /*8ed0*/  EXIT ;  /* 0x000000000000794d */ /* 0x000fea0003800000 */
.L_x_2511:
        /* <DEDUP_REMOVED lines=19> */
.L_x_2521:
[----:B------:R-:W-:Y:S01]  /*9010*/  IMAD.SHL.U32 R17, R17, 0x200000, RZ ;  /* 0x0020000011117824 */ /* 0x000fe200078e00ff */
[----:B------:R-:W-:-:S04]  /*9020*/  LEA R0, R0, 0x37800000, 0x17 ;  /* 0x3780000000007811 */ /* 0x000fc800078eb8ff */
[----:B------:R-:W-:-:S07]  /*9030*/  LOP3.LUT R0, R0, R17, R6, 0xfe, !PT ;  /* 0x0000001100007212 */ /* 0x000fce00078efe06 */
.L_x_2520:
[----:B------:R-:W-:-:S05]  /*9040*/  F2FP.BF16.F32.PACK_AB R0, RZ, R0 ;  /* 0x00000000ff00723e */ /* 0x000fca00000010ff */
[----:B------:R-:W-:Y:S01]  /*9050*/  STG.E.U16 desc[UR36][R2.64], R0 ;  /* 0x0000000002007986 */ /* 0x000fe2000c101524 */
[----:B------:R-:W-:Y:S05]  /*9060*/  EXIT ;  /* 0x000000000000794d */ /* 0x000fea0003800000 */
.L_x_2506:
        /* <DEDUP_REMOVED lines=27> */
.L_x_2526:
[----:B------:R-:W-:Y:S01]  /*9220*/  IMAD.SHL.U32 R17, R17, 0x200000, RZ ;  /* 0x0020000011117824 */ /* 0x000fe200078e00ff */
[----:B------:R-:W-:-:S04]  /*9230*/  LEA R0, R0, 0x37800000, 0x17 ;  /* 0x3780000000007811 */ /* 0x000fc800078eb8ff */
[----:B------:R-:W-:-:S07]  /*9240*/  LOP3.LUT R0, R0, R17, R6, 0xfe, !PT ;  /* 0x0000001100007212 */ /* 0x000fce00078efe06 */
.L_x_2525:
[----:B------:R-:W0:Y:S02]  /*9250*/  F2I.FTZ.U32.TRUNC.NTZ R5, R0 ;  /* 0x0000000000057305 */ /* 0x000e24000021f000 */
[----:B0-----:R-:W-:Y:S01]  /*9260*/  STG.E.U16 desc[UR36][R2.64], R5 ;  /* 0x0000000502007986 */ /* 0x001fe2000c101524 */
[----:B------:R-:W-:Y:S05]  /*9270*/  EXIT ;  /* 0x000000000000794d */ /* 0x000fea0003800000 */
.L_x_2524:
        /* <DEDUP_REMOVED lines=19> */
.L_x_2528:
[----:B------:R-:W-:Y:S01]  /*93b0*/  IMAD.SHL.U32 R17, R17, 0x200000, RZ ;  /* 0x0020000011117824 */ /* 0x000fe200078e00ff */
[----:B------:R-:W-:-:S04]  /*93c0*/  LEA R0, R0, 0x37800000, 0x17 ;  /* 0x3780000000007811 */ /* 0x000fc800078eb8ff */
[----:B------:R-:W-:-:S07]  /*93d0*/  LOP3.LUT R0, R0, R17, R6, 0xfe, !PT ;  /* 0x0000001100007212 */ /* 0x000fce00078efe06 */
.L_x_2527:
        /* <DEDUP_REMOVED lines=15> */
.L_x_2530:
[----:B------:R-:W-:-:S04]  /*94d0*/  SHF.R.U32.HI R0, RZ, 0x18, R0 ;  /* 0x00000018ff007819 */ /* 0x000fc80000011600 */
[----:B------:R-:W-:-:S04]  /*94e0*/  LOP3.LUT R0, R5, 0x80, R0, 0xf8, !PT ;  /* 0x0000008005007812 */ /* 0x000fc800078ef800 */
[----:B------:R-:W-:-:S07]  /*94f0*/  PRMT R4, R0, 0x7610, R4 ;  /* 0x0000761000047816 */ /* 0x000fce0000000004 */
.L_x_2529:
[----:B------:R-:W-:Y:S01]  /*9500*/  STG.E.U8 desc[UR36][R2.64], R4 ;  /* 0x0000000402007986 */ /* 0x000fe2000c101124 */
[----:B------:R-:W-:Y:S05]  /*9510*/  EXIT ;  /* 0x000000000000794d */ /* 0x000fea0003800000 */
.L_x_2523:
[----:B------:R-:W-:Y:S01]  /*9520*/  STG.E.U8 desc[UR36][R2.64], R17 ;  /* 0x0000001102007986 */ /* 0x000fe2000c101124 */
[----:B------:R-:W-:Y:S05]  /*9530*/  EXIT ;  /* 0x000000000000794d */ /* 0x000fea0003800000 */
.L_x_2522:
        /* <DEDUP_REMOVED lines=25> */
.L_x_2534:
[----:B------:R-:W-:Y:S01]  /*96d0*/  IMAD.SHL.U32 R17, R17, 0x200000, RZ ;  /* 0x0020000011117824 */ /* 0x000fe200078e00ff */
[----:B------:R-:W-:-:S04]  /*96e0*/  LEA R0, R0, 0x37800000, 0x17 ;  /* 0x3780000000007811 */ /* 0x000fc800078eb8ff */
[----:B------:R-:W-:-:S07]  /*96f0*/  LOP3.LUT R0, R0, R17, R6, 0xfe, !PT ;  /* 0x0000001100007212 */ /* 0x000fce00078efe06 */
.L_x_2533:
        /* <DEDUP_REMOVED lines=11> */
.L_x_2535:
[----:B------:R-:W-:Y:S01]  /*97b0*/  STG.E.U8 desc[UR36][R2.64], R4 ;  /* 0x0000000402007986 */ /* 0x000fe2000c101124 */
[----:B------:R-:W-:Y:S05]  /*97c0*/  EXIT ;  /* 0x000000000000794d */ /* 0x000fea0003800000 */
.L_x_2479:
        /* <DEDUP_REMOVED lines=16> */
.L_x_2536:
[----:B------:R-:W-:Y:S05]  /*98d0*/  EXIT ;  /* 0x000000000000794d */ /* 0x000fea0003800000 */
.L_x_2532:
        /* <DEDUP_REMOVED lines=19> */
.L_x_2538:
[----:B------:R-:W-:Y:S01]  /*9a10*/  IMAD.SHL.U32 R4, R17, 0x200000, RZ ;  /* 0x0020000011047824 */ /* 0x000fe200078e00ff */
[----:B------:R-:W-:-:S04]  /*9a20*/  LEA R5, R0, 0x37800000, 0x17 ;  /* 0x3780000000057811 */ /* 0x000fc800078eb8ff */
[----:B------:R-:W-:-:S07]  /*9a30*/  LOP3.LUT R4, R5, R4, R6, 0xfe, !PT ;  /* 0x0000000405047212 */ /* 0x000fce00078efe06 */
.L_x_2537:
[----:B------:R-:W0:Y:S02]  /*9a40*/  F2I.U64.TRUNC R4, R4 ;  /* 0x0000000400047311 */ /* 0x000e24000020d800 */
[----:B0-----:R-:W-:Y:S01]  /*9a50*/  STG.E.64 desc[UR36][R2.64], R4 ;  /* 0x0000000402007986 */ /* 0x001fe2000c101b24 */
[----:B------:R-:W-:Y:S05]  /*9a60*/  EXIT ;  /* 0x000000000000794d */ /* 0x000fea0003800000 */
.L_x_2531:
        /* <DEDUP_REMOVED lines=19> */
.L_x_2540:
[----:B------:R-:W-:Y:S01]  /*9ba0*/  IMAD.SHL.U32 R17, R17, 0x200000, RZ ;  /* 0x0020000011117824 */ /* 0x000fe200078e00ff */
[----:B------:R-:W-:-:S04]  /*9bb0*/  LEA R0, R0, 0x37800000, 0x17 ;  /* 0x3780000000007811 */ /* 0x000fc800078eb8ff */
[----:B------:R-:W-:-:S07]  /*9bc0*/  LOP3.LUT R0, R0, R17, R6, 0xfe, !PT ;  /* 0x0000001100007212 */ /* 0x000fce00078efe06 */
.L_x_2539:
[----:B------:R-:W0:Y:S02]  /*9bd0*/  F2I.FTZ.U32.TRUNC.NTZ R5, R0 ;  /* 0x0000000000057305 */ /* 0x000e24000021f000 */
[----:B0-----:R-:W-:Y:S01]  /*9be0*/  STG.E desc[UR36][R2.64], R5 ;  /* 0x0000000502007986 */ /* 0x001fe2000c101924 */
[----:B------:R-:W-:Y:S05]  /*9bf0*/  EXIT ;  /* 0x000000000000794d */ /* 0x000fea0003800000 */
.L_x_2541:
        /* <DEDUP_REMOVED lines=16> */
.L_x_7078:


//--------------------- .text._ZN2at6native18elementwise_kernelILi128ELi4EZNS0_22gpu_kernel_impl_nocastINS0_11FillFunctorIN3c1015Float8_e5m2fnuzEEEEEvRNS_18TensorIteratorBaseERKT_EUliE_EEviT1_ --------------------------
	.section	.text._ZN2at6native18elementwise_kernelILi128ELi4EZNS0_22gpu_kernel_impl_nocastINS0_11FillFunctorIN3c1015Float8_e5m2fnuzEEEEEvRNS_18TensorIteratorBaseERKT_EUliE_EEviT1_,"ax",@progbits
	.align	128
        .global         _ZN2at6native18elementwise_kernelILi128ELi4EZNS0_22gpu_kernel_impl_nocastINS0_11FillFunctorIN3c1015Float8_e5m2fnuzEEEEEvRNS_18TensorIteratorBaseERKT_EUliE_EEviT1_
        .type           _ZN2at6native18elementwise_kernelILi128ELi4EZNS0_22gpu_kernel_impl_nocastINS0_11FillFunctorIN3c1015Float8_e5m2fnuzEEEEEvRNS_18TensorIteratorBaseERKT_EUliE_EEviT1_,@function
        .size           _ZN2at6native18elementwise_kernelILi128ELi4EZNS0_22gpu_kernel_impl_nocastINS0_11FillFunctorIN3c1015Float8_e5m2fnuzEEEEEvRNS_18TensorIteratorBaseERKT_EUliE_EEviT1_,(.L_x_7079 - _ZN2at6native18elementwise_kernelILi128ELi4EZNS0_22gpu_kernel_impl_nocastINS0_11FillFunctorIN3c1015Float8_e5m2fnuzEEEEEvRNS_18TensorIteratorBaseERKT_EUliE_EEviT1_)
        .other          _ZN2at6native18elementwise_kernelILi128ELi4EZNS0_22gpu_kernel_impl_nocastINS0_11FillFunctorIN3c1015Float8_e5m2fnuzEEEEEvRNS_18TensorIteratorBaseERKT_EUliE_EEviT1_,@"STO_CUDA_ENTRY STV_DEFAULT"
_ZN2at6native18elementwise_kernelILi128ELi4EZNS0_22gpu_kernel_impl_nocastINS0_11FillFunctorIN3c1015Float8_e5m2fnuzEEEEEvRNS_18TensorIteratorBaseERKT_EUliE_EEviT1_:
.text._ZN2at6native18elementwise_kernelILi128ELi4EZNS0_22gpu_kernel_impl_nocastINS0_11FillFunctorIN3c1015Float8_e5m2fnuzEEEEEvRNS_18TensorIteratorBaseERKT_EUliE_EEviT1_:
        /* <DEDUP_REMOVED lines=16> */
.L_x_2542:
        /* <DEDUP_REMOVED lines=282> */
.L_x_2546:
        /* <DEDUP_REMOVED lines=281> */
.L_x_2548:
[----:B------:R-:W0:Y:S01]  /*2430*/  LDCU.64 UR10, c[0x0][0x520] ;  /* 0x0000a400ff0a77ac */ /* 0x000e220008000a00 */
[----:B------:R-:W-:Y:S02]  /*2440*/  IADD3 R3, PT, PT, R3, 0x80, RZ ;  /* 0x0000008003037810 */ /* 0x000fe40007ffe0ff */
[----:B0-----:R-:W-:-:S04]  /*2450*/  IADD3 R4, P0, PT, R2, UR10, RZ ;  /* 0x0000000a02047c10 */ /* 0x001fc8000ff1e0ff */
[----:B------:R-:W-:-:S05]  /*2460*/  IADD3.X R5, PT, PT, RZ, UR11, RZ, P0, !PT ;  /* 0x0000000bff057c10 */ /* 0x000fca00087fe4ff */
[----:B------:R0:W-:Y:S04]  /*2470*/  STG.E.U8 desc[UR6][R4.64], R0 ;  /* 0x0000000004007986 */ /* 0x0001e8000c101106 */
.L_x_2545:
[----:B------:R-:W-:-:S13]  /*2480*/  ISETP.GE.AND P0, PT, R3, UR8, PT ;  /* 0x0000000803007c0c */ /* 0x000fda000bf06270 */
[----:B------:R-:W-:Y:S05]  /*2490*/  @P0 BREAK.RELIABLE B1 ;  /* 0x0000000000010942 */ /* 0x000fea0003800100 */
[----:B------:R-:W-:Y:S05]  /*24a0*/  @P0 BRA `(.L_x_2547) ;  /* 0x00000010005c0947 */ /* 0x000fea0003800000 */
[----:B------:R-:W-:Y:S05]  /*24b0*/  BSYNC.RELIABLE B1 ;  /* 0x0000000000017941 */ /* 0x000fea0003800100 */
.L_x_2544:
        /* <DEDUP_REMOVED lines=273> */
.L_x_2549:
[----:B------:R-:W0:Y:S01]  /*35d0*/  LDCU.64 UR10, c[0x0][0x520] ;  /* 0x0000a400ff0a77ac */ /* 0x000e220008000a00 */
[----:B------:R-:W-:Y:S02]  /*35e0*/  IADD3 R3, PT, PT, R3, 0x80, RZ ;  /* 0x0000008003037810 */ /* 0x000fe40007ffe0ff */
[----:B0-----:R-:W-:-:S04]  /*35f0*/  IADD3 R4, P0, PT, R2, UR10, RZ ;  /* 0x0000000a02047c10 */ /* 0x001fc8000ff1e0ff */
[----:B------:R-:W-:-:S05]  /*3600*/  IADD3.X R5, PT, PT, RZ, UR11, RZ, P0, !PT ;  /* 0x0000000bff057c10 */ /* 0x000fca00087fe4ff */
[----:B----4-:R1:W-:Y:S04]  /*3610*/  STG.E.U8 desc[UR6][R4.64], R0 ;  /* 0x0000000004007986 */ /* 0x0103e8000c101106 */
.L_x_2547:
[----:B------:R-:W-:Y:S05]  /*3620*/  BSYNC.RECONVERGENT B0 ;  /* 0x0000000000007941 */ /* 0x000fea0003800200 */
.L_x_2543:
        /* <DEDUP_REMOVED lines=276> */
.L_x_2550:
[----:B------:R-:W0:Y:S02]  /*4770*/  LDCU.64 UR8, c[0x0][0x520] ;  /* 0x0000a400ff0877ac */ /* 0x000e240008000a00 */
[----:B0-----:R-:W-:-:S04]  /*4780*/  IADD3 R2, P0, PT, R2, UR8, RZ ;  /* 0x0000000802027c10 */ /* 0x001fc8000ff1e0ff */
[----:B------:R-:W-:-:S05]  /*4790*/  IADD3.X R3, PT, PT, RZ, UR9, RZ, P0, !PT ;  /* 0x00000009ff037c10 */ /* 0x000fca00087fe4ff */
[----:B----4-:R-:W-:Y:S01]  /*47a0*/  STG.E.U8 desc[UR6][R2.64], R0 ;  /* 0x0000000002007986 */ /* 0x010fe2000c101106 */
[----:B------:R-:W-:Y:S05]  /*47b0*/  EXIT ;  /* 0x000000000000794d */ /* 0x000fea0003800000 */
.L_x_2551:
        /* <DEDUP_REMOVED lines=12> */
.L_x_7079:


//--------------------- .text._ZN2at6native27unrolled_elementwise_kernelINS0_11FillFunctorIN3c1015Float8_e5m2fnuzEEESt5arrayIPcLm1EELi4E23TrivialOffsetCalculatorILi0EjES9_ILi1EjENS0_6memory15LoadWithoutCastENSC_16StoreWithoutCastEEEviT_T0_T2_T3_T4_T5_ --------------------------
	.section	.text._ZN2at6native27unrolled_elementwise_kernelINS0_11FillFunctorIN3c1015Float8_e5m2fnuzEEESt5arrayIPcLm1EELi4E23TrivialOffsetCalculatorILi0EjES9_ILi1EjENS0_6memory15LoadWithoutCastENSC_16StoreWithoutCastEEEviT_T0_T2_T3_T4_T5_,"ax",@progbits
	.align	128
        .global         _ZN2at6native27unrolled_elementwise_kernelINS0_11FillFunctorIN3c1015Float8_e5m2fnuzEEESt5arrayIPcLm1EELi4E23TrivialOffsetCalculatorILi0EjES9_ILi1EjENS0_6memory15LoadWithoutCastENSC_16StoreWithoutCastEEEviT_T0_T2_T3_T4_T5_
        .type           _ZN2at6native27unrolled_elementwise_kernelINS0_11FillFunctorIN3c1015Float8_e5m2fnuzEEESt5arrayIPcLm1EELi4E23TrivialOffsetCalculatorILi0EjES9_ILi1EjENS0_6memory15LoadWithoutCastENSC_16StoreWithoutCastEEEviT_T0_T2_T3_T4_T5_,@function
        .size           _ZN2at6native27unrolled_elementwise_kernelINS0_11FillFunctorIN3c1015Float8_e5m2fnuzEEESt5arrayIPcLm1EELi4E23TrivialOffsetCalculatorILi0EjES9_ILi1EjENS0_6memory15LoadWithoutCastENSC_16StoreWithoutCastEEEviT_T0_T2_T3_T4_T5_,(.L_x_7080 - _ZN2at6native27unrolled_elementwise_kernelINS0_11FillFunctorIN3c1015Float8_e5m2fnuzEEESt5arrayIPcLm1EELi4E23TrivialOffsetCalculatorILi0EjES9_ILi1EjENS0_6memory15LoadWithoutCastENSC_16StoreWithoutCastEEEviT_T0_T2_T3_T4_T5_)
        .other          _ZN2at6native27unrolled_elementwise_kernelINS0_11FillFunctorIN3c1015Float8_e5m2fnuzEEESt5arrayIPcLm1EELi4E23TrivialOffsetCalculatorILi0EjES9_ILi1EjENS0_6memory15LoadWithoutCastENSC_16StoreWithoutCastEEEviT_T0_T2_T3_T4_T5_,@"STO_CUDA_ENTRY STV_DEFAULT"
_ZN2at6native27unrolled_elementwise_kernelINS0_11FillFunctorIN3c1015Float8_e5m2fnuzEEESt5arrayIPcLm1EELi4E23TrivialOffsetCalculatorILi0EjES9_ILi1EjENS0_6memory15LoadWithoutCastENSC_16StoreWithoutCastEEEviT_T0_T2_T3_T4_T5_:
.text._ZN2at6native27unrolled_elementwise_kernelINS0_11FillFunctorIN3c1015Float8_e5m2fnuzEEESt5arrayIPcLm1EELi4E23TrivialOffsetCalculatorILi0EjES9_ILi1EjENS0_6memory15LoadWithoutCastENSC_16StoreWithoutCastEEEviT_T0_T2_T3_T4_T5_:
        /* <DEDUP_REMOVED lines=30> */
.L_x_2553:
[----:B------:R-:W-:Y:S05]  /*01e0*/  BSYNC.RECONVERGENT B0 ;  /* 0x0000000000007941 */ /* 0x000fea0003800200 */
.L_x_2552:
        /* <DEDUP_REMOVED lines=8> */
.L_x_2554:
        /* <DEDUP_REMOVED lines=9> */
.L_x_7080:


//--------------------- .text._ZN2at6native29vectorized_elementwise_kernelILi2ENS0_11FillFunctorIN3c1015Float8_e5m2fnuzEEESt5arrayIPcLm1EEEEviT0_T1_ --------------------------
	.section	.text._ZN2at6native29vectorized_elementwise_kernelILi2ENS0_11FillFunctorIN3c1015Float8_e5m2fnuzEEESt5arrayIPcLm1EEEEviT0_T1_,"ax",@progbits
	.align	128
        .global         _ZN2at6native29vectorized_elementwise_kernelILi2ENS0_11FillFunctorIN3c1015Float8_e5m2fnuzEEESt5arrayIPcLm1EEEEviT0_T1_
        .type           _ZN2at6native29vectorized_elementwise_kernelILi2ENS0_11FillFunctorIN3c1015Float8_e5m2fnuzEEESt5arrayIPcLm1EEEEviT0_T1_,@function
        .size           _ZN2at6native29vectorized_elementwise_kernelILi2ENS0_11FillFunctorIN3c1015Float8_e5m2fnuzEEESt5arrayIPcLm1EEEEviT0_T1_,(.L_x_7081 - _ZN2at6native29vectorized_elementwise_kernelILi2ENS0_11FillFunctorIN3c1015Float8_e5m2fnuzEEESt5arrayIPcLm1EEEEviT0_T1_)
        .other          _ZN2at6native29vectorized_elementwise_kernelILi2ENS0_11FillFunctorIN3c1015Float8_e5m2fnuzEEESt5arrayIPcLm1EEEEviT0_T1_,@"STO_CUDA_ENTRY STV_DEFAULT"
_ZN2at6native29vectorized_elementwise_kernelILi2ENS0_11FillFunctorIN3c1015Float8_e5m2fnuzEEESt5arrayIPcLm1EEEEviT0_T1_:
.text._ZN2at6native29vectorized_elementwise_kernelILi2ENS0_11FillFunctorIN3c1015Float8_e5m2fnuzEEESt5arrayIPcLm1EEEEviT0_T1_:
        /* <DEDUP_REMOVED lines=36> */
.L_x_2558:
        /* <DEDUP_REMOVED lines=8> */
.L_x_2559:
        /* <DEDUP_REMOVED lines=8> */
.L_x_2560:
        /* <DEDUP_REMOVED lines=8> */
.L_x_2561:
        /* <DEDUP_REMOVED lines=8> */
.L_x_2562:
        /* <DEDUP_REMOVED lines=8> */
.L_x_2563:
        /* <DEDUP_REMOVED lines=8> */
.L_x_2564:
        /* <DEDUP_REMOVED lines=8> */
.L_x_2565:
        /* <DEDUP_REMOVED lines=8> */
.L_x_2566:
        /* <DEDUP_REMOVED lines=8> */
.L_x_2567:
        /* <DEDUP_REMOVED lines=8> */
.L_x_2568:
        /* <DEDUP_REMOVED lines=9> */
.L_x_2569:
[----:B------:R-:W-:Y:S05]  /*07d0*/  BSYNC.RELIABLE B1 ;  /* 0x0000000000017941 */ /* 0x000fea0003800100 */
.L_x_2557:
[----:B------:R-:W-:-:S13]  /*07e0*/  ISETP.GE.U32.AND P0, PT, R2, UR5, PT ;  /* 0x0000000502007c0c */ /* 0x000fda000bf06070 */
[----:B------:R-:W0:Y:S02]  /*07f0*/  @!P0 LDC.64 R6, c[0x0][0x388] ;  /* 0x0000e200ff068b82 */ /* 0x000e240000000a00 */
[C---:B012345:R-:W-:Y:S01]  /*0800*/  @!P0 IADD3 R5, PT, PT, R2.reuse, UR4, RZ ;  /* 0x0000000402058c10 */ /* 0x07ffe2000fffe0ff */
[----:B------:R-:W-:-:S03]  /*0810*/  @!P0 VIADD R2, R2, 0x80 ;  /* 0x0000008002028836 */ /* 0x000fc60000000000 */
[----:B------:R-:W-:-:S05]  /*0820*/  @!P0 IADD3 R4, P1, PT, R5, R6, RZ ;  /* 0x0000000605048210 */ /* 0x000fca0007f3e0ff */
[----:B------:R-:W-:-:S05]  /*0830*/  @!P0 IMAD.X R5, RZ, RZ, R7, P1 ;  /* 0x000000ffff058224 */ /* 0x000fca00008e0607 */
[----:B------:R0:W-:Y:S03]  /*0840*/  @!P0 STG.E.U8 desc[UR8][R4.64], R0 ;  /* 0x0000000004008986 */ /* 0x0001e6000c101108 */
.L_x_2570:
[----:B------:R-:W-:Y:S05]  /*0850*/  BSYNC.RECONVERGENT B0 ;  /* 0x0000000000007941 */ /* 0x000fea0003800200 */
.L_x_2556:
        /* <DEDUP_REMOVED lines=9> */
.L_x_2555:
        /* <DEDUP_REMOVED lines=17> */
.L_x_2571:
        /* <DEDUP_REMOVED lines=16> */
.L_x_7081:


//--------------------- .text._ZN2at6native29vectorized_elementwise_kernelILi4ENS0_11FillFunctorIN3c1015Float8_e5m2fnuzEEESt5arrayIPcLm1EEEEviT0_T1_ --------------------------
	.section	.text._ZN2at6native29vectorized_elementwise_kernelILi4ENS0_11FillFunctorIN3c1015Float8_e5m2fnuzEEESt5arrayIPcLm1EEEEviT0_T1_,"ax",@progbits
	.align	128
        .global         _ZN2at6native29vectorized_elementwise_kernelILi4ENS0_11FillFunctorIN3c1015Float8_e5m2fnuzEEESt5arrayIPcLm1EEEEviT0_T1_
        .type           _ZN2at6native29vectorized_elementwise_kernelILi4ENS0_11FillFunctorIN3c1015Float8_e5m2fnuzEEESt5arrayIPcLm1EEEEviT0_T1_,@function
        .size           _ZN2at6native29vectorized_elementwise_kernelILi4ENS0_11FillFunctorIN3c1015Float8_e5m2fnuzEEESt5arrayIPcLm1EEEEviT0_T1_,(.L_x_7082 - _ZN2at6native29vectorized_elementwise_kernelILi4ENS0_11FillFunctorIN3c1015Float8_e5m2fnuzEEESt5arrayIPcLm1EEEEviT0_T1_)
        .other          _ZN2at6native29vectorized_elementwise_kernelILi4ENS0_11FillFunctorIN3c1015Float8_e5m2fnuzEEESt5arrayIPcLm1EEEEviT0_T1_,@"STO_CUDA_ENTRY STV_DEFAULT"
_ZN2at6native29vectorized_elementwise_kernelILi4ENS0_11FillFunctorIN3c1015Float8_e5m2fnuzEEESt5arrayIPcLm1EEEEviT0_T1_:
.text._ZN2at6native29vectorized_elementwise_kernelILi4ENS0_11FillFunctorIN3c1015Float8_e5m2fnuzEEESt5arrayIPcLm1EEEEviT0_T1_:
        /* <DEDUP_REMOVED lines=36> */
.L_x_2575:
        /* <DEDUP_REMOVED lines=8> */
.L_x_2576:
        /* <DEDUP_REMOVED lines=8> */
.L_x_2577:
        /* <DEDUP_REMOVED lines=8> */
.L_x_2578:
        /* <DEDUP_REMOVED lines=8> */
.L_x_2579:
        /* <DEDUP_REMOVED lines=8> */
.L_x_2580:
        /* <DEDUP_REMOVED lines=8> */
.L_x_2581:
        /* <DEDUP_REMOVED lines=8> */
.L_x_2582:
        /* <DEDUP_REMOVED lines=8> */
.L_x_2583:
        /* <DEDUP_REMOVED lines=8> */
.L_x_2584:
        /* <DEDUP_REMOVED lines=8> */
.L_x_2585:
        /* <DEDUP_REMOVED lines=9> */
.L_x_2586:
[----:B------:R-:W-:Y:S05]  /*07d0*/  BSYNC.RELIABLE B1 ;  /* 0x0000000000017941 */ /* 0x000fea0003800100 */
.L_x_2574:
[----:B------:R-:W-:-:S13]  /*07e0*/  ISETP.GE.U32.AND P0, PT, R2, UR5, PT ;  /* 0x0000000502007c0c */ /* 0x000fda000bf06070 */
[----:B------:R-:W0:Y:S02]  /*07f0*/  @!P0 LDC.64 R6, c[0x0][0x388] ;  /* 0x0000e200ff068b82 */ /* 0x000e240000000a00 */
[C---:B012345:R-:W-:Y:S01]  /*0800*/  @!P0 IADD3 R5, PT, PT, R2.reuse, UR4, RZ ;  /* 0x0000000402058c10 */ /* 0x07ffe2000fffe0ff */
[----:B------:R-:W-:-:S03]  /*0810*/  @!P0 VIADD R2, R2, 0x80 ;  /* 0x0000008002028836 */ /* 0x000fc60000000000 */
[----:B------:R-:W-:-:S05]  /*0820*/  @!P0 IADD3 R4, P1, PT, R5, R6, RZ ;  /* 0x0000000605048210 */ /* 0x000fca0007f3e0ff */
[----:B------:R-:W-:-:S05]  /*0830*/  @!P0 IMAD.X R5, RZ, RZ, R7, P1 ;  /* 0x000000ffff058224 */ /* 0x000fca00008e0607 */
[----:B------:R0:W-:Y:S03]  /*0840*/  @!P0 STG.E.U8 desc[UR8][R4.64], R0 ;  /* 0x0000000004008986 */ /* 0x0001e6000c101108 */
.L_x_2587:
[----:B------:R-:W-:Y:S05]  /*0850*/  BSYNC.RECONVERGENT B0 ;  /* 0x0000000000007941 */ /* 0x000fea0003800200 */
.L_x_2573:
        /* <DEDUP_REMOVED lines=9> */
.L_x_2572:
        /* <DEDUP_REMOVED lines=14> */
.L_x_2588:
        /* <DEDUP_REMOVED lines=11> */
.L_x_7082:


//--------------------- .text._ZN2at6native29vectorized_elementwise_kernelILi8ENS0_11FillFunctorIN3c1015Float8_e5m2fnuzEEESt5arrayIPcLm1EEEEviT0_T1_ --------------------------
	.section	.text._ZN2at6native29vectorized_elementwise_kernelILi8ENS0_11FillFunctorIN3c1015Float8_e5m2fnuzEEESt5arrayIPcLm1EEEEviT0_T1_,"ax",@progbits
	.align	128
        .global         _ZN2at6native29vectorized_elementwise_kernelILi8ENS0_11FillFunctorIN3c1015Float8_e5m2fnuzEEESt5arrayIPcLm1EEEEviT0_T1_
        .type           _ZN2at6native29vectorized_elementwise_kernelILi8ENS0_11FillFunctorIN3c1015Float8_e5m2fnuzEEESt5arrayIPcLm1EEEEviT0_T1_,@function
        .size           _ZN2at6native29vectorized_elementwise_kernelILi8ENS0_11FillFunctorIN3c1015Float8_e5m2fnuzEEESt5arrayIPcLm1EEEEviT0_T1_,(.L_x_7083 - _ZN2at6native29vectorized_elementwise_kernelILi8ENS0_11FillFunctorIN3c1015Float8_e5m2fnuzEEESt5arrayIPcLm1EEEEviT0_T1_)
        .other          _ZN2at6native29vectorized_elementwise_kernelILi8ENS0_11FillFunctorIN3c1015Float8_e5m2fnuzEEESt5arrayIPcLm1EEEEviT0_T1_,@"STO_CUDA_ENTRY STV_DEFAULT"
_ZN2at6native29vectorized_elementwise_kernelILi8ENS0_11FillFunctorIN3c1015Float8_e5m2fnuzEEESt5arrayIPcLm1EEEEviT0_T1_:
.text._ZN2at6native29vectorized_elementwise_kernelILi8ENS0_11FillFunctorIN3c1015Float8_e5m2fnuzEEESt5arrayIPcLm1EEEEviT0_T1_:
[----:B------:R-:W-:Y:S01]  /*0000*/  LDC R1, c[0x0][0x37c] ;  /* 0x0000df00ff017b82 */ /* 0x000fe20000000800 */
[----:B------:R-:W-:Y:S05]  /*0010*/  EXIT ;  /* 0x000000000000794d */ /* 0x000fea0003800000 */
.L_x_2589:
        /* <DEDUP_REMOVED lines=14> */
.L_x_7083:


//--------------------- .text._ZN2at6native18elementwise_kernelILi128ELi4EZNS0_15gpu_kernel_implINS0_11FillFunctorIN3c1011Float8_e5m2EEEEEvRNS_18TensorIteratorBaseERKT_EUliE_EEviT1_ --------------------------
	.section	.text._ZN2at6native18elementwise_kernelILi128ELi4EZNS0_15gpu_kernel_implINS0_11FillFunctorIN3c1011Float8_e5m2EEEEEvRNS_18TensorIteratorBaseERKT_EUliE_EEviT1_,"ax",@progbits
	.align	128
        .global         _ZN2at6native18elementwise_kernelILi128ELi4EZNS0_15gpu_kernel_implINS0_11FillFunctorIN3c1011Float8_e5m2EEEEEvRNS_18TensorIteratorBaseERKT_EUliE_EEviT1_
        .type           _ZN2at6native18elementwise_kernelILi128ELi4EZNS0_15gpu_kernel_implINS0_11FillFunctorIN3c1011Float8_e5m2EEEEEvRNS_18TensorIteratorBaseERKT_EUliE_EEviT1_,@function
        .size           _ZN2at6native18elementwise_kernelILi128ELi4EZNS0_15gpu_kernel_implINS0_11FillFunctorIN3c1011Float8_e5m2EEEEEvRNS_18TensorIteratorBaseERKT_EUliE_EEviT1_,(.L_x_7084 - _ZN2at6native18elementwise_kernelILi128ELi4EZNS0_15gpu_kernel_implINS0_11FillFunctorIN3c1011Float8_e5m2EEEEEvRNS_18TensorIteratorBaseERKT_EUliE_EEviT1_)
        .other          _ZN2at6native18elementwise_kernelILi128ELi4EZNS0_15gpu_kernel_implINS0_11FillFunctorIN3c1011Float8_e5m2EEEEEvRNS_18TensorIteratorBaseERKT_EUliE_EEviT1_,@"STO_CUDA_ENTRY STV_DEFAULT"
_ZN2at6native18elementwise_kernelILi128ELi4EZNS0_15gpu_kernel_implINS0_11FillFunctorIN3c1011Float8_e5m2EEEEEvRNS_18TensorIteratorBaseERKT_EUliE_EEviT1_:
.text._ZN2at6native18elementwise_kernelILi128ELi4EZNS0_15gpu_kernel_implINS0_11FillFunctorIN3c1011Float8_e5m2EEEEEvRNS_18TensorIteratorBaseERKT_EUliE_EEviT1_:
[----:B------:R-:W0:Y:S01]  /*0000*/  LDC R1, c[0x0][0x37c] ;  /* 0x0000df00ff017b82 */ /* 0x000e220000000800 */
[----:B------:R-:W1:Y:S07]  /*0010*/  S2R R17, SR_TID.X ;  /* 0x0000000000117919 */ /* 0x000e6e0000002100 */
[----:B------:R-:W2:Y:S01]  /*0020*/  S2UR UR4, SR_CTAID.X ;  /* 0x00000000000479c3 */ /* 0x000ea20000002500 */
[----:B------:R-:W3:Y:S01]  /*0030*/  LDCU UR39, c[0x0][0x388] ;  /* 0x00007100ff2777ac */ /* 0x000ee20008000800 */
[----:B------:R-:W-:Y:S01]  /*0040*/  BSSY.RECONVERGENT B6, `(.L_x_2590) ;  /* 0x0000234000067945 */ /* 0x000fe20003800200 */
[----:B------:R-:W4:Y:S05]  /*0050*/  LDCU UR5, c[0x0][0x380] ;  /* 0x00007000ff0577ac */ /* 0x000f2a0008000800 */
[----:B------:R-:W5:Y:S01]  /*0060*/  LDC.U8 R2, c[0x0][0x528] ;  /* 0x00014a00ff027b82 */ /* 0x000f620000000000 */
[----:B------:R-:W0:Y:S01]  /*0070*/  LDCU.64 UR36, c[0x0][0x358] ;  /* 0x00006b00ff2477ac */ /* 0x000e220008000a00 */
[----:B------:R-:W0:Y:S01]  /*0080*/  LDCU.U8 UR40, c[0x0][0x529] ;  /* 0x0000a520ff2877ac */ /* 0x000e220008000000 */
[----:B---3--:R-:W-:-:S04]  /*0090*/  UIADD3 UR41, UPT, UPT, UR39, -0x1, URZ ;  /* 0xffffffff27297890 */ /* 0x008fc8000fffe0ff */
[----:B------:R-:W-:Y:S02]  /*00a0*/  UISETP.LT.U32.AND UP0, UPT, UR41, 0x18, UPT ;  /* 0x000000182900788c */ /* 0x000fe4000bf01070 */
[----:B--2---:R-:W-:Y:S02]  /*00b0*/  USHF.L.U32 UR4, UR4, 0x9, URZ ;  /* 0x0000000904047899 */ /* 0x004fe400080006ff */
[----:B------:R-:W-:-:S04]  /*00c0*/  USEL UR38, UR41, 0x18, UP0 ;  /* 0x0000001829267887 */ /* 0x000fc80008000000 */
[----:B-1----:R-:W-:Y:S01]  /*00d0*/  LOP3.LUT R17, R17, UR4, RZ, 0xfc, !PT ;  /* 0x0000000411117c12 */ /* 0x002fe2000f8efcff */
[C---:B-----5:R-:W-:Y:S01]  /*00e0*/  IMAD.SHL.U32 R0, R2.reuse, 0x100, RZ ;  /* 0x0000010002007824 */ /* 0x060fe200078e00ff */
[----:B------:R-:W-:Y:S01]  /*00f0*/  UIADD3 UR38, UPT, UPT, UR38, 0x1, URZ ;  /* 0x0000000126267890 */ /* 0x000fe2000fffe0ff */
[C---:B------:R-:W-:Y:S01]  /*0100*/  IMAD.SHL.U32 R4, R2.reuse, 0x100, RZ ;  /* 0x0000010002047824 */ /* 0x040fe200078e00ff */
[----:B----4-:R-:W-:Y:S01]  /*0110*/  ISETP.GE.AND P0, PT, R17, UR5, PT ;  /* 0x0000000511007c0c */ /* 0x010fe2000bf06270 */
[----:B------:R-:W-:Y:S01]  /*0120*/  IMAD.SHL.U32 R24, R2, 0x2000000, RZ ;  /* 0x0200000002187824 */ /* 0x000fe200078e00ff */
[----:B------:R-:W-:Y:S02]  /*0130*/  LOP3.LUT R3, R0, 0x7f00, RZ, 0xc0, !PT ;  /* 0x00007f0000037812 */ /* 0x000fe400078ec0ff */
[----:B------:R-:W-:Y:S02]  /*0140*/  LOP3.LUT R4, R4, 0x7f00, RZ, 0xc0, !PT ;  /* 0x00007f0004047812 */ /* 0x000fe400078ec0ff */
[----:B------:R-:W-:-:S02]  /*0150*/  LEA.HI R23, R24, 0x70000000, RZ, 0x1c ;  /* 0x7000000018177811 */ /* 0x000fc400078fe0ff */
[----:B------:R-:W-:Y:S02]  /*0160*/  LOP3.LUT R3, R3, 0x3f000000, RZ, 0xfc, !PT ;  /* 0x3f00000003037812 */ /* 0x000fe400078efcff */
[----:B------:R-:W-:Y:S01]  /*0170*/  LOP3.LUT R4, R4, 0x3f000000, RZ, 0xfc, !PT ;  /* 0x3f00000004047812 */ /* 0x000fe200078efcff */
[----:B------:R-:W-:Y:S01]  /*0180*/  FMUL.FTZ R23, R23, 1.9259299443872358531e-34 ;  /* 0x0780000017177820 */ /* 0x000fe20000410000 */
[----:B------:R-:W-:Y:S01]  /*0190*/  PRMT R18, R0, 0x9910, RZ ;  /* 0x0000991000127816 */ /* 0x000fe200000000ff */
[----:B------:R-:W-:Y:S01]  /*01a0*/  FADD.FTZ R22, R3, -0.5 ;  /* 0xbf00000003167421 */ /* 0x000fe20000010000 */
[----:B------:R-:W-:Y:S01]  /*01b0*/  LOP3.LUT R16, R2, 0x7c, RZ, 0xc0, !PT ;  /* 0x0000007c02107812 */ /* 0x000fe200078ec0ff */
[----:B------:R-:W-:Y:S01]  /*01c0*/  FADD.FTZ R19, R4, -0.5 ;  /* 0xbf00000004137421 */ /* 0x000fe20000010000 */
[----:B0-----:R-:W-:Y:S06]  /*01d0*/  @P0 BRA `(.L_x_2591) ;  /* 0x0000002000680947 */ /* 0x001fec0003800000 */
        /* <DEDUP_REMOVED lines=277> */
.L_x_2593:
[----:B------:R-:W-:Y:S02]  /*1330*/  IMAD.MOV.U32 R4, RZ, RZ, R0 ;  /* 0x000000ffff047224 */ /* 0x000fe400078e0000 */
[----:B------:R-:W-:-:S07]  /*1340*/  IMAD.MOV.U32 R5, RZ, RZ, RZ ;  /* 0x000000ffff057224 */ /* 0x000fce00078e00ff */
.L_x_2592:
        /* <DEDUP_REMOVED lines=14> */
[----:B------:R-:W-:-:S04]  /*1430*/  ISETP.GE.U32.AND P0, PT, R24, 0x8000000, PT ;  /* 0x080000001800780c */ /* 0x000fc80003f06070 */
[----:B------:R-:W-:-:S04]  /*1440*/  FSEL R3, R22, R23, !P0 ;  /* 0x0000001716037208 */ /* 0x000fc80004000000 */
[----:B------:R-:W-:-:S06]  /*1450*/  LOP3.LUT R3, R3, 0x80000000, R18, 0xf8, !PT ;  /* 0x8000000003037812 */ /* 0x000fcc00078ef812 */
[----:B------:R-:W0:Y:S02]  /*1460*/  F2I.FTZ.TRUNC.NTZ R3, R3 ;  /* 0x0000000300037305 */ /* 0x000e24000021f100 */
[----:B0-----:R0:W-:Y:S01]  /*1470*/  STG.E.U8 desc[UR36][R8.64], R3 ;  /* 0x0000000308007986 */ /* 0x0011e2000c101124 */
[----:B------:R-:W-:Y:S05]  /*1480*/  BRA `(.L_x_2599) ;  /* 0x0000000c00b87947 */ /* 0x000fea0003800000 */
.L_x_2597:
[----:B------:R-:W-:-:S04]  /*1490*/  ISETP.GE.U32.AND P0, PT, R24, 0x8000000, PT ;  /* 0x080000001800780c */ /* 0x000fc80003f06070 */
[----:B------:R-:W-:-:S04]  /*14a0*/  FSEL R3, R22, R23, !P0 ;  /* 0x0000001716037208 */ /* 0x000fc80004000000 */
[----:B------:R-:W-:-:S04]  /*14b0*/  LOP3.LUT R3, R3, 0x80000000, R18, 0xf8, !PT ;  /* 0x8000000003037812 */ /* 0x000fc800078ef812 */
[----:B------:R-:W0:Y:S02]  /*14c0*/  F2I.S64.TRUNC R4, R3 ;  /* 0x0000000300047311 */ /* 0x000e24000020d900 */
[----:B0-----:R0:W-:Y:S01]  /*14d0*/  STG.E.U8 desc[UR36][R8.64], R4 ;  /* 0x0000000408007986 */ /* 0x0011e2000c101124 */
[----:B------:R-:W-:Y:S05]  /*14e0*/  BRA `(.L_x_2599) ;  /* 0x0000000c00a07947 */ /* 0x000fea0003800000 */
.L_x_2596:
[----:B------:R-:W-:-:S09]  /*14f0*/  UISETP.NE.AND UP0, UPT, UR4, 0x2, UPT ;  /* 0x000000020400788c */ /* 0x000fd2000bf05270 */
[----:B------:R-:W-:Y:S05]  /*1500*/  BRA.U !UP0, `(.L_x_2600) ;  /* 0x0000000108407547 */ /* 0x000fea000b800000 */
[----:B------:R-:W-:-:S09]  /*1510*/  UISETP.NE.AND UP0, UPT, UR4, 0x3, UPT ;  /* 0x000000030400788c */ /* 0x000fd2000bf05270 */
[----:B------:R-:W-:Y:S05]  /*1520*/  BRA.U !UP0, `(.L_x_2601) ;  /* 0x0000000108207547 */ /* 0x000fea000b800000 */
[----:B------:R-:W-:-:S09]  /*1530*/  UISETP.NE.AND UP0, UPT, UR4, 0x4, UPT ;  /* 0x000000040400788c */ /* 0x000fd2000bf05270 */
[----:B------:R-:W-:Y:S05]  /*1540*/  BRA.U UP0, `(.L_x_2598) ;  /* 0x0000000900d87547 */ /* 0x000fea000b800000 */
[----:B------:R-:W-:-:S04]  /*1550*/  ISETP.GE.U32.AND P0, PT, R24, 0x8000000, PT ;  /* 0x080000001800780c */ /* 0x000fc80003f06070 */
[----:B------:R-:W-:-:S04]  /*1560*/  FSEL R3, R22, R23, !P0 ;  /* 0x0000001716037208 */ /* 0x000fc80004000000 */
[----:B------:R-:W-:-:S04]  /*1570*/  LOP3.LUT R3, R3, 0x80000000, R18, 0xf8, !PT ;  /* 0x8000000003037812 */ /* 0x000fc800078ef812 */
[----:B------:R-:W0:Y:S02]  /*1580*/  F2I.S64.TRUNC R4, R3 ;  /* 0x0000000300047311 */ /* 0x000e24000020d900 */
[----:B0-----:R0:W-:Y:S01]  /*1590*/  STG.E.64 desc[UR36][R8.64], R4 ;  /* 0x0000000408007986 */ /* 0x0011e2000c101b24 */
[----:B------:R-:W-:Y:S05]  /*15a0*/  BRA `(.L_x_2599) ;  /* 0x0000000c00707947 */ /* 0x000fea0003800000 */
.L_x_2601:
[----:B------:R-:W-:-:S04]  /*15b0*/  ISETP.GE.U32.AND P0, PT, R24, 0x8000000, PT ;  /* 0x080000001800780c */ /* 0x000fc80003f06070 */
[----:B------:R-:W-:-:S04]  /*15c0*/  FSEL R3, R22, R23, !P0 ;  /* 0x0000001716037208 */ /* 0x000fc80004000000 */
[----:B------:R-:W-:-:S06]  /*15d0*/  LOP3.LUT R3, R3, 0x80000000, R18, 0xf8, !PT ;  /* 0x8000000003037812 */ /* 0x000fcc00078ef812 */
[----:B------:R-:W0:Y:S02]  /*15e0*/  F2I.FTZ.TRUNC.NTZ R3, R3 ;  /* 0x0000000300037305 */ /* 0x000e24000021f100 */
[----:B0-----:R0:W-:Y:S01]  /*15f0*/  STG.E desc[UR36][R8.64], R3 ;  /* 0x0000000308007986 */ /* 0x0011e2000c101924 */
[----:B------:R-:W-:Y:S05]  /*1600*/  BRA `(.L_x_2599) ;  /* 0x0000000c00587947 */ /* 0x000fea0003800000 */
.L_x_2600:
[----:B------:R-:W-:-:S04]  /*1610*/  ISETP.GE.U32.AND P0, PT, R24, 0x8000000, PT ;  /* 0x080000001800780c */ /* 0x000fc80003f06070 */
[----:B------:R-:W-:-:S04]  /*1620*/  FSEL R3, R22, R23, !P0 ;  /* 0x0000001716037208 */ /* 0x000fc80004000000 */
[----:B------:R-:W-:-:S06]  /*1630*/  LOP3.LUT R3, R3, 0x80000000, R18, 0xf8, !PT ;  /* 0x8000000003037812 */ /* 0x000fcc00078ef812 */
[----:B------:R-:W0:Y:S02]  /*1640*/  F2I.FTZ.TRUNC.NTZ R3, R3 ;  /* 0x0000000300037305 */ /* 0x000e24000021f100 */
[----:B0-----:R0:W-:Y:S01]  /*1650*/  STG.E.U16 desc[UR36][R8.64], R3 ;  /* 0x0000000308007986 */ /* 0x0011e2000c101524 */
[----:B------:R-:W-:Y:S05]  /*1660*/  BRA `(.L_x_2599) ;  /* 0x0000000c00407947 */ /* 0x000fea0003800000 */
.L_x_2595:
[----:B------:R-:W-:-:S09]  /*1670*/  UISETP.GT.AND UP0, UPT, UR4, 0x6, UPT ;  /* 0x000000060400788c */ /* 0x000fd2000bf04270 */
[----:B------:R-:W-:Y:S05]  /*1680*/  BRA.U UP0, `(.L_x_2602) ;  /* 0x00000001003c7547 */ /* 0x000fea000b800000 */
[----:B------:R-:W-:-:S09]  /*1690*/  UISETP.NE.AND UP0, UPT, UR4, 0x5, UPT ;  /* 0x000000050400788c */ /* 0x000fd2000bf05270 */
[----:B------:R-:W-:Y:S05]  /*16a0*/  BRA.U !UP0, `(.L_x_2603) ;  /* 0x00000001081c7547 */ /* 0x000fea000b800000 */
[----:B------:R-:W-:-:S09]  /*16b0*/  UISETP.NE.AND UP0, UPT, UR4, 0x6, UPT ;  /* 0x000000060400788c */ /* 0x000fd2000bf05270 */
[----:B------:R-:W-:Y:S05]  /*16c0*/  BRA.U UP0, `(.L_x_2598) ;  /* 0x0000000900787547 */ /* 0x000fea000b800000 */
[----:B------:R-:W-:-:S04]  /*16d0*/  ISETP.GE.U32.AND P0, PT, R24, 0x8000000, PT ;  /* 0x080000001800780c */ /* 0x000fc80003f06070 */
[----:B------:R-:W-:-:S04]  /*16e0*/  FSEL R3, R22, R23, !P0 ;  /* 0x0000001716037208 */ /* 0x000fc80004000000 */
[----:B------:R-:W-:-:S05]  /*16f0*/  LOP3.LUT R3, R3, 0x80000000, R18, 0xf8, !PT ;  /* 0x8000000003037812 */ /* 0x000fca00078ef812 */
[----:B------:R0:W-:Y:S01]  /*1700*/  STG.E desc[UR36][R8.64], R3 ;  /* 0x0000000308007986 */ /* 0x0001e2000c101924 */
[----:B------:R-:W-:Y:S05]  /*1710*/  BRA `(.L_x_2599) ;  /* 0x0000000c00147947 */ /* 0x000fea0003800000 */
.L_x_2603:
[----:B------:R-:W-:-:S04]  /*1720*/  ISETP.GE.U32.AND P0, PT, R24, 0x8000000, PT ;  /* 0x080000001800780c */ /* 0x000fc80003f06070 */
[----:B------:R-:W-:-:S04]  /*1730*/  FSEL R3, R22, R23, !P0 ;  /* 0x0000001716037208 */ /* 0x000fc80004000000 */
[----:B------:R-:W-:-:S04]  /*1740*/  LOP3.LUT R0, R3, 0x80000000, R18, 0xf8, !PT ;  /* 0x8000000003007812 */ /* 0x000fc800078ef812 */
[----:B------:R-:W-:-:S05]  /*1750*/  F2FP.F16.F32.PACK_AB R0, RZ, R0 ;  /* 0x00000000ff00723e */ /* 0x000fca00000000ff */
[----:B------:R0:W-:Y:S01]  /*1760*/  STG.E.U16 desc[UR36][R8.64], R0 ;  /* 0x0000000008007986 */ /* 0x0001e2000c101524 */
[----:B------:R-:W-:Y:S05]  /*1770*/  BRA `(.L_x_2599) ;  /* 0x0000000800fc7947 */ /* 0x000fea0003800000 */
.L_x_2602:
[----:B------:R-:W-:-:S09]  /*1780*/  UISETP.NE.AND UP0, UPT, UR4, 0x7, UPT ;  /* 0x000000070400788c */ /* 0x000fd2000bf05270 */
[----:B------:R-:W-:Y:S05]  /*1790*/  BRA.U !UP0, `(.L_x_2604) ;  /* 0x0000000108447547 */ /* 0x000fea000b800000 */
[----:B------:R-:W-:-:S09]  /*17a0*/  UISETP.NE.AND UP0, UPT, UR4, 0x8, UPT ;  /* 0x000000080400788c */ /* 0x000fd2000bf05270 */
[----:B------:R-:W-:Y:S05]  /*17b0*/  BRA.U !UP0, `(.L_x_2605) ;  /* 0x0000000108207547 */ /* 0x000fea000b800000 */
[----:B------:R-:W-:-:S09]  /*17c0*/  UISETP.NE.AND UP0, UPT, UR4, 0x9, UPT ;  /* 0x000000090400788c */ /* 0x000fd2000bf05270 */
[----:B------:R-:W-:Y:S05]  /*17d0*/  BRA.U UP0, `(.L_x_2598) ;  /* 0x0000000900347547 */ /* 0x000fea000b800000 */
[----:B------:R-:W-:Y:S01]  /*17e0*/  ISETP.GE.U32.AND P0, PT, R24, 0x8000000, PT ;  /* 0x080000001800780c */ /* 0x000fe20003f06070 */
[----:B------:R-:W-:-:S03]  /*17f0*/  IMAD.MOV.U32 R5, RZ, RZ, RZ ;  /* 0x000000ffff057224 */ /* 0x000fc600078e00ff */
[----:B------:R-:W-:-:S04]  /*1800*/  FSEL R3, R22, R23, !P0 ;  /* 0x0000001716037208 */ /* 0x000fc80004000000 */
[----:B------:R-:W-:-:S05]  /*1810*/  LOP3.LUT R4, R3, 0x80000000, R18, 0xf8, !PT ;  /* 0x8000000003047812 */ /* 0x000fca00078ef812 */
[----:B------:R0:W-:Y:S01]  /*1820*/  STG.E.64 desc[UR36][R8.64], R4 ;  /* 0x0000000408007986 */ /* 0x0001e2000c101b24 */
[----:B------:R-:W-:Y:S05]  /*1830*/  BRA `(.L_x_2599) ;  /* 0x0000000800cc7947 */ /* 0x000fea0003800000 */
.L_x_2605:
[----:B------:R-:W-:-:S04]  /*1840*/  ISETP.GE.U32.AND P0, PT, R24, 0x8000000, PT ;  /* 0x080000001800780c */ /* 0x000fc80003f06070 */
[----:B------:R-:W-:-:S04]  /*1850*/  FSEL R3, R22, R23, !P0 ;  /* 0x0000001716037208 */ /* 0x000fc80004000000 */
[----:B------:R-:W-:-:S04]  /*1860*/  LOP3.LUT R3, R3, 0x80000000, R18, 0xf8, !PT ;  /* 0x8000000003037812 */ /* 0x000fc800078ef812 */
[----:B------:R-:W-:-:S04]  /*1870*/  F2FP.F16.F32.PACK_AB R3, RZ, R3 ;  /* 0x00000003ff03723e */ /* 0x000fc800000000ff */
[----:B------:R-:W-:-:S05]  /*1880*/  PRMT R3, R3, 0x5410, RZ ;  /* 0x0000541003037816 */ /* 0x000fca00000000ff */
[----:B------:R0:W-:Y:S01]  /*1890*/  STG.E desc[UR36][R8.64], R3 ;  /* 0x0000000308007986 */ /* 0x0001e2000c101924 */
[----:B------:R-:W-:Y:S05]  /*18a0*/  BRA `(.L_x_2599) ;  /* 0x0000000800b07947 */ /* 0x000fea0003800000 */
.L_x_2604:
[----:B------:R-:W-:-:S04]  /*18b0*/  ISETP.GE.U32.AND P0, PT, R24, 0x8000000, PT ;  /* 0x080000001800780c */ /* 0x000fc80003f06070 */
[----:B------:R-:W-:-:S04]  /*18c0*/  FSEL R3, R22, R23, !P0 ;  /* 0x0000001716037208 */ /* 0x000fc80004000000 */
[----:B------:R-:W-:-:S05]  /*18d0*/  LOP3.LUT R3, R3, 0x80000000, R18, 0xf8, !PT ;  /* 0x8000000003037812 */ /* 0x000fca00078ef812 */
[----:B------:R-:W-:-:S06]  /*18e0*/  FMUL.FTZ R4, R3, 1 ;  /* 0x3f80000003047820 */ /* 0x000fcc0000410000 */
[----:B------:R-:W0:Y:S02]  /*18f0*/  F2F.F64.F32 R4, R4 ;  /* 0x0000000400047310 */ /* 0x000e240000201800 */
[----:B0-----:R0:W-:Y:S01]  /*1900*/  STG.E.64 desc[UR36][R8.64], R4 ;  /* 0x0000000408007986 */ /* 0x0011e2000c101b24 */
[----:B------:R-:W-:Y:S05]  /*1910*/  BRA `(.L_x_2599) ;  /* 0x0000000800947947 */ /* 0x000fea0003800000 */
.L_x_2594:
        /* <DEDUP_REMOVED lines=9> */
[----:B------:R-:W-:-:S04]  /*19b0*/  FSEL R0, R19, R23, !P0 ;  /* 0x0000001713007208 */ /* 0x000fc80004000000 */
[----:B------:R-:W-:-:S04]  /*19c0*/  LOP3.LUT P0, RZ, R0, 0x7fffffff, RZ, 0xc0, !PT ;  /* 0x7fffffff00ff7812 */ /* 0x000fc8000780c0ff */
[----:B------:R-:W-:-:S05]  /*19d0*/  SEL R3, RZ, 0x1, !P0 ;  /* 0x00000001ff037807 */ /* 0x000fca0004000000 */
[----:B------:R0:W-:Y:S01]  /*19e0*/  STG.E.U8 desc[UR36][R8.64], R3 ;  /* 0x0000000308007986 */ /* 0x0001e2000c101124 */
[----:B------:R-:W-:Y:S05]  /*19f0*/  BRA `(.L_x_2599) ;  /* 0x00000008005c7947 */ /* 0x000fea0003800000 */
.L_x_2608:
[----:B------:R-:W-:Y:S02]  /*1a00*/  ISETP.GE.U32.AND P0, PT, R24, 0x8000000, PT ;  /* 0x080000001800780c */ /* 0x000fe40003f06070 */
[----:B------:R-:W-:Y:S02]  /*1a10*/  CS2R R6, SRZ ;  /* 0x0000000000067805 */ /* 0x000fe4000001ff00 */
[----:B------:R-:W-:-:S04]  /*1a20*/  FSEL R3, R22, R23, !P0 ;  /* 0x0000001716037208 */ /* 0x000fc80004000000 */
[----:B------:R-:W-:-:S05]  /*1a30*/  LOP3.LUT R3, R3, 0x80000000, R18, 0xf8, !PT ;  /* 0x8000000003037812 */ /* 0x000fca00078ef812 */
[----:B------:R-:W-:-:S04]  /*1a40*/  FMUL.FTZ R3, R3, 1 ;  /* 0x3f80000003037820 */ /* 0x000fc80000410000 */
[----:B------:R-:W0:Y:S02]  /*1a50*/  F2F.F64.F32 R4, R3 ;  /* 0x0000000300047310 */ /* 0x000e240000201800 */
[----:B0-----:R0:W-:Y:S01]  /*1a60*/  STG.E.128 desc[UR36][R8.64], R4 ;  /* 0x0000000408007986 */ /* 0x0011e2000c101d24 */
[----:B------:R-:W-:Y:S05]  /*1a70*/  BRA `(.L_x_2599) ;  /* 0x00000008003c7947 */ /* 0x000fea0003800000 */
.L_x_2607:
[----:B------:R-:W-:-:S09]  /*1a80*/  UISETP.NE.AND UP0, UPT, UR4, 0xf, UPT ;  /* 0x0000000f0400788c */ /* 0x000fd2000bf05270 */
[----:B------:R-:W-:Y:S05]  /*1a90*/  BRA.U !UP0, `(.L_x_2609) ;  /* 0x00000001085c7547 */ /* 0x000fea000b800000 */
[----:B------:R-:W-:-:S09]  /*1aa0*/  UISETP.NE.AND UP0, UPT, UR4, 0x17, UPT ;  /* 0x000000170400788c */ /* 0x000fd2000bf05270 */
[----:B------:R-:W-:Y:S05]  /*1ab0*/  BRA.U !UP0, `(.L_x_2610) ;  /* 0x00000001084c7547 */ /* 0x000fea000b800000 */
[----:B------:R-:W-:-:S09]  /*1ac0*/  UISETP.NE.AND UP0, UPT, UR4, 0x18, UPT ;  /* 0x000000180400788c */ /* 0x000fd2000bf05270 */
[----:B------:R-:W-:Y:S05]  /*1ad0*/  BRA.U UP0, `(.L_x_2598) ;  /* 0x0000000500747547 */ /* 0x000fea000b800000 */
[----:B------:R-:W-:Y:S01]  /*1ae0*/  ISETP.GE.U32.AND P0, PT, R24, 0x8000000, PT ;  /* 0x080000001800780c */ /* 0x000fe20003f06070 */
[----:B------:R-:W-:-:S03]  /*1af0*/  IMAD.MOV.U32 R3, RZ, RZ, 0x7f ;  /* 0x0000007fff037424 */ /* 0x000fc600078e00ff */
[----:B------:R-:W-:-:S04]  /*1b00*/  FSEL R5, R22, R23, !P0 ;  /* 0x0000001716057208 */ /* 0x000fc80004000000 */
[C---:B------:R-:W-:Y:S02]  /*1b10*/  LOP3.LUT R0, R5.reuse, 0x7fffffff, RZ, 0xc0, !PT ;  /* 0x7fffffff05007812 */ /* 0x040fe400078ec0ff */
[----:B------:R-:W-:Y:S02]  /*1b20*/  LOP3.LUT R7, R5, 0x80000000, R18, 0xf8, !PT ;  /* 0x8000000005077812 */ /* 0x000fe400078ef812 */
[----:B------:R-:W-:Y:S02]  /*1b30*/  ISETP.GT.U32.AND P0, PT, R0, 0x43efffff, PT ;  /* 0x43efffff0000780c */ /* 0x000fe40003f04070 */
[----:B------:R-:W-:-:S11]  /*1b40*/  SHF.R.U32.HI R6, RZ, 0x18, R7 ;  /* 0x00000018ff067819 */ /* 0x000fd60000011607 */
[----:B------:R-:W-:Y:S05]  /*1b50*/  @P0 BRA `(.L_x_2611) ;  /* 0x0000000000180947 */ /* 0x000fea0003800000 */
[----:B------:R-:W-:-:S13]  /*1b60*/  ISETP.GT.U32.AND P0, PT, R0, 0x3c7fffff, PT ;  /* 0x3c7fffff0000780c */ /* 0x000fda0003f04070 */
[----:B------:R-:W-:-:S04]  /*1b70*/  @P0 SHF.R.U32.HI R3, RZ, 0x14, R5 ;  /* 0x00000014ff030819 */ /* 0x000fc80000011605 */
[----:B------:R-:W-:Y:S01]  /*1b80*/  @P0 LOP3.LUT R4, R3, 0x1, RZ, 0xc0, !PT ;  /* 0x0000000103040812 */ /* 0x000fe200078ec0ff */
[----:B------:R-:W-:-:S03]  /*1b90*/  @!P0 FADD.FTZ R3, R0, 16384 ;  /* 0x4680000000038421 */ /* 0x000fc60000010000 */
[----:B------:R-:W-:-:S04]  /*1ba0*/  @P0 IADD3 R4, PT, PT, R7, 0x407ffff, R4 ;  /* 0x0407ffff07040810 */ /* 0x000fc80007ffe004 */
[----:B------:R-:W-:-:S07]  /*1bb0*/  @P0 SHF.R.U32.HI R3, RZ, 0x14, R4 ;  /* 0x00000014ff030819 */ /* 0x000fce0000011604 */
.L_x_2611:
[----:B------:R-:W-:-:S05]  /*1bc0*/  LOP3.LUT R3, R3, 0x80, R6, 0xf8, !PT ;  /* 0x0000008003037812 */ /* 0x000fca00078ef806 */
[----:B------:R0:W-:Y:S01]  /*1bd0*/  STG.E.U8 desc[UR36][R8.64], R3 ;  /* 0x0000000308007986 */ /* 0x0001e2000c101124 */
[----:B------:R-:W-:Y:S05]  /*1be0*/  BRA `(.L_x_2599) ;  /* 0x0000000400e07947 */ /* 0x000fea0003800000 */
.L_x_2610:
[----:B------:R0:W-:Y:S01]  /*1bf0*/  STG.E.U8 desc[UR36][R8.64], R2 ;  /* 0x0000000208007986 */ /* 0x0001e2000c101124 */
[----:B------:R-:W-:Y:S05]  /*1c00*/  BRA `(.L_x_2599) ;  /* 0x0000000400d87947 */ /* 0x000fea0003800000 */
.L_x_2609:
[----:B------:R-:W-:-:S04]  /*1c10*/  ISETP.GE.U32.AND P0, PT, R24, 0x8000000, PT ;  /* 0x080000001800780c */ /* 0x000fc80003f06070 */
[----:B------:R-:W-:-:S04]  /*1c20*/  FSEL R3, R22, R23, !P0 ;  /* 0x0000001716037208 */ /* 0x000fc80004000000 */
[----:B------:R-:W-:-:S04]  /*1c30*/  LOP3.LUT R0, R3, 0x80000000, R18, 0xf8, !PT ;  /* 0x8000000003007812 */ /* 0x000fc800078ef812 */
[----:B------:R-:W-:-:S05]  /*1c40*/  F2FP.BF16.F32.PACK_AB R0, RZ, R0 ;  /* 0x00000000ff00723e */ /* 0x000fca00000010ff */
[----:B------:R0:W-:Y:S01]  /*1c50*/  STG.E.U16 desc[UR36][R8.64], R0 ;  /* 0x0000000008007986 */ /* 0x0001e2000c101524 */
[----:B------:R-:W-:Y:S05]  /*1c60*/  BRA `(.L_x_2599) ;  /* 0x0000000400c07947 */ /* 0x000fea0003800000 */
.L_x_2606:
        /* <DEDUP_REMOVED lines=10> */
[----:B------:R-:W-:-:S06]  /*1d10*/  LOP3.LUT R3, R3, 0x80000000, R18, 0xf8, !PT ;  /* 0x8000000003037812 */ /* 0x000fcc00078ef812 */
[----:B------:R-:W0:Y:S02]  /*1d20*/  F2I.FTZ.U32.TRUNC.NTZ R3, R3 ;  /* 0x0000000300037305 */ /* 0x000e24000021f000 */
[----:B0-----:R2:W-:Y:S01]  /*1d30*/  STG.E.U16 desc[UR36][R8.64], R3 ;  /* 0x0000000308007986 */ /* 0x0015e2000c101524 */
[----:B------:R-:W-:Y:S05]  /*1d40*/  BRA `(.L_x_2599) ;  /* 0x0000000400887947 */ /* 0x000fea0003800000 */
.L_x_2614:
[----:B------:R-:W-:Y:S01]  /*1d50*/  ISETP.GE.U32.AND P0, PT, R24, 0x8000000, PT ;  /* 0x080000001800780c */ /* 0x000fe20003f06070 */
[----:B------:R-:W-:-:S03]  /*1d60*/  IMAD.MOV.U32 R4, RZ, RZ, 0x80 ;  /* 0x00000080ff047424 */ /* 0x000fc600078e00ff */
[----:B------:R-:W-:-:S04]  /*1d70*/  FSEL R3, R22, R23, !P0 ;  /* 0x0000001716037208 */ /* 0x000fc80004000000 */
[----:B------:R-:W-:-:S04]  /*1d80*/  LOP3.LUT R0, R3, 0x7fffffff, RZ, 0xc0, !PT ;  /* 0x7fffffff03007812 */ /* 0x000fc800078ec0ff */
        /* <DEDUP_REMOVED lines=9> */
.L_x_2616:
[----:B------:R-:W-:-:S04]  /*1e20*/  SHF.R.U32.HI R0, RZ, 0x14, R3 ;  /* 0x00000014ff007819 */ /* 0x000fc80000011603 */
[----:B------:R-:W-:-:S04]  /*1e30*/  LOP3.LUT R0, R0, 0x1, RZ, 0xc0, !PT ;  /* 0x0000000100007812 */ /* 0x000fc800078ec0ff */
[----:B------:R-:W-:-:S04]  /*1e40*/  IADD3 R0, PT, PT, R3, 0x487ffff, R0 ;  /* 0x0487ffff03007810 */ /* 0x000fc80007ffe000 */
[----:B------:R-:W-:-:S04]  /*1e50*/  SHF.R.U32.HI R0, RZ, 0x14, R0 ;  /* 0x00000014ff007819 */ /* 0x000fc80000011600 */
[----:B------:R-:W-:-:S07]  /*1e60*/  LOP3.LUT R0, R0, 0xff, RZ, 0xc0, !PT ;  /* 0x000000ff00007812 */ /* 0x000fce00078ec0ff */
.L_x_2617:
[----:B------:R-:W-:-:S04]  /*1e70*/  LOP3.LUT R3, R3, R18, RZ, 0xfc, !PT ;  /* 0x0000001203037212 */ /* 0x000fc800078efcff */
[----:B------:R-:W-:-:S04]  /*1e80*/  SHF.R.U32.HI R3, RZ, 0x18, R3 ;  /* 0x00000018ff037819 */ /* 0x000fc80000011603 */
[----:B------:R-:W-:-:S04]  /*1e90*/  LOP3.LUT R0, R0, 0x80, R3, 0xf8, !PT ;  /* 0x0000008000007812 */ /* 0x000fc800078ef803 */
[----:B------:R-:W-:-:S07]  /*1ea0*/  PRMT R4, R0, 0x7610, R4 ;  /* 0x0000761000047816 */ /* 0x000fce0000000004 */
.L_x_2615:
[----:B------:R1:W-:Y:S01]  /*1eb0*/  STG.E.U8 desc[UR36][R8.64], R4 ;  /* 0x0000000408007986 */ /* 0x0003e2000c101124 */
[----:B------:R-:W-:Y:S05]  /*1ec0*/  BRA `(.L_x_2599) ;  /* 0x0000000400287947 */ /* 0x000fea0003800000 */
.L_x_2613:
        /* <DEDUP_REMOVED lines=13> */
.L_x_2619:
[----:B------:R-:W-:-:S04]  /*1fa0*/  SHF.R.U32.HI R0, RZ, 0x15, R3 ;  /* 0x00000015ff007819 */ /* 0x000fc80000011603 */
[----:B------:R-:W-:-:S04]  /*1fb0*/  LOP3.LUT R0, R0, 0x1, RZ, 0xc0, !PT ;  /* 0x0000000100007812 */ /* 0x000fc800078ec0ff */
[----:B------:R-:W-:-:S04]  /*1fc0*/  IADD3 R0, PT, PT, R3, 0x88fffff, R0 ;  /* 0x088fffff03007810 */ /* 0x000fc80007ffe000 */
[----:B------:R-:W-:-:S04]  /*1fd0*/  SHF.R.U32.HI R0, RZ, 0x15, R0 ;  /* 0x00000015ff007819 */ /* 0x000fc80000011600 */
[----:B------:R-:W-:-:S07]  /*1fe0*/  LOP3.LUT R0, R0, 0xff, RZ, 0xc0, !PT ;  /* 0x000000ff00007812 */ /* 0x000fce00078ec0ff */
.L_x_2620:
[----:B------:R-:W-:-:S04]  /*1ff0*/  LOP3.LUT R3, R3, R18, RZ, 0xfc, !PT ;  /* 0x0000001203037212 */ /* 0x000fc800078efcff */
[----:B------:R-:W-:-:S04]  /*2000*/  SHF.R.U32.HI R3, RZ, 0x18, R3 ;  /* 0x00000018ff037819 */ /* 0x000fc80000011603 */
[----:B------:R-:W-:-:S04]  /*2010*/  LOP3.LUT R0, R0, 0x80, R3, 0xf8, !PT ;  /* 0x0000008000007812 */ /* 0x000fc800078ef803 */
[----:B------:R-:W-:-:S07]  /*2020*/  PRMT R4, R0, 0x7610, R4 ;  /* 0x0000761000047816 */ /* 0x000fce0000000004 */
.L_x_2618:
[----:B------:R0:W-:Y:S01]  /*2030*/  STG.E.U8 desc[UR36][R8.64], R4 ;  /* 0x0000000408007986 */ /* 0x0001e2000c101124 */
[----:B------:R-:W-:Y:S05]  /*2040*/  BRA `(.L_x_2599) ;  /* 0x0000000000c87947 */ /* 0x000fea0003800000 */
.L_x_2612:
[----:B------:R-:W-:-:S09]  /*2050*/  UISETP.NE.AND UP0, UPT, UR4, 0x1c, UPT ;  /* 0x0000001c0400788c */ /* 0x000fd2000bf05270 */
[----:B------:R-:W-:Y:S05]  /*2060*/  BRA.U !UP0, `(.L_x_2621) ;  /* 0x0000000108ac7547 */ /* 0x000fea000b800000 */
[----:B------:R-:W-:-:S09]  /*2070*/  UISETP.NE.AND UP0, UPT, UR4, 0x1d, UPT ;  /* 0x0000001d0400788c */ /* 0x000fd2000bf05270 */
[----:B------:R-:W-:Y:S05]  /*2080*/  BRA.U !UP0, `(.L_x_2622) ;  /* 0x00000001088c7547 */ /* 0x000fea000b800000 */
[----:B------:R-:W-:-:S09]  /*2090*/  UISETP.NE.AND UP0, UPT, UR4, 0x2c, UPT ;  /* 0x0000002c0400788c */ /* 0x000fd2000bf05270 */
[----:B------:R-:W-:Y:S05]  /*20a0*/  BRA.U !UP0, `(.L_x_2623) ;  /* 0x0000000108447547 */ /* 0x000fea000b800000 */
.L_x_2598:
        /* <DEDUP_REMOVED lines=11> */
[----:B------:R-:W-:Y:S01]  /*2160*/  IMAD.U32 R7, RZ, RZ, UR7 ;  /* 0x00000007ff077e24 */ /* 0x000fe2000f8e00ff */
[----:B---3--:R-:W-:Y:S01]  /*2170*/  MOV R10, UR8 ;  /* 0x00000008000a7c02 */ /* 0x008fe20008000f00 */
[----:B------:R-:W-:-:S07]  /*2180*/  IMAD.U32 R11, RZ, RZ, UR9 ;  /* 0x00000009ff0b7e24 */ /* 0x000fce000f8e00ff */
[----:B------:R-:W-:-:S07]  /*2190*/  LEPC R20, `(.L_x_2624) ;  /* 0x000000001014794e */ /* 0x000fce0000000000 */
[----:B--2---:R-:W-:Y:S05]  /*21a0*/  CALL.ABS.NOINC R14 ;  /* 0x000000000e007343 */ /* 0x004fea0003c00000 */
.L_x_2624:
[----:B------:R-:W-:Y:S05]  /*21b0*/  BRA `(.L_x_2599) ;  /* 0x00000000006c7947 */ /* 0x000fea0003800000 */
.L_x_2623:
[----:B------:R-:W-:Y:S01]  /*21c0*/  ISETP.GE.U32.AND P0, PT, R24, 0x8000000, PT ;  /* 0x080000001800780c */ /* 0x000fe20003f06070 */
[----:B------:R-:W-:-:S03]  /*21d0*/  IMAD.MOV.U32 R4, RZ, RZ, 0xff ;  /* 0x000000ffff047424 */ /* 0x000fc600078e00ff */
[----:B------:R-:W-:-:S04]  /*21e0*/  FSEL R5, R22, R23, !P0 ;  /* 0x0000001716057208 */ /* 0x000fc80004000000 */
        /* <DEDUP_REMOVED lines=11> */
.L_x_2625:
[----:B------:R5:W-:Y:S01]  /*22a0*/  STG.E.U8 desc[UR36][R8.64], R4 ;  /* 0x0000000408007986 */ /* 0x000be2000c101124 */
[----:B------:R-:W-:Y:S05]  /*22b0*/  BRA `(.L_x_2599) ;  /* 0x00000000002c7947 */ /* 0x000fea0003800000 */
.L_x_2622:
[----:B------:R-:W-:-:S04]  /*22c0*/  ISETP.GE.U32.AND P0, PT, R24, 0x8000000, PT ;  /* 0x080000001800780c */ /* 0x000fc80003f06070 */
[----:B------:R-:W-:-:S04]  /*22d0*/  FSEL R3, R22, R23, !P0 ;  /* 0x0000001716037208 */ /* 0x000fc80004000000 */
[----:B------:R-:W-:-:S04]  /*22e0*/  LOP3.LUT R3, R3, 0x80000000, R18, 0xf8, !PT ;  /* 0x8000000003037812 */ /* 0x000fc800078ef812 */
[----:B------:R-:W0:Y:S02]  /*22f0*/  F2I.U64.TRUNC R4, R3 ;  /* 0x0000000300047311 */ /* 0x000e24000020d800 */
[----:B0-----:R4:W-:Y:S01]  /*2300*/  STG.E.64 desc[UR36][R8.64], R4 ;  /* 0x0000000408007986 */ /* 0x0019e2000c101b24 */
[----:B------:R-:W-:Y:S05]  /*2310*/  BRA `(.L_x_2599) ;  /* 0x0000000000147947 */ /* 0x000fea0003800000 */
.L_x_2621:
[----:B------:R-:W-:-:S04]  /*2320*/  ISETP.GE.U32.AND P0, PT, R24, 0x8000000, PT ;  /* 0x080000001800780c */ /* 0x000fc80003f06070 */
[----:B------:R-:W-:-:S04]  /*2330*/  FSEL R3, R22, R23, !P0 ;  /* 0x0000001716037208 */ /* 0x000fc80004000000 */
[----:B------:R-:W-:-:S06]  /*2340*/  LOP3.LUT R3, R3, 0x80000000, R18, 0xf8, !PT ;  /* 0x8000000003037812 */ /* 0x000fcc00078ef812 */
[----:B------:R-:W0:Y:S02]  /*2350*/  F2I.FTZ.U32.TRUNC.NTZ R3, R3 ;  /* 0x0000000300037305 */ /* 0x000e24000021f000 */
[----:B0-----:R3:W-:Y:S02]  /*2360*/  STG.E desc[UR36][R8.64], R3 ;  /* 0x0000000308007986 */ /* 0x0017e4000c101924 */
.L_x_2599:
[----:B------:R-:W-:-:S07]  /*2370*/  VIADD R17, R17, 0x80 ;  /* 0x0000008011117836 */ /* 0x000fce0000000000 */
.L_x_2591:
[----:B------:R-:W-:Y:S05]  /*2380*/  BSYNC.RECONVERGENT B6 ;  /* 0x0000000000067941 */ /* 0x000fea0003800200 */
.L_x_2590:
[----:B------:R-:W0:Y:S01]  /*2390*/  LDCU UR4, c[0x0][0x380] ;  /* 0x00007000ff0477ac */ /* 0x000e220008000800 */
[----:B------:R-:W-:Y:S01]  /*23a0*/  BSSY.RECONVERGENT B6, `(.L_x_2626) ;  /* 0x000021c000067945 */ /* 0x000fe20003800200 */
[----:B0-----:R-:W-:-:S13]  /*23b0*/  ISETP.GE.AND P0, PT, R17, UR4, PT ;  /* 0x0000000411007c0c */ /* 0x001fda000bf06270 */
[----:B------:R-:W-:Y:S05]  /*23c0*/  @P0 BRA `(.L_x_2627) ;  /* 0x0000002000640947 */ /* 0x000fea0003800000 */
[----:B------:R-:W0:Y:S01]  /*23d0*/  LDCU UR4, c[0x0][0x388] ;  /* 0x00007100ff0477ac */ /* 0x000e220008000800 */
[----:B-1--45:R-:W-:Y:S01]  /*23e0*/  CS2R R4, SRZ ;  /* 0x0000000000047805 */ /* 0x032fe2000001ff00 */
        /* <DEDUP_REMOVED lines=9> */
[----:B------:R-:W-:-:S05]  /*2480*/  SHF.R.U32.HI R7, RZ, UR5, R6 ;  /* 0x00000005ff077c19 */ /* 0x000fca0008011606 */
[----:B------:R-:W-:-:S04]  /*2490*/  IMAD.MOV R0, RZ, RZ, -R7 ;  /* 0x000000ffff007224 */ /* 0x000fc800078e0a07 */
        /* <DEDUP_REMOVED lines=9> */
[----:B-1----:R-:W-:-:S04]  /*2530*/  SHF.R.U32.HI R5, RZ, UR4, R4 ;  /* 0x00000004ff057c19 */ /* 0x002fc80008011604 */
[----:B--23--:R-:W-:-:S05]  /*2540*/  IADD3 R3, PT, PT, -R5, RZ, RZ ;  /* 0x000000ff05037210 */ /* 0x00cfca0007ffe1ff */
        /* <DEDUP_REMOVED lines=254> */
.L_x_2629:
[----:B------:R-:W-:Y:S02]  /*3530*/  IMAD.MOV.U32 R4, RZ, RZ, R0 ;  /* 0x000000ffff047224 */ /* 0x000fe400078e0000 */
[----:B------:R-:W-:-:S07]  /*3540*/  IMAD.MOV.U32 R5, RZ, RZ, RZ ;  /* 0x000000ffff057224 */ /* 0x000fce00078e00ff */
.L_x_2628:
[----:B------:R-:W2:Y:S01]  /*3550*/  LDCU.64 UR6, c[0x0][0x520] ;  /* 0x0000a400ff0677ac */ /* 0x000ea20008000a00 */
[----:B------:R-:W-:-:S04]  /*3560*/  UPRMT UR4, UR40, 0x9910, URZ ;  /* 0x0000991028047896 */ /* 0x000fc800080000ff */
[----:B------:R-:W-:Y:S01]  /*3570*/  UISETP.GT.AND UP0, UPT, UR4, 0x9, UPT ;  /* 0x000000090400788c */ /* 0x000fe2000bf04270 */
[----:B--23--:R-:W-:-:S04]  /*3580*/  IADD3 R8, P0, PT, R4, UR6, RZ ;  /* 0x0000000604087c10 */ /* 0x00cfc8000ff1e0ff */
        /* <DEDUP_REMOVED lines=16> */
.L_x_2633:
[----:B------:R-:W-:-:S04]  /*3690*/  ISETP.GE.U32.AND P0, PT, R24, 0x8000000, PT ;  /* 0x080000001800780c */ /* 0x000fc80003f06070 */
[----:B------:R-:W-:-:S04]  /*36a0*/  FSEL R3, R22, R23, !P0 ;  /* 0x0000001716037208 */ /* 0x000fc80004000000 */
[----:B------:R-:W-:-:S04]  /*36b0*/  LOP3.LUT R3, R3, 0x80000000, R18, 0xf8, !PT ;  /* 0x8000000003037812 */ /* 0x000fc800078ef812 */
[----:B------:R-:W0:Y:S02]  /*36c0*/  F2I.S64.TRUNC R4, R3 ;  /* 0x0000000300047311 */ /* 0x000e24000020d900 */
[----:B0-----:R1:W-:Y:S01]  /*36d0*/  STG.E.U8 desc[UR36][R8.64], R4 ;  /* 0x0000000408007986 */ /* 0x0013e2000c101124 */
[----:B------:R-:W-:Y:S05]  /*36e0*/  BRA `(.L_x_2635) ;  /* 0x0000000c00987947 */ /* 0x000fea0003800000 */
.L_x_2632:
        /* <DEDUP_REMOVED lines=12> */
.L_x_2637:
[----:B------:R-:W-:-:S04]  /*37b0*/  ISETP.GE.U32.AND P0, PT, R24, 0x8000000, PT ;  /* 0x080000001800780c */ /* 0x000fc80003f06070 */
[----:B------:R-:W-:-:S04]  /*37c0*/  FSEL R3, R22, R23, !P0 ;  /* 0x0000001716037208 */ /* 0x000fc80004000000 */
[----:B------:R-:W-:-:S06]  /*37d0*/  LOP3.LUT R3, R3, 0x80000000, R18, 0xf8, !PT ;  /* 0x8000000003037812 */ /* 0x000fcc00078ef812 */
[----:B------:R-:W0:Y:S02]  /*37e0*/  F2I.FTZ.TRUNC.NTZ R3, R3 ;  /* 0x0000000300037305 */ /* 0x000e24000021f100 */
[----:B0-----:R3:W-:Y:S01]  /*37f0*/  STG.E desc[UR36][R8.64], R3 ;  /* 0x0000000308007986 */ /* 0x0017e2000c101924 */
[----:B------:R-:W-:Y:S05]  /*3800*/  BRA `(.L_x_2635) ;  /* 0x0000000c00507947 */ /* 0x000fea0003800000 */
.L_x_2636:
[----:B------:R-:W-:-:S04]  /*3810*/  ISETP.GE.U32.AND P0, PT, R24, 0x8000000, PT ;  /* 0x080000001800780c */ /* 0x000fc80003f06070 */
[----:B------:R-:W-:-:S04]  /*3820*/  FSEL R3, R22, R23, !P0 ;  /* 0x0000001716037208 */ /* 0x000fc80004000000 */
[----:B------:R-:W-:-:S06]  /*3830*/  LOP3.LUT R3, R3, 0x80000000, R18, 0xf8, !PT ;  /* 0x8000000003037812 */ /* 0x000fcc00078ef812 */
[----:B------:R-:W0:Y:S02]  /*3840*/  F2I.FTZ.TRUNC.NTZ R3, R3 ;  /* 0x0000000300037305 */ /* 0x000e24000021f100 */
[----:B0-----:R2:W-:Y:S01]  /*3850*/  STG.E.U16 desc[UR36][R8.64], R3 ;  /* 0x0000000308007986 */ /* 0x0015e2000c101524 */
[----:B------:R-:W-:Y:S05]  /*3860*/  BRA `(.L_x_2635) ;  /* 0x0000000c00387947 */ /* 0x000fea0003800000 */
.L_x_2631:
        /* <DEDUP_REMOVED lines=11> */
.L_x_2639:
[----:B------:R-:W-:-:S04]  /*3920*/  ISETP.GE.U32.AND P0, PT, R24, 0x8000000, PT ;  /* 0x080000001800780c */ /* 0x000fc80003f06070 */
[----:B------:R-:W-:-:S04]  /*3930*/  FSEL R3, R22, R23, !P0 ;  /* 0x0000001716037208 */ /* 0x000fc80004000000 */
[----:B------:R-:W-:-:S04]  /*3940*/  LOP3.LUT R3, R3, 0x80000000, R18, 0xf8, !PT ;  /* 0x8000000003037812 */ /* 0x000fc800078ef812 */
[----:B------:R-:W-:-:S05]  /*3950*/  F2FP.F16.F32.PACK_AB R3, RZ, R3 ;  /* 0x00000003ff03723e */ /* 0x000fca00000000ff */
[----:B------:R0:W-:Y:S01]  /*3960*/  STG.E.U16 desc[UR36][R8.64], R3 ;  /* 0x0000000308007986 */ /* 0x0001e2000c101524 */
[----:B------:R-:W-:Y:S05]  /*3970*/  BRA `(.L_x_2635) ;  /* 0x0000000800f47947 */ /* 0x000fea0003800000 */
.L_x_2638:
        /* <DEDUP_REMOVED lines=12> */
.L_x_2641:
[----:B------:R-:W-:-:S04]  /*3a40*/  ISETP.GE.U32.AND P0, PT, R24, 0x8000000, PT ;  /* 0x080000001800780c */ /* 0x000fc80003f06070 */
[----:B------:R-:W-:-:S04]  /*3a50*/  FSEL R3, R22, R23, !P0 ;  /* 0x0000001716037208 */ /* 0x000fc80004000000 */
[----:B------:R-:W-:-:S04]  /*3a60*/  LOP3.LUT R3, R3, 0x80000000, R18, 0xf8, !PT ;  /* 0x8000000003037812 */ /* 0x000fc800078ef812 */
[----:B------:R-:W-:-:S04]  /*3a70*/  F2FP.F16.F32.PACK_AB R3, RZ, R3 ;  /* 0x00000003ff03723e */ /* 0x000fc800000000ff */
[----:B------:R-:W-:-:S05]  /*3a80*/  PRMT R3, R3, 0x5410, RZ ;  /* 0x0000541003037816 */ /* 0x000fca00000000ff */
[----:B------:R0:W-:Y:S01]  /*3a90*/  STG.E desc[UR36][R8.64], R3 ;  /* 0x0000000308007986 */ /* 0x0001e2000c101924 */
[----:B------:R-:W-:Y:S05]  /*3aa0*/  BRA `(.L_x_2635) ;  /* 0x0000000800a87947 */ /* 0x000fea0003800000 */
.L_x_2640:
[----:B------:R-:W-:-:S04]  /*3ab0*/  ISETP.GE.U32.AND P0, PT, R24, 0x8000000, PT ;  /* 0x080000001800780c */ /* 0x000fc80003f06070 */
[----:B------:R-:W-:-:S04]  /*3ac0*/  FSEL R3, R22, R23, !P0 ;  /* 0x0000001716037208 */ /* 0x000fc80004000000 */
[----:B------:R-:W-:-:S05]  /*3ad0*/  LOP3.LUT R3, R3, 0x80000000, R18, 0xf8, !PT ;  /* 0x8000000003037812 */ /* 0x000fca00078ef812 */
[----:B------:R-:W-:-:S04]  /*3ae0*/  FMUL.FTZ R3, R3, 1 ;  /* 0x3f80000003037820 */ /* 0x000fc80000410000 */
[----:B------:R-:W0:Y:S02]  /*3af0*/  F2F.F64.F32 R4, R3 ;  /* 0x0000000300047310 */ /* 0x000e240000201800 */
[----:B0-----:R0:W-:Y:S01]  /*3b00*/  STG.E.64 desc[UR36][R8.64], R4 ;  /* 0x0000000408007986 */ /* 0x0011e2000c101b24 */
[----:B------:R-:W-:Y:S05]  /*3b10*/  BRA `(.L_x_2635) ;  /* 0x00000008008c7947 */ /* 0x000fea0003800000 */
.L_x_2630:
        /* <DEDUP_REMOVED lines=16> */
.L_x_2645:
[----:B------:R-:W-:Y:S01]  /*3c20*/  ISETP.GE.U32.AND P0, PT, R24, 0x8000000, PT ;  /* 0x080000001800780c */ /* 0x000fe20003f06070 */
[----:B------:R-:W-:-:S03]  /*3c30*/  IMAD.MOV.U32 R4, RZ, RZ, 0x80 ;  /* 0x00000080ff047424 */ /* 0x000fc600078e00ff */
[----:B------:R-:W-:-:S04]  /*3c40*/  FSEL R3, R22, R23, !P0 ;  /* 0x0000001716037208 */ /* 0x000fc80004000000 */
[----:B------:R-:W-:-:S04]  /*3c50*/  LOP3.LUT R5, R3, 0x7fffffff, RZ, 0xc0, !PT ;  /* 0x7fffffff03057812 */ /* 0x000fc800078ec0ff */
        /* <DEDUP_REMOVED lines=13> */
.L_x_2647:
[----:B------:R-:W-:-:S04]  /*3d30*/  LOP3.LUT R3, R3, R18, RZ, 0xfc, !PT ;  /* 0x0000001203037212 */ /* 0x000fc800078efcff */
[----:B------:R-:W-:-:S04]  /*3d40*/  SHF.R.U32.HI R3, RZ, 0x18, R3 ;  /* 0x00000018ff037819 */ /* 0x000fc80000011603 */
[----:B------:R-:W-:-:S04]  /*3d50*/  LOP3.LUT R0, R0, 0x80, R3, 0xf8, !PT ;  /* 0x0000008000007812 */ /* 0x000fc800078ef803 */
[----:B------:R-:W-:-:S07]  /*3d60*/  PRMT R4, R0, 0x7610, R4 ;  /* 0x0000761000047816 */ /* 0x000fce0000000004 */
.L_x_2646:
[----:B------:R0:W-:Y:S01]  /*3d70*/  STG.E.U8 desc[UR36][R8.64], R4 ;  /* 0x0000000408007986 */ /* 0x0001e2000c101124 */
[----:B------:R-:W-:Y:S05]  /*3d80*/  BRA `(.L_x_2635) ;  /* 0x0000000400f07947 */ /* 0x000fea0003800000 */
.L_x_2644:
[----:B------:R-:W-:Y:S01]  /*3d90*/  ISETP.GE.U32.AND P0, PT, R24, 0x8000000, PT ;  /* 0x080000001800780c */ /* 0x000fe20003f06070 */
[----:B------:R-:W-:-:S03]  /*3da0*/  HFMA2 R4, -RZ, RZ, 0, 7.62939453125e-06 ;  /* 0x00000080ff047431 */ /* 0x000fc600000001ff */
        /* <DEDUP_REMOVED lines=15> */
.L_x_2649:
[----:B------:R-:W-:-:S04]  /*3ea0*/  LOP3.LUT R3, R3, R18, RZ, 0xfc, !PT ;  /* 0x0000001203037212 */ /* 0x000fc800078efcff */
[----:B------:R-:W-:-:S04]  /*3eb0*/  SHF.R.U32.HI R3, RZ, 0x18, R3 ;  /* 0x00000018ff037819 */ /* 0x000fc80000011603 */
[----:B------:R-:W-:-:S04]  /*3ec0*/  LOP3.LUT R0, R0, 0x80, R3, 0xf8, !PT ;  /* 0x0000008000007812 */ /* 0x000fc800078ef803 */
[----:B------:R-:W-:-:S07]  /*3ed0*/  PRMT R4, R0, 0x7610, R4 ;  /* 0x0000761000047816 */ /* 0x000fce0000000004 */
.L_x_2648:
[----:B------:R0:W-:Y:S01]  /*3ee0*/  STG.E.U8 desc[UR36][R8.64], R4 ;  /* 0x0000000408007986 */ /* 0x0001e2000c101124 */
[----:B------:R-:W-:Y:S05]  /*3ef0*/  BRA `(.L_x_2635) ;  /* 0x0000000400947947 */ /* 0x000fea0003800000 */
.L_x_2643:
        /* <DEDUP_REMOVED lines=20> */
.L_x_2652:
[----:B------:R0:W-:Y:S01]  /*4040*/  STG.E.U8 desc[UR36][R8.64], R4 ;  /* 0x0000000408007986 */ /* 0x0001e2000c101124 */
[----:B------:R-:W-:Y:S05]  /*4050*/  BRA `(.L_x_2635) ;  /* 0x00000004003c7947 */ /* 0x000fea0003800000 */
.L_x_2651:
[----:B------:R-:W-:-:S04]  /*4060*/  ISETP.GE.U32.AND P0, PT, R24, 0x8000000, PT ;  /* 0x080000001800780c */ /* 0x000fc80003f06070 */
[----:B------:R-:W-:-:S04]  /*4070*/  FSEL R3, R22, R23, !P0 ;  /* 0x0000001716037208 */ /* 0x000fc80004000000 */
[----:B------:R-:W-:-:S04]  /*4080*/  LOP3.LUT R3, R3, 0x80000000, R18, 0xf8, !PT ;  /* 0x8000000003037812 */ /* 0x000fc800078ef812 */
[----:B------:R-:W0:Y:S02]  /*4090*/  F2I.U64.TRUNC R4, R3 ;  /* 0x0000000300047311 */ /* 0x000e24000020d800 */
[----:B0-----:R0:W-:Y:S01]  /*40a0*/  STG.E.64 desc[UR36][R8.64], R4 ;  /* 0x0000000408007986 */ /* 0x0011e2000c101b24 */
[----:B------:R-:W-:Y:S05]  /*40b0*/  BRA `(.L_x_2635) ;  /* 0x0000000400247947 */ /* 0x000fea0003800000 */
.L_x_2650:
[----:B------:R-:W-:-:S04]  /*40c0*/  ISETP.GE.U32.AND P0, PT, R24, 0x8000000, PT ;  /* 0x080000001800780c */ /* 0x000fc80003f06070 */
[----:B------:R-:W-:-:S04]  /*40d0*/  FSEL R3, R22, R23, !P0 ;  /* 0x0000001716037208 */ /* 0x000fc80004000000 */
[----:B------:R-:W-:-:S06]  /*40e0*/  LOP3.LUT R3, R3, 0x80000000, R18, 0xf8, !PT ;  /* 0x8000000003037812 */ /* 0x000fcc00078ef812 */
[----:B------:R-:W0:Y:S02]  /*40f0*/  F2I.FTZ.U32.TRUNC.NTZ R3, R3 ;  /* 0x0000000300037305 */ /* 0x000e24000021f000 */
[----:B0-----:R0:W-:Y:S01]  /*4100*/  STG.E desc[UR36][R8.64], R3 ;  /* 0x0000000308007986 */ /* 0x0011e2000c101924 */
[----:B------:R-:W-:Y:S05]  /*4110*/  BRA `(.L_x_2635) ;  /* 0x00000004000c7947 */ /* 0x000fea0003800000 */
.L_x_2642:
        /* <DEDUP_REMOVED lines=12> */
.L_x_2654:
        /* <DEDUP_REMOVED lines=8> */
.L_x_2653:
[----:B------:R-:W-:-:S09]  /*4260*/  UISETP.NE.AND UP0, UPT, UR4, 0xf, UPT ;  /* 0x0000000f0400788c */ /* 0x000fd2000bf05270 */
[----:B------:R-:W-:Y:S05]  /*4270*/  BRA.U !UP0, `(.L_x_2655) ;  /* 0x0000000108a07547 */ /* 0x000fea000b800000 */
[----:B------:R-:W-:-:S09]  /*4280*/  UISETP.NE.AND UP0, UPT, UR4, 0x17, UPT ;  /* 0x000000170400788c */ /* 0x000fd2000bf05270 */
[----:B------:R-:W-:Y:S05]  /*4290*/  BRA.U !UP0, `(.L_x_2656) ;  /* 0x0000000108907547 */ /* 0x000fea000b800000 */
[----:B------:R-:W-:-:S09]  /*42a0*/  UISETP.NE.AND UP0, UPT, UR4, 0x18, UPT ;  /* 0x000000180400788c */ /* 0x000fd2000bf05270 */
[----:B------:R-:W-:Y:S05]  /*42b0*/  BRA.U !UP0, `(.L_x_2657) ;  /* 0x0000000108447547 */ /* 0x000fea000b800000 */
.L_x_2634:
        /* <DEDUP_REMOVED lines=16> */
.L_x_2658:
[----:B------:R-:W-:Y:S05]  /*43c0*/  BRA `(.L_x_2635) ;  /* 0x0000000000607947 */ /* 0x000fea0003800000 */
.L_x_2657:
        /* <DEDUP_REMOVED lines=8> */
[----:B------:R-:W-:-:S13]  /*4450*/  ISETP.GE.U32.AND P0, PT, R6, 0x3c800000, PT ;  /* 0x3c8000000600780c */ /* 0x000fda0003f06070 */
[----:B------:R-:W-:-:S04]  /*4460*/  @P0 SHF.R.U32.HI R3, RZ, 0x14, R3 ;  /* 0x00000014ff030819 */ /* 0x000fc80000011603 */
[----:B------:R-:W-:-:S04]  /*4470*/  @P0 LOP3.LUT R3, R3, 0x1, RZ, 0xc0, !PT ;  /* 0x0000000103030812 */ /* 0x000fc800078ec0ff */
[----:B------:R-:W-:-:S04]  /*4480*/  @P0 IADD3 R3, PT, PT, R4, 0x407ffff, R3 ;  /* 0x0407ffff04030810 */ /* 0x000fc80007ffe003 */
[----:B------:R-:W-:Y:S01]  /*4490*/  @P0 SHF.R.U32.HI R0, RZ, 0x14, R3 ;  /* 0x00000014ff000819 */ /* 0x000fe20000011603 */
[----:B------:R-:W-:-:S07]  /*44a0*/  @!P0 FADD.FTZ R0, R6, 16384 ;  /* 0x4680000006008421 */ /* 0x000fce0000010000 */
.L_x_2659:
[----:B------:R-:W-:-:S05]  /*44b0*/  LOP3.LUT R3, R0, 0x80, R5, 0xf8, !PT ;  /* 0x0000008000037812 */ /* 0x000fca00078ef805 */
[----:B------:R0:W-:Y:S01]  /*44c0*/  STG.E.U8 desc[UR36][R8.64], R3 ;  /* 0x0000000308007986 */ /* 0x0001e2000c101124 */
[----:B------:R-:W-:Y:S05]  /*44d0*/  BRA `(.L_x_2635) ;  /* 0x00000000001c7947 */ /* 0x000fea0003800000 */
.L_x_2656:
[----:B------:R0:W-:Y:S01]  /*44e0*/  STG.E.U8 desc[UR36][R8.64], R2 ;  /* 0x0000000208007986 */ /* 0x0001e2000c101124 */
[----:B------:R-:W-:Y:S05]  /*44f0*/  BRA `(.L_x_2635) ;  /* 0x0000000000147947 */ /* 0x000fea0003800000 */
.L_x_2655:
[----:B------:R-:W-:-:S04]  /*4500*/  ISETP.GE.U32.AND P0, PT, R24, 0x8000000, PT ;  /* 0x080000001800780c */ /* 0x000fc80003f06070 */
[----:B------:R-:W-:-:S04]  /*4510*/  FSEL R3, R22, R23, !P0 ;  /* 0x0000001716037208 */ /* 0x000fc80004000000 */
[----:B------:R-:W-:-:S04]  /*4520*/  LOP3.LUT R3, R3, 0x80000000, R18, 0xf8, !PT ;  /* 0x8000000003037812 */ /* 0x000fc800078ef812 */
[----:B------:R-:W-:-:S05]  /*4530*/  F2FP.BF16.F32.PACK_AB R3, RZ, R3 ;  /* 0x00000003ff03723e */ /* 0x000fca00000010ff */
[----:B------:R0:W-:Y:S02]  /*4540*/  STG.E.U16 desc[UR36][R8.64], R3 ;  /* 0x0000000308007986 */ /* 0x0001e4000c101524 */
.L_x_2635:
[----:B------:R-:W-:-:S07]  /*4550*/  VIADD R17, R17, 0x80 ;  /* 0x0000008011117836 */ /* 0x000fce0000000000 */
.L_x_2627:
[----:B------:R-:W-:Y:S05]  /*4560*/  BSYNC.RECONVERGENT B6 ;  /* 0x0000000000067941 */ /* 0x000fea0003800200 */
.L_x_2626:
        /* <DEDUP_REMOVED lines=282> */
.L_x_2663:
[----:B------:R-:W-:Y:S02]  /*5710*/  IMAD.MOV.U32 R4, RZ, RZ, R0 ;  /* 0x000000ffff047224 */ /* 0x000fe400078e0000 */
[----:B------:R-:W-:-:S07]  /*5720*/  IMAD.MOV.U32 R5, RZ, RZ, RZ ;  /* 0x000000ffff057224 */ /* 0x000fce00078e00ff */
.L_x_2662:
        /* <DEDUP_REMOVED lines=20> */
.L_x_2667:
[----:B------:R-:W-:-:S04]  /*5870*/  ISETP.GE.U32.AND P0, PT, R24, 0x8000000, PT ;  /* 0x080000001800780c */ /* 0x000fc80003f06070 */
[----:B------:R-:W-:-:S04]  /*5880*/  FSEL R3, R22, R23, !P0 ;  /* 0x0000001716037208 */ /* 0x000fc80004000000 */
[----:B------:R-:W-:-:S04]  /*5890*/  LOP3.LUT R3, R3, 0x80000000, R18, 0xf8, !PT ;  /* 0x8000000003037812 */ /* 0x000fc800078ef812 */
[----:B------:R-:W0:Y:S02]  /*58a0*/  F2I.S64.TRUNC R4, R3 ;  /* 0x0000000300047311 */ /* 0x000e24000020d900 */
[----:B0-----:R0:W-:Y:S01]  /*58b0*/  STG.E.U8 desc[UR36][R8.64], R4 ;  /* 0x0000000408007986 */ /* 0x0011e2000c101124 */
[----:B------:R-:W-:Y:S05]  /*58c0*/  BRA `(.L_x_2669) ;  /* 0x0000000c00987947 */ /* 0x000fea0003800000 */
.L_x_2666:
        /* <DEDUP_REMOVED lines=12> */
.L_x_2671:
[----:B------:R-:W-:-:S04]  /*5990*/  ISETP.GE.U32.AND P0, PT, R24, 0x8000000, PT ;  /* 0x080000001800780c */ /* 0x000fc80003f06070 */
[----:B------:R-:W-:-:S04]  /*59a0*/  FSEL R3, R22, R23, !P0 ;  /* 0x0000001716037208 */ /* 0x000fc80004000000 */
[----:B------:R-:W-:-:S06]  /*59b0*/  LOP3.LUT R3, R3, 0x80000000, R18, 0xf8, !PT ;  /* 0x8000000003037812 */ /* 0x000fcc00078ef812 */
[----:B------:R-:W0:Y:S02]  /*59c0*/  F2I.FTZ.TRUNC.NTZ R3, R3 ;  /* 0x0000000300037305 */ /* 0x000e24000021f100 */
[----:B0-----:R0:W-:Y:S01]  /*59d0*/  STG.E desc[UR36][R8.64], R3 ;  /* 0x0000000308007986 */ /* 0x0011e2000c101924 */
[----:B------:R-:W-:Y:S05]  /*59e0*/  BRA `(.L_x_2669) ;  /* 0x0000000c00507947 */ /* 0x000fea0003800000 */
.L_x_2670:
[----:B------:R-:W-:-:S04]  /*59f0*/  ISETP.GE.U32.AND P0, PT, R24, 0x8000000, PT ;  /* 0x080000001800780c */ /* 0x000fc80003f06070 */
[----:B------:R-:W-:-:S04]  /*5a00*/  FSEL R3, R22, R23, !P0 ;  /* 0x0000001716037208 */ /* 0x000fc80004000000 */
[----:B------:R-:W-:-:S06]  /*5a10*/  LOP3.LUT R3, R3, 0x80000000, R18, 0xf8, !PT ;  /* 0x8000000003037812 */ /* 0x000fcc00078ef812 */
[----:B------:R-:W0:Y:S02]  /*5a20*/  F2I.FTZ.TRUNC.NTZ R3, R3 ;  /* 0x0000000300037305 */ /* 0x000e24000021f100 */
[----:B0-----:R0:W-:Y:S01]  /*5a30*/  STG.E.U16 desc[UR36][R8.64], R3 ;  /* 0x0000000308007986 */ /* 0x0011e2000c101524 */
[----:B------:R-:W-:Y:S05]  /*5a40*/  BRA `(.L_x_2669) ;  /* 0x0000000c00387947 */ /* 0x000fea0003800000 */
.L_x_2665:
        /* <DEDUP_REMOVED lines=11> */
.L_x_2673:
[----:B------:R-:W-:-:S04]  /*5b00*/  ISETP.GE.U32.AND P0, PT, R24, 0x8000000, PT ;  /* 0x080000001800780c */ /* 0x000fc80003f06070 */
[----:B------:R-:W-:-:S04]  /*5b10*/  FSEL R3, R22, R23, !P0 ;  /* 0x0000001716037208 */ /* 0x000fc80004000000 */
[----:B------:R-:W-:-:S04]  /*5b20*/  LOP3.LUT R3, R3, 0x80000000, R18, 0xf8, !PT ;  /* 0x8000000003037812 */ /* 0x000fc800078ef812 */
[----:B------:R-:W-:-:S05]  /*5b30*/  F2FP.F16.F32.PACK_AB R3, RZ, R3 ;  /* 0x00000003ff03723e */ /* 0x000fca00000000ff */
[----:B------:R0:W-:Y:S01]  /*5b40*/  STG.E.U16 desc[UR36][R8.64], R3 ;  /* 0x0000000308007986 */ /* 0x0001e2000c101524 */
[----:B------:R-:W-:Y:S05]  /*5b50*/  BRA `(.L_x_2669) ;  /* 0x0000000800f47947 */ /* 0x000fea0003800000 */
.L_x_2672:
        /* <DEDUP_REMOVED lines=12> */
.L_x_2675:
[----:B------:R-:W-:-:S04]  /*5c20*/  ISETP.GE.U32.AND P0, PT, R24, 0x8000000, PT ;  /* 0x080000001800780c */ /* 0x000fc80003f06070 */
[----:B------:R-:W-:-:S04]  /*5c30*/  FSEL R3, R22, R23, !P0 ;  /* 0x0000001716037208 */ /* 0x000fc80004000000 */
[----:B------:R-:W-:-:S04]  /*5c40*/  LOP3.LUT R3, R3, 0x80000000, R18, 0xf8, !PT ;  /* 0x8000000003037812 */ /* 0x000fc800078ef812 */
[----:B------:R-:W-:-:S04]  /*5c50*/  F2FP.F16.F32.PACK_AB R3, RZ, R3 ;  /* 0x00000003ff03723e */ /* 0x000fc800000000ff */
[----:B------:R-:W-:-:S05]  /*5c60*/  PRMT R3, R3, 0x5410, RZ ;  /* 0x0000541003037816 */ /* 0x000fca00000000ff */
[----:B------:R0:W-:Y:S01]  /*5c70*/  STG.E desc[UR36][R8.64], R3 ;  /* 0x0000000308007986 */ /* 0x0001e2000c101924 */
[----:B------:R-:W-:Y:S05]  /*5c80*/  BRA `(.L_x_2669) ;  /* 0x0000000800a87947 */ /* 0x000fea0003800000 */
.L_x_2674:
[----:B------:R-:W-:-:S04]  /*5c90*/  ISETP.GE.U32.AND P0, PT, R24, 0x8000000, PT ;  /* 0x080000001800780c */ /* 0x000fc80003f06070 */
[----:B------:R-:W-:-:S04]  /*5ca0*/  FSEL R3, R22, R23, !P0 ;  /* 0x0000001716037208 */ /* 0x000fc80004000000 */
[----:B------:R-:W-:-:S05]  /*5cb0*/  LOP3.LUT R3, R3, 0x80000000, R18, 0xf8, !PT ;  /* 0x8000000003037812 */ /* 0x000fca00078ef812 */
[----:B------:R-:W-:-:S04]  /*5cc0*/  FMUL.FTZ R3, R3, 1 ;  /* 0x3f80000003037820 */ /* 0x000fc80000410000 */
[----:B------:R-:W0:Y:S02]  /*5cd0*/  F2F.F64.F32 R4, R3 ;  /* 0x0000000300047310 */ /* 0x000e240000201800 */
[----:B0-----:R0:W-:Y:S01]  /*5ce0*/  STG.E.64 desc[UR36][R8.64], R4 ;  /* 0x0000000408007986 */ /* 0x0011e2000c101b24 */
[----:B------:R-:W-:Y:S05]  /*5cf0*/  BRA `(.L_x_2669) ;  /* 0x00000008008c7947 */ /* 0x000fea0003800000 */
.L_x_2664:
        /* <DEDUP_REMOVED lines=16> */
.L_x_2679:
        /* <DEDUP_REMOVED lines=17> */
.L_x_2681:
[----:B------:R-:W-:-:S04]  /*5f10*/  LOP3.LUT R3, R3, R18, RZ, 0xfc, !PT ;  /* 0x0000001203037212 */ /* 0x000fc800078efcff */
[----:B------:R-:W-:-:S04]  /*5f20*/  SHF.R.U32.HI R3, RZ, 0x18, R3 ;  /* 0x00000018ff037819 */ /* 0x000fc80000011603 */
[----:B------:R-:W-:-:S04]  /*5f30*/  LOP3.LUT R0, R0, 0x80, R3, 0xf8, !PT ;  /* 0x0000008000007812 */ /* 0x000fc800078ef803 */
[----:B------:R-:W-:-:S07]  /*5f40*/  PRMT R4, R0, 0x7610, R4 ;  /* 0x0000761000047816 */ /* 0x000fce0000000004 */
.L_x_2680:
[----:B------:R2:W-:Y:S01]  /*5f50*/  STG.E.U8 desc[UR36][R8.64], R4 ;  /* 0x0000000408007986 */ /* 0x0005e2000c101124 */
[----:B------:R-:W-:Y:S05]  /*5f60*/  BRA `(.L_x_2669) ;  /* 0x0000000400f07947 */ /* 0x000fea0003800000 */
.L_x_2678:
        /* <DEDUP_REMOVED lines=17> */
.L_x_2683:
[----:B------:R-:W-:-:S04]  /*6080*/  LOP3.LUT R3, R3, R18, RZ, 0xfc, !PT ;  /* 0x0000001203037212 */ /* 0x000fc800078efcff */
[----:B------:R-:W-:-:S04]  /*6090*/  SHF.R.U32.HI R3, RZ, 0x18, R3 ;  /* 0x00000018ff037819 */ /* 0x000fc80000011603 */
[----:B------:R-:W-:-:S04]  /*60a0*/  LOP3.LUT R0, R0, 0x80, R3, 0xf8, !PT ;  /* 0x0000008000007812 */ /* 0x000fc800078ef803 */
[----:B------:R-:W-:-:S07]  /*60b0*/  PRMT R4, R0, 0x7610, R4 ;  /* 0x0000761000047816 */ /* 0x000fce0000000004 */
.L_x_2682:
[----:B------:R0:W-:Y:S01]  /*60c0*/  STG.E.U8 desc[UR36][R8.64], R4 ;  /* 0x0000000408007986 */ /* 0x0001e2000c101124 */
[----:B------:R-:W-:Y:S05]  /*60d0*/  BRA `(.L_x_2669) ;  /* 0x0000000400947947 */ /* 0x000fea0003800000 */
.L_x_2677:
        /* <DEDUP_REMOVED lines=17> */
[----:B------:R-:W-:Y:S02]  /*61f0*/  ISETP.EQ.U32.AND P0, PT, R4, 0x1, P0 ;  /* 0x000000010400780c */ /* 0x000fe40000702070 */
[----:B------:R-:W-:-:S11]  /*6200*/  IADD3 R4, PT, PT, R0, 0x1, RZ ;  /* 0x0000000100047810 */ /* 0x000fd60007ffe0ff */
[----:B------:R-:W-:-:S07]  /*6210*/  @!P0 IMAD.MOV R4, RZ, RZ, R0 ;  /* 0x000000ffff048224 */ /* 0x000fce00078e0200 */
.L_x_2686:
[----:B------:R4:W-:Y:S01]  /*6220*/  STG.E.U8 desc[UR36][R8.64], R4 ;  /* 0x0000000408007986 */ /* 0x0009e2000c101124 */
[----:B------:R-:W-:Y:S05]  /*6230*/  BRA `(.L_x_2669) ;  /* 0x00000004003c7947 */ /* 0x000fea0003800000 */
.L_x_2685:
[----:B------:R-:W-:-:S04]  /*6240*/  ISETP.GE.U32.AND P0, PT, R24, 0x8000000, PT ;  /* 0x080000001800780c */ /* 0x000fc80003f06070 */
[----:B------:R-:W-:-:S04]  /*6250*/  FSEL R3, R22, R23, !P0 ;  /* 0x0000001716037208 */ /* 0x000fc80004000000 */
[----:B------:R-:W-:-:S04]  /*6260*/  LOP3.LUT R3, R3, 0x80000000, R18, 0xf8, !PT ;  /* 0x8000000003037812 */ /* 0x000fc800078ef812 */
[----:B------:R-:W0:Y:S02]  /*6270*/  F2I.U64.TRUNC R4, R3 ;  /* 0x0000000300047311 */ /* 0x000e24000020d800 */
[----:B0-----:R3:W-:Y:S01]  /*6280*/  STG.E.64 desc[UR36][R8.64], R4 ;  /* 0x0000000408007986 */ /* 0x0017e2000c101b24 */
[----:B------:R-:W-:Y:S05]  /*6290*/  BRA `(.L_x_2669) ;  /* 0x0000000400247947 */ /* 0x000fea0003800000 */
.L_x_2684:
[----:B------:R-:W-:-:S04]  /*62a0*/  ISETP.GE.U32.AND P0, PT, R24, 0x8000000, PT ;  /* 0x080000001800780c */ /* 0x000fc80003f06070 */
[----:B------:R-:W-:-:S04]  /*62b0*/  FSEL R3, R22, R23, !P0 ;  /* 0x0000001716037208 */ /* 0x000fc80004000000 */
[----:B------:R-:W-:-:S06]  /*62c0*/  LOP3.LUT R3, R3, 0x80000000, R18, 0xf8, !PT ;  /* 0x8000000003037812 */ /* 0x000fcc00078ef812 */
[----:B------:R-:W0:Y:S02]  /*62d0*/  F2I.FTZ.U32.TRUNC.NTZ R3, R3 ;  /* 0x0000000300037305 */ /* 0x000e24000021f000 */
[----:B0-----:R5:W-:Y:S01]  /*62e0*/  STG.E desc[UR36][R8.64], R3 ;  /* 0x0000000308007986 */ /* 0x001be2000c101924 */
[----:B------:R-:W-:Y:S05]  /*62f0*/  BRA `(.L_x_2669) ;  /* 0x00000004000c7947 */ /* 0x000fea0003800000 */
.L_x_2676:
        /* <DEDUP_REMOVED lines=12> */
.L_x_2688:
        /* <DEDUP_REMOVED lines=8> */
.L_x_2687:
[----:B------:R-:W-:-:S09]  /*6440*/  UISETP.NE.AND UP0, UPT, UR4, 0xf, UPT ;  /* 0x0000000f0400788c */ /* 0x000fd2000bf05270 */
[----:B------:R-:W-:Y:S05]  /*6450*/  BRA.U !UP0, `(.L_x_2689) ;  /* 0x0000000108a07547 */ /* 0x000fea000b800000 */
[----:B------:R-:W-:-:S09]  /*6460*/  UISETP.NE.AND UP0, UPT, UR4, 0x17, UPT ;  /* 0x000000170400788c */ /* 0x000fd2000bf05270 */
[----:B------:R-:W-:Y:S05]  /*6470*/  BRA.U !UP0, `(.L_x_2690) ;  /* 0x0000000108907547 */ /* 0x000fea000b800000 */
[----:B------:R-:W-:-:S09]  /*6480*/  UISETP.NE.AND UP0, UPT, UR4, 0x18, UPT ;  /* 0x000000180400788c */ /* 0x000fd2000bf05270 */
[----:B------:R-:W-:Y:S05]  /*6490*/  BRA.U !UP0, `(.L_x_2691) ;  /* 0x0000000108447547 */ /* 0x000fea000b800000 */
.L_x_2668:
        /* <DEDUP_REMOVED lines=16> */
.L_x_2692:
[----:B------:R-:W-:Y:S05]  /*65a0*/  BRA `(.L_x_2669) ;  /* 0x0000000000607947 */ /* 0x000fea0003800000 */
.L_x_2691:
        /* <DEDUP_REMOVED lines=14> */
.L_x_2693:
[----:B------:R-:W-:-:S05]  /*6690*/  LOP3.LUT R3, R0, 0x80, R5, 0xf8, !PT ;  /* 0x0000008000037812 */ /* 0x000fca00078ef805 */
[----:B------:R0:W-:Y:S01]  /*66a0*/  STG.E.U8 desc[UR36][R8.64], R3 ;  /* 0x0000000308007986 */ /* 0x0001e2000c101124 */
[----:B------:R-:W-:Y:S05]  /*66b0*/  BRA `(.L_x_2669) ;  /* 0x00000000001c7947 */ /* 0x000fea0003800000 */
.L_x_2690:
[----:B------:R0:W-:Y:S01]  /*66c0*/  STG.E.U8 desc[UR36][R8.64], R2 ;  /* 0x0000000208007986 */ /* 0x0001e2000c101124 */
[----:B------:R-:W-:Y:S05]  /*66d0*/  BRA `(.L_x_2669) ;  /* 0x0000000000147947 */ /* 0x000fea0003800000 */
.L_x_2689:
[----:B------:R-:W-:-:S04]  /*66e0*/  ISETP.GE.U32.AND P0, PT, R24, 0x8000000, PT ;  /* 0x080000001800780c */ /* 0x000fc80003f06070 */
[----:B------:R-:W-:-:S04]  /*66f0*/  FSEL R3, R22, R23, !P0 ;  /* 0x0000001716037208 */ /* 0x000fc80004000000 */
[----:B------:R-:W-:-:S04]  /*6700*/  LOP3.LUT R3, R3, 0x80000000, R18, 0xf8, !PT ;  /* 0x8000000003037812 */ /* 0x000fc800078ef812 */
[----:B------:R-:W-:-:S05]  /*6710*/  F2FP.BF16.F32.PACK_AB R3, RZ, R3 ;  /* 0x00000003ff03723e */ /* 0x000fca00000010ff */
[----:B------:R0:W-:Y:S02]  /*6720*/  STG.E.U16 desc[UR36][R8.64], R3 ;  /* 0x0000000308007986 */ /* 0x0001e4000c101524 */
.L_x_2669:
[----:B------:R-:W-:-:S07]  /*6730*/  IADD3 R17, PT, PT, R17, 0x80, RZ ;  /* 0x0000008011117810 */ /* 0x000fce0007ffe0ff */
.L_x_2661:
[----:B------:R-:W-:Y:S05]  /*6740*/  BSYNC.RECONVERGENT B6 ;  /* 0x0000000000067941 */ /* 0x000fea0003800200 */
.L_x_2660:
        /* <DEDUP_REMOVED lines=281> */
.L_x_2695:
[----:B------:R-:W-:Y:S02]  /*78e0*/  IMAD.MOV.U32 R4, RZ, RZ, R0 ;  /* 0x000000ffff047224 */ /* 0x000fe400078e0000 */
[----:B------:R-:W-:-:S07]  /*78f0*/  IMAD.MOV.U32 R5, RZ, RZ, RZ ;  /* 0x000000ffff057224 */ /* 0x000fce00078e00ff */
.L_x_2694:
        /* <DEDUP_REMOVED lines=18> */
[----:B0-----:R-:W-:Y:S01]  /*7a20*/  STG.E.U8 desc[UR36][R4.64], R23 ;  /* 0x0000001704007986 */ /* 0x001fe2000c101124 */
[----:B------:R-:W-:Y:S05]  /*7a30*/  EXIT ;  /* 0x000000000000794d */ /* 0x000fea0003800000 */
.L_x_2699:
[----:B------:R-:W-:-:S04]  /*7a40*/  ISETP.GE.U32.AND P0, PT, R24, 0x8000000, PT ;  /* 0x080000001800780c */ /* 0x000fc80003f06070 */
[----:B------:R-:W-:-:S04]  /*7a50*/  FSEL R23, R22, R23, !P0 ;  /* 0x0000001716177208 */ /* 0x000fc80004000000 */
[----:B------:R-:W-:-:S06]  /*7a60*/  LOP3.LUT R2, R23, 0x80000000, R18, 0xf8, !PT ;  /* 0x8000000017027812 */ /* 0x000fcc00078ef812 */
[----:B------:R-:W0:Y:S02]  /*7a70*/  F2I.S64.TRUNC R2, R2 ;  /* 0x0000000200027311 */ /* 0x000e24000020d900 */
[----:B0-----:R-:W-:-:S05]  /*7a80*/  IMAD.MOV.U32 R7, RZ, RZ, R2 ;  /* 0x000000ffff077224 */ /* 0x001fca00078e0002 */
[----:B------:R-:W-:Y:S01]  /*7a90*/  STG.E.U8 desc[UR36][R4.64], R7 ;  /* 0x0000000704007986 */ /* 0x000fe2000c101124 */
[----:B------:R-:W-:Y:S05]  /*7aa0*/  EXIT ;  /* 0x000000000000794d */ /* 0x000fea0003800000 */
.L_x_2698:
        /* <DEDUP_REMOVED lines=9> */
[----:B------:R-:W0:Y:S02]  /*7b40*/  F2I.S64.TRUNC R2, R2 ;  /* 0x0000000200027311 */ /* 0x000e24000020d900 */
[----:B0-----:R-:W-:Y:S01]  /*7b50*/  STG.E.64 desc[UR36][R4.64], R2 ;  /* 0x0000000204007986 */ /* 0x001fe2000c101b24 */
[----:B------:R-:W-:Y:S05]  /*7b60*/  EXIT ;  /* 0x000000000000794d */ /* 0x000fea0003800000 */
.L_x_2702:
[----:B------:R-:W-:-:S04]  /*7b70*/  ISETP.GE.U32.AND P0, PT, R24, 0x8000000, PT ;  /* 0x080000001800780c */ /* 0x000fc80003f06070 */
[----:B------:R-:W-:-:S04]  /*7b80*/  FSEL R23, R22, R23, !P0 ;  /* 0x0000001716177208 */ /* 0x000fc80004000000 */
[----:B------:R-:W-:-:S06]  /*7b90*/  LOP3.LUT R23, R23, 0x80000000, R18, 0xf8, !PT ;  /* 0x8000000017177812 */ /* 0x000fcc00078ef812 */
[----:B------:R-:W0:Y:S02]  /*7ba0*/  F2I.FTZ.TRUNC.NTZ R23, R23 ;  /* 0x0000001700177305 */ /* 0x000e24000021f100 */
[----:B0-----:R-:W-:Y:S01]  /*7bb0*/  STG.E desc[UR36][R4.64], R23 ;  /* 0x0000001704007986 */ /* 0x001fe2000c101924 */
[----:B------:R-:W-:Y:S05]  /*7bc0*/  EXIT ;  /* 0x000000000000794d */ /* 0x000fea0003800000 */
.L_x_2701:
[----:B------:R-:W-:-:S04]  /*7bd0*/  ISETP.GE.U32.AND P0, PT, R24, 0x8000000, PT ;  /* 0x080000001800780c */ /* 0x000fc80003f06070 */
[----:B------:R-:W-:-:S04]  /*7be0*/  FSEL R23, R22, R23, !P0 ;  /* 0x0000001716177208 */ /* 0x000fc80004000000 */
[----:B------:R-:W-:-:S06]  /*7bf0*/  LOP3.LUT R23, R23, 0x80000000, R18, 0xf8, !PT ;  /* 0x8000000017177812 */ /* 0x000fcc00078ef812 */
[----:B------:R-:W0:Y:S02]  /*7c00*/  F2I.FTZ.TRUNC.NTZ R23, R23 ;  /* 0x0000001700177305 */ /* 0x000e24000021f100 */
[----:B0-----:R-:W-:Y:S01]  /*7c10*/  STG.E.U16 desc[UR36][R4.64], R23 ;  /* 0x0000001704007986 */ /* 0x001fe2000c101524 */
[----:B------:R-:W-:Y:S05]  /*7c20*/  EXIT ;  /* 0x000000000000794d */ /* 0x000fea0003800000 */
.L_x_2697:
        /* <DEDUP_REMOVED lines=9> */
[----:B------:R-:W-:Y:S01]  /*7cc0*/  STG.E desc[UR36][R4.64], R23 ;  /* 0x0000001704007986 */ /* 0x000fe2000c101924 */
[----:B------:R-:W-:Y:S05]  /*7cd0*/  EXIT ;  /* 0x000000000000794d */ /* 0x000fea0003800000 */
.L_x_2704:
[----:B------:R-:W-:-:S04]  /*7ce0*/  ISETP.GE.U32.AND P0, PT, R24, 0x8000000, PT ;  /* 0x080000001800780c */ /* 0x000fc80003f06070 */
[----:B------:R-:W-:-:S04]  /*7cf0*/  FSEL R23, R22, R23, !P0 ;  /* 0x0000001716177208 */ /* 0x000fc80004000000 */
[----:B------:R-:W-:-:S04]  /*7d00*/  LOP3.LUT R23, R23, 0x80000000, R18, 0xf8, !PT ;  /* 0x8000000017177812 */ /* 0x000fc800078ef812 */
[----:B------:R-:W-:-:S05]  /*7d10*/  F2FP.F16.F32.PACK_AB R23, RZ, R23 ;  /* 0x00000017ff17723e */ /* 0x000fca00000000ff */
[----:B------:R-:W-:Y:S01]  /*7d20*/  STG.E.U16 desc[UR36][R4.64], R23 ;  /* 0x0000001704007986 */ /* 0x000fe2000c101524 */
[----:B------:R-:W-:Y:S05]  /*7d30*/  EXIT ;  /* 0x000000000000794d */ /* 0x000fea0003800000 */
.L_x_2703:
        /* <DEDUP_REMOVED lines=10> */
[----:B------:R-:W-:Y:S01]  /*7de0*/  STG.E.64 desc[UR36][R4.64], R18 ;  /* 0x0000001204007986 */ /* 0x000fe2000c101b24 */
[----:B------:R-:W-:Y:S05]  /*7df0*/  EXIT ;  /* 0x000000000000794d */ /* 0x000fea0003800000 */
.L_x_2706:
[----:B------:R-:W-:-:S04]  /*7e00*/  ISETP.GE.U32.AND P0, PT, R24, 0x8000000, PT ;  /* 0x080000001800780c */ /* 0x000fc80003f06070 */
[----:B------:R-:W-:-:S04]  /*7e10*/  FSEL R23, R22, R23, !P0 ;  /* 0x0000001716177208 */ /* 0x000fc80004000000 */
[----:B------:R-:W-:-:S04]  /*7e20*/  LOP3.LUT R23, R23, 0x80000000, R18, 0xf8, !PT ;  /* 0x8000000017177812 */ /* 0x000fc800078ef812 */
[----:B------:R-:W-:-:S04]  /*7e30*/  F2FP.F16.F32.PACK_AB R23, RZ, R23 ;  /* 0x00000017ff17723e */ /* 0x000fc800000000ff */
[----:B------:R-:W-:-:S05]  /*7e40*/  PRMT R23, R23, 0x5410, RZ ;  /* 0x0000541017177816 */ /* 0x000fca00000000ff */
[----:B------:R-:W-:Y:S01]  /*7e50*/  STG.E desc[UR36][R4.64], R23 ;  /* 0x0000001704007986 */ /* 0x000fe2000c101924 */
[----:B------:R-:W-:Y:S05]  /*7e60*/  EXIT ;  /* 0x000000000000794d */ /* 0x000fea0003800000 */
.L_x_2705:
[----:B------:R-:W-:-:S04]  /*7e70*/  ISETP.GE.U32.AND P0, PT, R24, 0x8000000, PT ;  /* 0x080000001800780c */ /* 0x000fc80003f06070 */
[----:B------:R-:W-:-:S04]  /*7e80*/  FSEL R23, R22, R23, !P0 ;  /* 0x0000001716177208 */ /* 0x000fc80004000000 */
[----:B------:R-:W-:-:S05]  /*7e90*/  LOP3.LUT R23, R23, 0x80000000, R18, 0xf8, !PT ;  /* 0x8000000017177812 */ /* 0x000fca00078ef812 */
[----:B------:R-:W-:-:S06]  /*7ea0*/  FMUL.FTZ R2, R23, 1 ;  /* 0x3f80000017027820 */ /* 0x000fcc0000410000 */
[----:B------:R-:W0:Y:S02]  /*7eb0*/  F2F.F64.F32 R2, R2 ;  /* 0x0000000200027310 */ /* 0x000e240000201800 */
[----:B0-----:R-:W-:Y:S01]  /*7ec0*/  STG.E.64 desc[UR36][R4.64], R2 ;  /* 0x0000000204007986 */ /* 0x001fe2000c101b24 */
[----:B------:R-:W-:Y:S05]  /*7ed0*/  EXIT ;  /* 0x000000000000794d */ /* 0x000fea0003800000 */
.L_x_2696:
        /* <DEDUP_REMOVED lines=14> */
[----:B0-----:R-:W-:Y:S01]  /*7fc0*/  STG.E.U16 desc[UR36][R4.64], R23 ;  /* 0x0000001704007986 */ /* 0x001fe2000c101524 */
[----:B------:R-:W-:Y:S05]  /*7fd0*/  EXIT ;  /* 0x000000000000794d */ /* 0x000fea0003800000 */
.L_x_2710:
        /* <DEDUP_REMOVED lines=17> */
.L_x_2712:
[----:B------:R-:W-:-:S04]  /*80f0*/  LOP3.LUT R18, R23, R18, RZ, 0xfc, !PT ;  /* 0x0000001217127212 */ /* 0x000fc800078efcff */
[----:B------:R-:W-:-:S04]  /*8100*/  SHF.R.U32.HI R3, RZ, 0x18, R18 ;  /* 0x00000018ff037819 */ /* 0x000fc80000011612 */
[----:B------:R-:W-:-:S04]  /*8110*/  LOP3.LUT R0, R0, 0x80, R3, 0xf8, !PT ;  /* 0x0000008000007812 */ /* 0x000fc800078ef803 */
[----:B------:R-:W-:-:S07]  /*8120*/  PRMT R2, R0, 0x7610, R2 ;  /* 0x0000761000027816 */ /* 0x000fce0000000002 */
.L_x_2711:
[----:B------:R-:W-:Y:S01]  /*8130*/  STG.E.U8 desc[UR36][R4.64], R2 ;  /* 0x0000000204007986 */ /* 0x000fe2000c101124 */
[----:B------:R-:W-:Y:S05]  /*8140*/  EXIT ;  /* 0x000000000000794d */ /* 0x000fea0003800000 */
.L_x_2709:
        /* <DEDUP_REMOVED lines=17> */
.L_x_2714:
[----:B------:R-:W-:-:S04]  /*8260*/  LOP3.LUT R18, R23, R18, RZ, 0xfc, !PT ;  /* 0x0000001217127212 */ /* 0x000fc800078efcff */
[----:B------:R-:W-:-:S04]  /*8270*/  SHF.R.U32.HI R3, RZ, 0x18, R18 ;  /* 0x00000018ff037819 */ /* 0x000fc80000011612 */
[----:B------:R-:W-:-:S04]  /*8280*/  LOP3.LUT R0, R0, 0x80, R3, 0xf8, !PT ;  /* 0x0000008000007812 */ /* 0x000fc800078ef803 */
[----:B------:R-:W-:-:S07]  /*8290*/  PRMT R2, R0, 0x7610, R2 ;  /* 0x0000761000027816 */ /* 0x000fce0000000002 */
.L_x_2713:
[----:B------:R-:W-:Y:S01]  /*82a0*/  STG.E.U8 desc[UR36][R4.64], R2 ;  /* 0x0000000204007986 */ /* 0x000fe2000c101124 */
[----:B------:R-:W-:Y:S05]  /*82b0*/  EXIT ;  /* 0x000000000000794d */ /* 0x000fea0003800000 */
.L_x_2708:
        /* <DEDUP_REMOVED lines=19> */
[----:B------:R-:W-:-:S07]  /*83f0*/  @!P0 IADD3 R2, PT, PT, R18, RZ, RZ ;  /* 0x000000ff12028210 */ /* 0x000fce0007ffe0ff */
.L_x_2717:
[----:B------:R-:W-:Y:S01]  /*8400*/  STG.E.U8 desc[UR36][R4.64], R2 ;  /* 0x0000000204007986 */ /* 0x000fe2000c101124 */
[----:B------:R-:W-:Y:S05]  /*8410*/  EXIT ;  /* 0x000000000000794d */ /* 0x000fea0003800000 */
.L_x_2716:
[----:B------:R-:W-:-:S04]  /*8420*/  ISETP.GE.U32.AND P0, PT, R24, 0x8000000, PT ;  /* 0x080000001800780c */ /* 0x000fc80003f06070 */
[----:B------:R-:W-:-:S04]  /*8430*/  FSEL R23, R22, R23, !P0 ;  /* 0x0000001716177208 */ /* 0x000fc80004000000 */
[----:B------:R-:W-:-:S06]  /*8440*/  LOP3.LUT R2, R23, 0x80000000, R18, 0xf8, !PT ;  /* 0x8000000017027812 */ /* 0x000fcc00078ef812 */
[----:B------:R-:W0:Y:S02]  /*8450*/  F2I.U64.TRUNC R2, R2 ;  /* 0x0000000200027311 */ /* 0x000e24000020d800 */
[----:B0-----:R-:W-:Y:S01]  /*8460*/  STG.E.64 desc[UR36][R4.64], R2 ;  /* 0x0000000204007986 */ /* 0x001fe2000c101b24 */
[----:B------:R-:W-:Y:S05]  /*8470*/  EXIT ;  /* 0x000000000000794d */ /* 0x000fea0003800000 */
.L_x_2715:
[----:B------:R-:W-:-:S04]  /*8480*/  ISETP.GE.U32.AND P0, PT, R24, 0x8000000, PT ;  /* 0x080000001800780c */ /* 0x000fc80003f06070 */
[----:B------:R-:W-:-:S04]  /*8490*/  FSEL R23, R22, R23, !P0 ;  /* 0x0000001716177208 */ /* 0x000fc80004000000 */
[----:B------:R-:W-:-:S06]  /*84a0*/  LOP3.LUT R23, R23, 0x80000000, R18, 0xf8, !PT ;  /* 0x8000000017177812 */ /* 0x000fcc00078ef812 */
[----:B------:R-:W0:Y:S02]  /*84b0*/  F2I.FTZ.U32.TRUNC.NTZ R23, R23 ;  /* 0x0000001700177305 */ /* 0x000e24000021f000 */
[----:B0-----:R-:W-:Y:S01]  /*84c0*/  STG.E desc[UR36][R4.64], R23 ;  /* 0x0000001704007986 */ /* 0x001fe2000c101924 */
[----:B------:R-:W-:Y:S05]  /*84d0*/  EXIT ;  /* 0x000000000000794d */ /* 0x000fea0003800000 */
.L_x_2707:
        /* <DEDUP_REMOVED lines=10> */
[----:B------:R-:W-:Y:S01]  /*8580*/  STG.E.U8 desc[UR36][R4.64], R3 ;  /* 0x0000000304007986 */ /* 0x000fe2000c101124 */
[----:B------:R-:W-:Y:S05]  /*8590*/  EXIT ;  /* 0x000000000000794d */ /* 0x000fea0003800000 */
.L_x_2719:
[----:B------:R-:W-:Y:S02]  /*85a0*/  ISETP.GE.U32.AND P0, PT, R24, 0x8000000, PT ;  /* 0x080000001800780c */ /* 0x000fe40003f06070 */
[----:B------:R-:W-:Y:S02]  /*85b0*/  CS2R R10, SRZ ;  /* 0x00000000000a7805 */ /* 0x000fe4000001ff00 */
[----:B------:R-:W-:-:S04]  /*85c0*/  FSEL R23, R22, R23, !P0 ;  /* 0x0000001716177208 */ /* 0x000fc80004000000 */
[----:B------:R-:W-:-:S05]  /*85d0*/  LOP3.LUT R23, R23, 0x80000000, R18, 0xf8, !PT ;  /* 0x8000000017177812 */ /* 0x000fca00078ef812 */
[----:B------:R-:W-:-:S06]  /*85e0*/  FMUL.FTZ R8, R23, 1 ;  /* 0x3f80000017087820 */ /* 0x000fcc0000410000 */
[----:B------:R-:W0:Y:S02]  /*85f0*/  F2F.F64.F32 R8, R8 ;  /* 0x0000000800087310 */ /* 0x000e240000201800 */
[----:B0-----:R-:W-:Y:S01]  /*8600*/  STG.E.128 desc[UR36][R4.64], R8 ;  /* 0x0000000804007986 */ /* 0x001fe2000c101d24 */
[----:B------:R-:W-:Y:S05]  /*8610*/  EXIT ;  /* 0x000000000000794d */ /* 0x000fea0003800000 */
.L_x_2718:
[----:B------:R-:W-:-:S09]  /*8620*/  UISETP.NE.AND UP0, UPT, UR4, 0xf, UPT ;  /* 0x0000000f0400788c */ /* 0x000fd2000bf05270 */
[----:B------:R-:W-:Y:S05]  /*8630*/  BRA.U !UP0, `(.L_x_2720) ;  /* 0x0000000108a07547 */ /* 0x000fea000b800000 */
[----:B------:R-:W-:-:S09]  /*8640*/  UISETP.NE.AND UP0, UPT, UR4, 0x17, UPT ;  /* 0x000000170400788c */ /* 0x000fd2000bf05270 */
[----:B------:R-:W-:Y:S05]  /*8650*/  BRA.U !UP0, `(.L_x_2721) ;  /* 0x0000000108907547 */ /* 0x000fea000b800000 */
[----:B------:R-:W-:-:S09]  /*8660*/  UISETP.NE.AND UP0, UPT, UR4, 0x18, UPT ;  /* 0x000000180400788c */ /* 0x000fd2000bf05270 */
[----:B------:R-:W-:Y:S05]  /*8670*/  BRA.U !UP0, `(.L_x_2722) ;  /* 0x0000000108447547 */ /* 0x000fea000b800000 */
.L_x_2700:
        /* <DEDUP_REMOVED lines=16> */
.L_x_2723:
[----:B------:R-:W-:Y:S05]  /*8780*/  EXIT ;  /* 0x000000000000794d */ /* 0x000fea0003800000 */
.L_x_2722:
        /* <DEDUP_REMOVED lines=14> */
.L_x_2724:
[----:B------:R-:W-:-:S05]  /*8870*/  LOP3.LUT R3, R0, 0x80, R3, 0xf8, !PT ;  /* 0x0000008000037812 */ /* 0x000fca00078ef803 */
[----:B------:R-:W-:Y:S01]  /*8880*/  STG.E.U8 desc[UR36][R4.64], R3 ;  /* 0x0000000304007986 */ /* 0x000fe2000c101124 */
[----:B------:R-:W-:Y:S05]  /*8890*/  EXIT ;  /* 0x000000000000794d */ /* 0x000fea0003800000 */
.L_x_2721:
[----:B------:R-:W-:Y:S01]  /*88a0*/  STG.E.U8 desc[UR36][R4.64], R2 ;  /* 0x0000000204007986 */ /* 0x000fe2000c101124 */
[----:B------:R-:W-:Y:S05]  /*88b0*/  EXIT ;  /* 0x000000000000794d */ /* 0x000fea0003800000 */
.L_x_2720:
[----:B------:R-:W-:-:S04]  /*88c0*/  ISETP.GE.U32.AND P0, PT, R24, 0x8000000, PT ;  /* 0x080000001800780c */ /* 0x000fc80003f06070 */
[----:B------:R-:W-:-:S04]  /*88d0*/  FSEL R23, R22, R23, !P0 ;  /* 0x0000001716177208 */ /* 0x000fc80004000000 */
[----:B------:R-:W-:-:S04]  /*88e0*/  LOP3.LUT R23, R23, 0x80000000, R18, 0xf8, !PT ;  /* 0x8000000017177812 */ /* 0x000fc800078ef812 */
[----:B------:R-:W-:-:S05]  /*88f0*/  F2FP.BF16.F32.PACK_AB R23, RZ, R23 ;  /* 0x00000017ff17723e */ /* 0x000fca00000010ff */
[----:B------:R-:W-:Y:S01]  /*8900*/  STG.E.U16 desc[UR36][R4.64], R23 ;  /* 0x0000001704007986 */ /* 0x000fe2000c101524 */
[----:B------:R-:W-:Y:S05]  /*8910*/  EXIT ;  /* 0x000000000000794d */ /* 0x000fea0003800000 */
.L_x_2725:
        /* <DEDUP_REMOVED lines=14> */
.L_x_7084:


//--------------------- .text._ZN2at6native27unrolled_elementwise_kernelINS0_11FillFunctorIN3c1011Float8_e5m2EEESt5arrayIPcLm1EELi4E23TrivialOffsetCalculatorILi0EjES9_ILi1EjENS0_6memory12LoadWithCastILi0EEENSC_13StoreWithCastILi1EEEEEviT_T0_T2_T3_T4_T5_ --------------------------
	.section	.text._ZN2at6native27unrolled_elementwise_kernelINS0_11FillFunctorIN3c1011Float8_e5m2EEESt5arrayIPcLm1EELi4E23TrivialOffsetCalculatorILi0EjES9_ILi1EjENS0_6memory12LoadWithCastILi0EEENSC_13StoreWithCastILi1EEEEEviT_T0_T2_T3_T4_T5_,"ax",@progbits
	.align	128
        .global         _ZN2at6native27unrolled_elementwise_kernelINS0_11FillFunctorIN3c1011Float8_e5m2EEESt5arrayIPcLm1EELi4E23TrivialOffsetCalculatorILi0EjES9_ILi1EjENS0_6memory12LoadWithCastILi0EEENSC_13StoreWithCastILi1EEEEEviT_T0_T2_T3_T4_T5_
        .type           _ZN2at6native27unrolled_elementwise_kernelINS0_11FillFunctorIN3c1011Float8_e5m2EEESt5arrayIPcLm1EELi4E23TrivialOffsetCalculatorILi0EjES9_ILi1EjENS0_6memory12LoadWithCastILi0EEENSC_13StoreWithCastILi1EEEEEviT_T0_T2_T3_T4_T5_,@function
        .size           _ZN2at6native27unrolled_elementwise_kernelINS0_11FillFunctorIN3c1011Float8_e5m2EEESt5arrayIPcLm1EELi4E23TrivialOffsetCalculatorILi0EjES9_ILi1EjENS0_6memory12LoadWithCastILi0EEENSC_13StoreWithCastILi1EEEEEviT_T0_T2_T3_T4_T5_,(.L_x_7085 - _ZN2at6native27unrolled_elementwise_kernelINS0_11FillFunctorIN3c1011Float8_e5m2EEESt5arrayIPcLm1EELi4E23TrivialOffsetCalculatorILi0EjES9_ILi1EjENS0_6memory12LoadWithCastILi0EEENSC_13StoreWithCastILi1EEEEEviT_T0_T2_T3_T4_T5_)
        .other          _ZN2at6native27unrolled_elementwise_kernelINS0_11FillFunctorIN3c1011Float8_e5m2EEESt5arrayIPcLm1EELi4E23TrivialOffsetCalculatorILi0EjES9_ILi1EjENS0_6memory12LoadWithCastILi0EEENSC_13StoreWithCastILi1EEEEEviT_T0_T2_T3_T4_T5_,@"STO_CUDA_ENTRY STV_DEFAULT"
_ZN2at6native27unrolled_elementwise_kernelINS0_11FillFunctorIN3c1011Float8_e5m2EEESt5arrayIPcLm1EELi4E23TrivialOffsetCalculatorILi0EjES9_ILi1EjENS0_6memory12LoadWithCastILi0EEENSC_13StoreWithCastILi1EEEEEviT_T0_T2_T3_T4_T5_:
.text._ZN2at6native27unrolled_elementwise_kernelINS0_11FillFunctorIN3c1011Float8_e5m2EEESt5arrayIPcLm1EELi4E23TrivialOffsetCalculatorILi0EjES9_ILi1EjENS0_6memory12LoadWithCastILi0EEENSC_13StoreWithCastILi1EEEEEviT_T0_T2_T3_T4_T5_:
        /* <DEDUP_REMOVED lines=30> */
[C---:B------:R-:W-:Y:S02]  /*01e0*/  IMAD.SHL.U32 R4, R18.reuse, 0x2000000, RZ ;  /* 0x0200000012047824 */ /* 0x040fe400078e00ff */
[----:B------:R-:W-:-:S03]  /*01f0*/  IMAD.SHL.U32 R0, R18, 0x100, RZ ;  /* 0x0000010012007824 */ /* 0x000fc600078e00ff */
[----:B------:R-:W-:-:S13]  /*0200*/  ISETP.GT.U32.AND P0, PT, R4, 0x7ffffff, PT ;  /* 0x07ffffff0400780c */ /* 0x000fda0003f04070 */
[----:B------:R-:W-:Y:S02]  /*0210*/  @!P0 LOP3.LUT R5, R0, 0x7f00, RZ, 0xc0, !PT ;  /* 0x00007f0000058812 */ /* 0x000fe400078ec0ff */
[----:B------:R-:W-:Y:S02]  /*0220*/  @P0 LEA.HI R4, R4, 0x70000000, RZ, 0x1c ;  /* 0x7000000004040811 */ /* 0x000fe400078fe0ff */
[----:B------:R-:W-:Y:S02]  /*0230*/  @!P0 LOP3.LUT R5, R5, 0x3f000000, RZ, 0xfc, !PT ;  /* 0x3f00000005058812 */ /* 0x000fe400078efcff */
[----:B------:R-:W-:-:S03]  /*0240*/  PRMT R0, R0, 0x9910, RZ ;  /* 0x0000991000007816 */ /* 0x000fc600000000ff */
[----:B------:R-:W-:Y:S01]  /*0250*/  @!P0 FADD.FTZ R5, R5, -0.5 ;  /* 0xbf00000005058421 */ /* 0x000fe20000010000 */
[----:B------:R-:W-:-:S05]  /*0260*/  @P0 FMUL.FTZ R5, R4, 1.9259299443872358531e-34 ;  /* 0x0780000004050820 */ /* 0x000fca0000410000 */
[----:B------:R-:W-:-:S04]  /*0270*/  LOP3.LUT R0, R5, 0x80000000, R0, 0xf8, !PT ;  /* 0x8000000005007812 */ /* 0x000fc800078ef800 */
[----:B------:R-:W0:Y:S02]  /*0280*/  F2I.FTZ.TRUNC.NTZ R5, R0 ;  /* 0x0000000000057305 */ /* 0x000e24000021f100 */
[----:B0-----:R4:W-:Y:S01]  /*0290*/  STG.E.U8 desc[UR36][R2.64], R5 ;  /* 0x0000000502007986 */ /* 0x0019e2000c101124 */
[----:B------:R-:W-:Y:S05]  /*02a0*/  BRA `(.L_x_2727) ;  /* 0x0000001400c87947 */ /* 0x000fea0003800000 */
.L_x_2731:
[C---:B------:R-:W-:Y:S02]  /*02b0*/  IMAD.SHL.U32 R0, R18.reuse, 0x2000000, RZ ;  /* 0x0200000012007824 */ /* 0x040fe400078e00ff */
[----:B------:R-:W-:-:S03]  /*02c0*/  IMAD.SHL.U32 R4, R18, 0x100, RZ ;  /* 0x0000010012047824 */ /* 0x000fc600078e00ff */
[----:B------:R-:W-:-:S13]  /*02d0*/  ISETP.GT.U32.AND P0, PT, R0, 0x7ffffff, PT ;  /* 0x07ffffff0000780c */ /* 0x000fda0003f04070 */
[----:B------:R-:W-:Y:S02]  /*02e0*/  @!P0 LOP3.LUT R5, R4, 0x7f00, RZ, 0xc0, !PT ;  /* 0x00007f0004058812 */ /* 0x000fe400078ec0ff */
[----:B------:R-:W-:Y:S02]  /*02f0*/  @P0 LEA.HI R6, R0, 0x70000000, RZ, 0x1c ;  /* 0x7000000000060811 */ /* 0x000fe400078fe0ff */
[----:B------:R-:W-:-:S05]  /*0300*/  @!P0 LOP3.LUT R5, R5, 0x3f000000, RZ, 0xfc, !PT ;  /* 0x3f00000005058812 */ /* 0x000fca00078efcff */
[----:B------:R-:W-:Y:S01]  /*0310*/  @!P0 FADD.FTZ R0, R5, -0.5 ;  /* 0xbf00000005008421 */ /* 0x000fe20000010000 */
[----:B------:R-:W-:Y:S01]  /*0320*/  @P0 FMUL.FTZ R0, R6, 1.9259299443872358531e-34 ;  /* 0x0780000006000820 */ /* 0x000fe20000410000 */
[----:B------:R-:W-:-:S04]  /*0330*/  PRMT R5, R4, 0x9910, RZ ;  /* 0x0000991004057816 */ /* 0x000fc800000000ff */
[----:B------:R-:W-:-:S04]  /*0340*/  LOP3.LUT R0, R0, 0x80000000, R5, 0xf8, !PT ;  /* 0x8000000000007812 */ /* 0x000fc800078ef805 */
[----:B------:R-:W0:Y:S02]  /*0350*/  F2I.S64.TRUNC R4, R0 ;  /* 0x0000000000047311 */ /* 0x000e24000020d900 */
[----:B0-----:R3:W-:Y:S01]  /*0360*/  STG.E.U8 desc[UR36][R2.64], R4 ;  /* 0x0000000402007986 */ /* 0x0017e2000c101124 */
[----:B------:R-:W-:Y:S05]  /*0370*/  BRA `(.L_x_2727) ;  /* 0x0000001400947947 */ /* 0x000fea0003800000 */
.L_x_2730:
[----:B------:R-:W-:-:S09]  /*0380*/  UISETP.NE.AND UP0, UPT, UR4, 0x2, UPT ;  /* 0x000000020400788c */ /* 0x000fd2000bf05270 */
[----:B------:R-:W-:Y:S05]  /*0390*/  BRA.U !UP0, `(.L_x_2733) ;  /* 0x0000000108787547 */ /* 0x000fea000b800000 */
[----:B------:R-:W-:-:S09]  /*03a0*/  UISETP.NE.AND UP0, UPT, UR4, 0x3, UPT ;  /* 0x000000030400788c */ /* 0x000fd2000bf05270 */
        /* <DEDUP_REMOVED lines=14> */
[----:B0-----:R0:W-:Y:S01]  /*0490*/  STG.E.64 desc[UR36][R2.64], R4 ;  /* 0x0000000402007986 */ /* 0x0011e2000c101b24 */
[----:B------:R-:W-:Y:S05]  /*04a0*/  BRA `(.L_x_2727) ;  /* 0x0000001400487947 */ /* 0x000fea0003800000 */
.L_x_2734:
        /* <DEDUP_REMOVED lines=10> */
[----:B------:R-:W0:Y:S02]  /*0550*/  F2I.FTZ.TRUNC.NTZ R5, R0 ;  /* 0x0000000000057305 */ /* 0x000e24000021f100 */
[----:B0-----:R1:W-:Y:S01]  /*0560*/  STG.E desc[UR36][R2.64], R5 ;  /* 0x0000000502007986 */ /* 0x0013e2000c101924 */
[----:B------:R-:W-:Y:S05]  /*0570*/  BRA `(.L_x_2727) ;  /* 0x0000001400147947 */ /* 0x000fea0003800000 */
.L_x_2733:
        /* <DEDUP_REMOVED lines=11> */
[----:B0-----:R2:W-:Y:S01]  /*0630*/  STG.E.U16 desc[UR36][R2.64], R5 ;  /* 0x0000000502007986 */ /* 0x0015e2000c101524 */
[----:B------:R-:W-:Y:S05]  /*0640*/  BRA `(.L_x_2727) ;  /* 0x0000001000e07947 */ /* 0x000fea0003800000 */
.L_x_2729:
[----:B------:R-:W-:-:S09]  /*0650*/  UISETP.GT.AND UP0, UPT, UR4, 0x6, UPT ;  /* 0x000000060400788c */ /* 0x000fd2000bf04270 */
[----:B------:R-:W-:Y:S05]  /*0660*/  BRA.U UP0, `(.L_x_2735) ;  /* 0x0000000100747547 */ /* 0x000fea000b800000 */
        /* <DEDUP_REMOVED lines=13> */
[----:B------:R-:W-:-:S05]  /*0740*/  LOP3.LUT R5, R0, 0x80000000, R5, 0xf8, !PT ;  /* 0x8000000000057812 */ /* 0x000fca00078ef805 */
[----:B------:R0:W-:Y:S01]  /*0750*/  STG.E desc[UR36][R2.64], R5 ;  /* 0x0000000502007986 */ /* 0x0001e2000c101924 */
[----:B------:R-:W-:Y:S05]  /*0760*/  BRA `(.L_x_2727) ;  /* 0x0000001000987947 */ /* 0x000fea0003800000 */
.L_x_2736:
        /* <DEDUP_REMOVED lines=10> */
[----:B------:R-:W-:-:S05]  /*0810*/  F2FP.F16.F32.PACK_AB R0, RZ, R0 ;  /* 0x00000000ff00723e */ /* 0x000fca00000000ff */
[----:B------:R0:W-:Y:S01]  /*0820*/  STG.E.U16 desc[UR36][R2.64], R0 ;  /* 0x0000000002007986 */ /* 0x0001e2000c101524 */
[----:B------:R-:W-:Y:S05]  /*0830*/  BRA `(.L_x_2727) ;  /* 0x0000001000647947 */ /* 0x000fea0003800000 */
.L_x_2735:
        /* <DEDUP_REMOVED lines=8> */
[----:B------:R-:W-:Y:S02]  /*08c0*/  ISETP.GT.U32.AND P0, PT, R0, 0x7ffffff, PT ;  /* 0x07ffffff0000780c */ /* 0x000fe40003f04070 */
[----:B------:R-:W-:-:S11]  /*08d0*/  PRMT R7, R4, 0x9910, RZ ;  /* 0x0000991004077816 */ /* 0x000fd600000000ff */
[----:B------:R-:W-:Y:S02]  /*08e0*/  @!P0 LOP3.LUT R5, R4, 0x7f00, RZ, 0xc0, !PT ;  /* 0x00007f0004058812 */ /* 0x000fe400078ec0ff */
[----:B------:R-:W-:Y:S02]  /*08f0*/  @P0 LEA.HI R6, R0, 0x70000000, RZ, 0x1c ;  /* 0x7000000000060811 */ /* 0x000fe400078fe0ff */
[----:B------:R-:W-:-:S05]  /*0900*/  @!P0 LOP3.LUT R5, R5, 0x3f000000, RZ, 0xfc, !PT ;  /* 0x3f00000005058812 */ /* 0x000fca00078efcff */
[----:B------:R-:W-:Y:S01]  /*0910*/  @!P0 FADD.FTZ R0, R5, -0.5 ;  /* 0xbf00000005008421 */ /* 0x000fe20000010000 */
[----:B------:R-:W-:Y:S01]  /*0920*/  @P0 FMUL.FTZ R0, R6, 1.9259299443872358531e-34 ;  /* 0x0780000006000820 */ /* 0x000fe20000410000 */
[----:B------:R-:W-:-:S04]  /*0930*/  IMAD.MOV.U32 R5, RZ, RZ, RZ ;  /* 0x000000ffff057224 */ /* 0x000fc800078e00ff */
[----:B------:R-:W-:-:S05]  /*0940*/  LOP3.LUT R4, R0, 0x80000000, R7, 0xf8, !PT ;  /* 0x8000000000047812 */ /* 0x000fca00078ef807 */
[----:B------:R0:W-:Y:S01]  /*0950*/  STG.E.64 desc[UR36][R2.64], R4 ;  /* 0x0000000402007986 */ /* 0x0001e2000c101b24 */
[----:B------:R-:W-:Y:S05]  /*0960*/  BRA `(.L_x_2727) ;  /* 0x0000001000187947 */ /* 0x000fea0003800000 */
.L_x_2738:
        /* <DEDUP_REMOVED lines=10> */
[----:B------:R-:W-:-:S04]  /*0a10*/  F2FP.F16.F32.PACK_AB R0, RZ, R0 ;  /* 0x00000000ff00723e */ /* 0x000fc800000000ff */
[----:B------:R-:W-:-:S05]  /*0a20*/  PRMT R0, R0, 0x5410, RZ ;  /* 0x0000541000007816 */ /* 0x000fca00000000ff */
[----:B------:R0:W-:Y:S01]  /*0a30*/  STG.E desc[UR36][R2.64], R0 ;  /* 0x0000000002007986 */ /* 0x0001e2000c101924 */
[----:B------:R-:W-:Y:S05]  /*0a40*/  BRA `(.L_x_2727) ;  /* 0x0000000c00e07947 */ /* 0x000fea0003800000 */
.L_x_2737:
        /* <DEDUP_REMOVED lines=10> */
[----:B------:R-:W-:-:S04]  /*0af0*/  FMUL.FTZ R0, R0, 1 ;  /* 0x3f80000000007820 */ /* 0x000fc80000410000 */
[----:B------:R-:W0:Y:S02]  /*0b00*/  F2F.F64.F32 R4, R0 ;  /* 0x0000000000047310 */ /* 0x000e240000201800 */
[----:B0-----:R5:W-:Y:S01]  /*0b10*/  STG.E.64 desc[UR36][R2.64], R4 ;  /* 0x0000000402007986 */ /* 0x001be2000c101b24 */
[----:B------:R-:W-:Y:S05]  /*0b20*/  BRA `(.L_x_2727) ;  /* 0x0000000c00a87947 */ /* 0x000fea0003800000 */
.L_x_2728:
        /* <DEDUP_REMOVED lines=8> */
[----:B------:R-:W-:-:S05]  /*0bb0*/  IMAD.SHL.U32 R4, R18, 0x2000000, RZ ;  /* 0x0200000012047824 */ /* 0x000fca00078e00ff */
[----:B------:R-:W-:-:S13]  /*0bc0*/  ISETP.GT.U32.AND P0, PT, R4, 0x7ffffff, PT ;  /* 0x07ffffff0400780c */ /* 0x000fda0003f04070 */
[----:B------:R-:W-:Y:S01]  /*0bd0*/  @!P0 IMAD.SHL.U32 R0, R18, 0x100, RZ ;  /* 0x0000010012008824 */ /* 0x000fe200078e00ff */
[----:B------:R-:W-:-:S04]  /*0be0*/  @P0 LEA.HI R4, R4, 0x70000000, RZ, 0x1c ;  /* 0x7000000004040811 */ /* 0x000fc800078fe0ff */
[----:B------:R-:W-:-:S04]  /*0bf0*/  @!P0 LOP3.LUT R0, R0, 0x7f00, RZ, 0xc0, !PT ;  /* 0x00007f0000008812 */ /* 0x000fc800078ec0ff */
[----:B------:R-:W-:-:S05]  /*0c00*/  @!P0 LOP3.LUT R0, R0, 0x3f000000, RZ, 0xfc, !PT ;  /* 0x3f00000000008812 */ /* 0x000fca00078efcff */
[----:B------:R-:W-:Y:S01]  /*0c10*/  @!P0 FADD.FTZ R0, R0, -0.5 ;  /* 0xbf00000000008421 */ /* 0x000fe20000010000 */
[----:B------:R-:W-:-:S05]  /*0c20*/  @P0 FMUL.FTZ R0, R4, 1.9259299443872358531e-34 ;  /* 0x0780000004000820 */ /* 0x000fca0000410000 */
[----:B------:R-:W-:-:S04]  /*0c30*/  LOP3.LUT P0, RZ, R0, 0x7fffffff, RZ, 0xc0, !PT ;  /* 0x7fffffff00ff7812 */ /* 0x000fc8000780c0ff */
[----:B------:R-:W-:-:S05]  /*0c40*/  SEL R5, RZ, 0x1, !P0 ;  /* 0x00000001ff057807 */ /* 0x000fca0004000000 */
[----:B------:R0:W-:Y:S01]  /*0c50*/  STG.E.U8 desc[UR36][R2.64], R5 ;  /* 0x0000000502007986 */ /* 0x0001e2000c101124 */
[----:B------:R-:W-:Y:S05]  /*0c60*/  BRA `(.L_x_2727) ;  /* 0x0000000c00587947 */ /* 0x000fea0003800000 */
.L_x_2741:
        /* <DEDUP_REMOVED lines=8> */
[----:B------:R-:W-:Y:S02]  /*0cf0*/  PRMT R5, R4, 0x9910, RZ ;  /* 0x0000991004057816 */ /* 0x000fe400000000ff */
[----:B------:R-:W-:Y:S02]  /*0d00*/  CS2R R6, SRZ ;  /* 0x0000000000067805 */ /* 0x000fe4000001ff00 */
[----:B------:R-:W-:-:S05]  /*0d10*/  LOP3.LUT R0, R0, 0x80000000, R5, 0xf8, !PT ;  /* 0x8000000000007812 */ /* 0x000fca00078ef805 */
[----:B------:R-:W-:-:S04]  /*0d20*/  FMUL.FTZ R0, R0, 1 ;  /* 0x3f80000000007820 */ /* 0x000fc80000410000 */
[----:B------:R-:W0:Y:S02]  /*0d30*/  F2F.F64.F32 R4, R0 ;  /* 0x0000000000047310 */ /* 0x000e240000201800 */
[----:B0-----:R0:W-:Y:S01]  /*0d40*/  STG.E.128 desc[UR36][R2.64], R4 ;  /* 0x0000000402007986 */ /* 0x0011e2000c101d24 */
[----:B------:R-:W-:Y:S05]  /*0d50*/  BRA `(.L_x_2727) ;  /* 0x0000000c001c7947 */ /* 0x000fea0003800000 */
.L_x_2740:
        /* <DEDUP_REMOVED lines=10> */
[----:B------:R-:W-:Y:S01]  /*0e00*/  @!P0 LOP3.LUT R5, R4, 0x7f00, RZ, 0xc0, !PT ;  /* 0x00007f0004058812 */ /* 0x000fe200078ec0ff */
[----:B------:R-:W-:Y:S01]  /*0e10*/  IMAD.MOV.U32 R4, RZ, RZ, 0x7f ;  /* 0x0000007fff047424 */ /* 0x000fe200078e00ff */
[----:B------:R-:W-:Y:S02]  /*0e20*/  @P0 LEA.HI R6, R0, 0x70000000, RZ, 0x1c ;  /* 0x7000000000060811 */ /* 0x000fe400078fe0ff */
[----:B------:R-:W-:-:S05]  /*0e30*/  @!P0 LOP3.LUT R5, R5, 0x3f000000, RZ, 0xfc, !PT ;  /* 0x3f00000005058812 */ /* 0x000fca00078efcff */
[----:B------:R-:W-:Y:S01]  /*0e40*/  @!P0 FADD.FTZ R0, R5, -0.5 ;  /* 0xbf00000005008421 */ /* 0x000fe20000010000 */
[----:B------:R-:W-:-:S05]  /*0e50*/  @P0 FMUL.FTZ R0, R6, 1.9259299443872358531e-34 ;  /* 0x0780000006000820 */ /* 0x000fca0000410000 */
[C---:B------:R-:W-:Y:S02]  /*0e60*/  LOP3.LUT R6, R0.reuse, 0x7fffffff, RZ, 0xc0, !PT ;  /* 0x7fffffff00067812 */ /* 0x040fe400078ec0ff */
[----:B------:R-:W-:Y:S02]  /*0e70*/  LOP3.LUT R7, R0, 0x80000000, R7, 0xf8, !PT ;  /* 0x8000000000077812 */ /* 0x000fe400078ef807 */
[----:B------:R-:W-:Y:S02]  /*0e80*/  ISETP.GT.U32.AND P0, PT, R6, 0x43efffff, PT ;  /* 0x43efffff0600780c */ /* 0x000fe40003f04070 */
[----:B------:R-:W-:-:S11]  /*0e90*/  SHF.R.U32.HI R5, RZ, 0x18, R7 ;  /* 0x00000018ff057819 */ /* 0x000fd60000011607 */
[----:B------:R-:W-:Y:S05]  /*0ea0*/  @P0 BRA `(.L_x_2744) ;  /* 0x0000000000180947 */ /* 0x000fea0003800000 */
[----:B------:R-:W-:-:S13]  /*0eb0*/  ISETP.GT.U32.AND P0, PT, R6, 0x3c7fffff, PT ;  /* 0x3c7fffff0600780c */ /* 0x000fda0003f04070 */
[----:B------:R-:W-:Y:S01]  /*0ec0*/  @P0 SHF.R.U32.HI R0, RZ, 0x14, R0 ;  /* 0x00000014ff000819 */ /* 0x000fe20000011600 */
[----:B------:R-:W-:-:S03]  /*0ed0*/  @!P0 FADD.FTZ R4, R6, 16384 ;  /* 0x4680000006048421 */ /* 0x000fc60000010000 */
[----:B------:R-:W-:-:S04]  /*0ee0*/  @P0 LOP3.LUT R0, R0, 0x1, RZ, 0xc0, !PT ;  /* 0x0000000100000812 */ /* 0x000fc800078ec0ff */
[----:B------:R-:W-:-:S04]  /*0ef0*/  @P0 IADD3 R0, PT, PT, R7, 0x407ffff, R0 ;  /* 0x0407ffff07000810 */ /* 0x000fc80007ffe000 */
[----:B------:R-:W-:-:S07]  /*0f00*/  @P0 SHF.R.U32.HI R4, RZ, 0x14, R0 ;  /* 0x00000014ff040819 */ /* 0x000fce0000011600 */
.L_x_2744:
[----:B------:R-:W-:-:S05]  /*0f10*/  LOP3.LUT R5, R4, 0x80, R5, 0xf8, !PT ;  /* 0x0000008004057812 */ /* 0x000fca00078ef805 */
[----:B------:R0:W-:Y:S01]  /*0f20*/  STG.E.U8 desc[UR36][R2.64], R5 ;  /* 0x0000000502007986 */ /* 0x0001e2000c101124 */
[----:B------:R-:W-:Y:S05]  /*0f30*/  BRA `(.L_x_2727) ;  /* 0x0000000800a47947 */ /* 0x000fea0003800000 */
.L_x_2743:
[----:B------:R0:W-:Y:S01]  /*0f40*/  STG.E.U8 desc[UR36][R2.64], R18 ;  /* 0x0000001202007986 */ /* 0x0001e2000c101124 */
[----:B------:R-:W-:Y:S05]  /*0f50*/  BRA `(.L_x_2727) ;  /* 0x00000008009c7947 */ /* 0x000fea0003800000 */
.L_x_2742:
        /* <DEDUP_REMOVED lines=10> */
[----:B------:R-:W-:-:S05]  /*1000*/  F2FP.BF16.F32.PACK_AB R0, RZ, R0 ;  /* 0x00000000ff00723e */ /* 0x000fca00000010ff */
[----:B------:R0:W-:Y:S01]  /*1010*/  STG.E.U16 desc[UR36][R2.64], R0 ;  /* 0x0000000002007986 */ /* 0x0001e2000c101524 */
[----:B------:R-:W-:Y:S05]  /*1020*/  BRA `(.L_x_2727) ;  /* 0x0000000800687947 */ /* 0x000fea0003800000 */
.L_x_2739:
        /* <DEDUP_REMOVED lines=18> */
[----:B------:R-:W0:Y:S02]  /*1150*/  F2I.FTZ.U32.TRUNC.NTZ R5, R0 ;  /* 0x0000000000057305 */ /* 0x000e24000021f000 */
[----:B0-----:R0:W-:Y:S01]  /*1160*/  STG.E.U16 desc[UR36][R2.64], R5 ;  /* 0x0000000502007986 */ /* 0x0011e2000c101524 */
[----:B------:R-:W-:Y:S05]  /*1170*/  BRA `(.L_x_2727) ;  /* 0x0000000800147947 */ /* 0x000fea0003800000 */
.L_x_2747:
        /* <DEDUP_REMOVED lines=8> */
[----:B------:R-:W-:-:S04]  /*1200*/  IMAD.MOV.U32 R4, RZ, RZ, 0x80 ;  /* 0x00000080ff047424 */ /* 0x000fc800078e00ff */
[----:B------:R-:W-:-:S04]  /*1210*/  LOP3.LUT R5, R0, 0x7fffffff, RZ, 0xc0, !PT ;  /* 0x7fffffff00057812 */ /* 0x000fc800078ec0ff */
[----:B------:R-:W-:-:S13]  /*1220*/  ISETP.GT.U32.AND P0, PT, R5, 0x437fffff, PT ;  /* 0x437fffff0500780c */ /* 0x000fda0003f04070 */
[----:B------:R-:W-:Y:S05]  /*1230*/  @P0 BRA `(.L_x_2748) ;  /* 0x0000000000440947 */ /* 0x000fea0003800000 */
[----:B------:R-:W-:Y:S02]  /*1240*/  ISETP.GT.U32.AND P0, PT, R5, 0x3bffffff, PT ;  /* 0x3bffffff0500780c */ /* 0x000fe40003f04070 */
[----:B------:R-:W-:-:S11]  /*1250*/  PRMT R7, R6, 0x9910, RZ ;  /* 0x0000991006077816 */ /* 0x000fd600000000ff */
[----:B------:R-:W-:Y:S05]  /*1260*/  @P0 BRA `(.L_x_2749) ;  /* 0x0000000000140947 */ /* 0x000fea0003800000 */
[----:B------:R-:W-:-:S05]  /*1270*/  FADD.FTZ R4, R5, 8192 ;  /* 0x4600000005047421 */ /* 0x000fca0000010000 */
[----:B------:R-:W-:Y:S02]  /*1280*/  LOP3.LUT P0, R5, R4, 0xff, RZ, 0xc0, !PT ;  /* 0x000000ff04057812 */ /* 0x000fe4000780c0ff */
[----:B------:R-:W-:-:S11]  /*1290*/  PRMT R4, RZ, 0x7610, R4 ;  /* 0x00007610ff047816 */ /* 0x000fd60000000004 */
[----:B------:R-:W-:Y:S05]  /*12a0*/  @!P0 BRA `(.L_x_2748) ;  /* 0x0000000000288947 */ /* 0x000fea0003800000 */
[----:B------:R-:W-:Y:S05]  /*12b0*/  BRA `(.L_x_2750) ;  /* 0x0000000000147947 */ /* 0x000fea0003800000 */
.L_x_2749:
[----:B------:R-:W-:-:S04]  /*12c0*/  SHF.R.U32.HI R4, RZ, 0x14, R0 ;  /* 0x00000014ff047819 */ /* 0x000fc80000011600 */
[----:B------:R-:W-:-:S04]  /*12d0*/  LOP3.LUT R5, R4, 0x1, RZ, 0xc0, !PT ;  /* 0x0000000104057812 */ /* 0x000fc800078ec0ff */
[----:B------:R-:W-:-:S04]  /*12e0*/  IADD3 R5, PT, PT, R0, 0x487ffff, R5 ;  /* 0x0487ffff00057810 */ /* 0x000fc80007ffe005 */
[----:B------:R-:W-:-:S04]  /*12f0*/  SHF.R.U32.HI R5, RZ, 0x14, R5 ;  /* 0x00000014ff057819 */ /* 0x000fc80000011605 */
[----:B------:R-:W-:-:S07]  /*1300*/  LOP3.LUT R5, R5, 0xff, RZ, 0xc0, !PT ;  /* 0x000000ff05057812 */ /* 0x000fce00078ec0ff */
.L_x_2750:
[----:B------:R-:W-:-:S04]  /*1310*/  LOP3.LUT R0, R0, R7, RZ, 0xfc, !PT ;  /* 0x0000000700007212 */ /* 0x000fc800078efcff */
[----:B------:R-:W-:-:S04]  /*1320*/  SHF.R.U32.HI R0, RZ, 0x18, R0 ;  /* 0x00000018ff007819 */ /* 0x000fc80000011600 */
[----:B------:R-:W-:-:S04]  /*1330*/  LOP3.LUT R0, R5, 0x80, R0, 0xf8, !PT ;  /* 0x0000008005007812 */ /* 0x000fc800078ef800 */
[----:B------:R-:W-:-:S07]  /*1340*/  PRMT R4, R0, 0x7610, R4 ;  /* 0x0000761000047816 */ /* 0x000fce0000000004 */
.L_x_2748:
[----:B------:R0:W-:Y:S01]  /*1350*/  STG.E.U8 desc[UR36][R2.64], R4 ;  /* 0x0000000402007986 */ /* 0x0001e2000c101124 */
[----:B------:R-:W-:Y:S05]  /*1360*/  BRA `(.L_x_2727) ;  /* 0x0000000400987947 */ /* 0x000fea0003800000 */
.L_x_2746:
        /* <DEDUP_REMOVED lines=20> */
.L_x_2752:
[----:B------:R-:W-:-:S04]  /*14b0*/  SHF.R.U32.HI R4, RZ, 0x15, R0 ;  /* 0x00000015ff047819 */ /* 0x000fc80000011600 */
[----:B------:R-:W-:-:S04]  /*14c0*/  LOP3.LUT R5, R4, 0x1, RZ, 0xc0, !PT ;  /* 0x0000000104057812 */ /* 0x000fc800078ec0ff */
[----:B------:R-:W-:-:S04]  /*14d0*/  IADD3 R5, PT, PT, R0, 0x88fffff, R5 ;  /* 0x088fffff00057810 */ /* 0x000fc80007ffe005 */
[----:B------:R-:W-:-:S04]  /*14e0*/  SHF.R.U32.HI R5, RZ, 0x15, R5 ;  /* 0x00000015ff057819 */ /* 0x000fc80000011605 */
[----:B------:R-:W-:-:S07]  /*14f0*/  LOP3.LUT R5, R5, 0xff, RZ, 0xc0, !PT ;  /* 0x000000ff05057812 */ /* 0x000fce00078ec0ff */
.L_x_2753:
[----:B------:R-:W-:-:S04]  /*1500*/  LOP3.LUT R0, R0, R7, RZ, 0xfc, !PT ;  /* 0x0000000700007212 */ /* 0x000fc800078efcff */
[----:B------:R-:W-:-:S04]  /*1510*/  SHF.R.U32.HI R0, RZ, 0x18, R0 ;  /* 0x00000018ff007819 */ /* 0x000fc80000011600 */
[----:B------:R-:W-:-:S04]  /*1520*/  LOP3.LUT R0, R5, 0x80, R0, 0xf8, !PT ;  /* 0x0000008005007812 */ /* 0x000fc800078ef800 */
[----:B------:R-:W-:-:S07]  /*1530*/  PRMT R4, R0, 0x7610, R4 ;  /* 0x0000761000047816 */ /* 0x000fce0000000004 */
.L_x_2751:
[----:B------:R0:W-:Y:S01]  /*1540*/  STG.E.U8 desc[UR36][R2.64], R4 ;  /* 0x0000000402007986 */ /* 0x0001e2000c101124 */
[----:B------:R-:W-:Y:S05]  /*1550*/  BRA `(.L_x_2727) ;  /* 0x00000004001c7947 */ /* 0x000fea0003800000 */
.L_x_2745:
[----:B------:R-:W-:-:S09]  /*1560*/  UISETP.NE.AND UP0, UPT, UR4, 0x1c, UPT ;  /* 0x0000001c0400788c */ /* 0x000fd2000bf05270 */
[----:B------:R-:W-:Y:S05]  /*1570*/  BRA.U !UP0, `(.L_x_2754) ;  /* 0x0000000108e47547 */ /* 0x000fea000b800000 */
[----:B------:R-:W-:-:S09]  /*1580*/  UISETP.NE.AND UP0, UPT, UR4, 0x1d, UPT ;  /* 0x0000001d0400788c */ /* 0x000fd2000bf05270 */
[----:B------:R-:W-:Y:S05]  /*1590*/  BRA.U !UP0, `(.L_x_2755) ;  /* 0x0000000108a87547 */ /* 0x000fea000b800000 */
[----:B------:R-:W-:-:S09]  /*15a0*/  UISETP.NE.AND UP0, UPT, UR4, 0x2c, UPT ;  /* 0x0000002c0400788c */ /* 0x000fd2000bf05270 */
[----:B------:R-:W-:Y:S05]  /*15b0*/  BRA.U !UP0, `(.L_x_2756) ;  /* 0x0000000108447547 */ /* 0x000fea000b800000 */
.L_x_2732:
        /* <DEDUP_REMOVED lines=16> */
.L_x_2757:
[----:B------:R-:W-:Y:S05]  /*16c0*/  BRA `(.L_x_2727) ;  /* 0x0000000000c07947 */ /* 0x000fea0003800000 */
.L_x_2756:
        /* <DEDUP_REMOVED lines=21> */
.L_x_2758:
[----:B------:R0:W-:Y:S01]  /*1820*/  STG.E.U8 desc[UR36][R2.64], R4 ;  /* 0x0000000402007986 */ /* 0x0001e2000c101124 */
[----:B------:R-:W-:Y:S05]  /*1830*/  BRA `(.L_x_2727) ;  /* 0x0000000000647947 */ /* 0x000fea0003800000 */
.L_x_2755:
        /* <DEDUP_REMOVED lines=10> */
[----:B------:R-:W0:Y:S02]  /*18e0*/  F2I.U64.TRUNC R4, R0 ;  /* 0x0000000000047311 */ /* 0x000e24000020d800 */
[----:B0-----:R0:W-:Y:S01]  /*18f0*/  STG.E.64 desc[UR36][R2.64], R4 ;  /* 0x0000000402007986 */ /* 0x0011e2000c101b24 */
[----:B------:R-:W-:Y:S05]  /*1900*/  BRA `(.L_x_2727) ;  /* 0x0000000000307947 */ /* 0x000fea0003800000 */
.L_x_2754:
        /* <DEDUP_REMOVED lines=11> */
[----:B0-----:R0:W-:Y:S02]  /*19c0*/  STG.E desc[UR36][R2.64], R5 ;  /* 0x0000000502007986 */ /* 0x0011e4000c101924 */
.L_x_2727:
[----:B------:R-:W-:Y:S05]  /*19d0*/  BSYNC.RECONVERGENT B6 ;  /* 0x0000000000067941 */ /* 0x000fea0003800200 */
.L_x_2726:
        /* <DEDUP_REMOVED lines=22> */
[----:B------:R-:W-:-:S13]  /*1b40*/  ISETP.GE.U32.AND P0, PT, R0, 0x8000000, PT ;  /* 0x080000000000780c */ /* 0x000fda0003f06070 */
[----:B------:R-:W-:Y:S02]  /*1b50*/  @!P0 LOP3.LUT R5, R4, 0x7f00, RZ, 0xc0, !PT ;  /* 0x00007f0004058812 */ /* 0x000fe400078ec0ff */
[----:B------:R-:W-:Y:S02]  /*1b60*/  @P0 LEA.HI R0, R0, 0x70000000, RZ, 0x1c ;  /* 0x7000000000000811 */ /* 0x000fe400078fe0ff */
[----:B------:R-:W-:Y:S02]  /*1b70*/  @!P0 LOP3.LUT R5, R5, 0x3f000000, RZ, 0xfc, !PT ;  /* 0x3f00000005058812 */ /* 0x000fe400078efcff */
[----:B------:R-:W-:Y:S01]  /*1b80*/  PRMT R4, R4, 0x9910, RZ ;  /* 0x0000991004047816 */ /* 0x000fe200000000ff */
[----:B------:R-:W-:Y:S02]  /*1b90*/  @P0 FMUL.FTZ R0, R0, 1.9259299443872358531e-34 ;  /* 0x0780000000000820 */ /* 0x000fe40000410000 */
[----:B------:R-:W-:Y:S02]  /*1ba0*/  @!P0 FADD.FTZ R0, R5, -0.5 ;  /* 0xbf00000005008421 */ /* 0x000fe40000010000 */
[----:B------:R-:W-:-:S05]  /*1bb0*/  IMAD.MOV.U32 R5, RZ, RZ, R4 ;  /* 0x000000ffff057224 */ /* 0x000fca00078e0004 */
[----:B------:R-:W-:-:S04]  /*1bc0*/  LOP3.LUT R0, R0, 0x80000000, R5, 0xf8, !PT ;  /* 0x8000000000007812 */ /* 0x000fc800078ef805 */
[----:B------:R-:W0:Y:S02]  /*1bd0*/  F2I.FTZ.TRUNC.NTZ R5, R0 ;  /* 0x0000000000057305 */ /* 0x000e24000021f100 */
[----:B0-----:R0:W-:Y:S01]  /*1be0*/  STG.E.U8 desc[UR36][R2.64], R5 ;  /* 0x0000000502007986 */ /* 0x0011e2000c101124 */
[----:B------:R-:W-:Y:S05]  /*1bf0*/  BRA `(.L_x_2766) ;  /* 0x0000001800087947 */ /* 0x000fea0003800000 */
.L_x_2764:
        /* <DEDUP_REMOVED lines=11> */
[----:B------:R-:W0:Y:S02]  /*1cb0*/  F2I.S64.TRUNC R4, R0 ;  /* 0x0000000000047311 */ /* 0x000e24000020d900 */
[----:B0-----:R0:W-:Y:S01]  /*1cc0*/  STG.E.U8 desc[UR36][R2.64], R4 ;  /* 0x0000000402007986 */ /* 0x0011e2000c101124 */
[----:B------:R-:W-:Y:S05]  /*1cd0*/  BRA `(.L_x_2766) ;  /* 0x0000001400d07947 */ /* 0x000fea0003800000 */
.L_x_2763:
        /* <DEDUP_REMOVED lines=18> */
[----:B0-----:R0:W-:Y:S01]  /*1e00*/  STG.E.64 desc[UR36][R2.64], R4 ;  /* 0x0000000402007986 */ /* 0x0011e2000c101b24 */
[----:B------:R-:W-:Y:S05]  /*1e10*/  BRA `(.L_x_2766) ;  /* 0x0000001400807947 */ /* 0x000fea0003800000 */
.L_x_2768:
        /* <DEDUP_REMOVED lines=12> */
[----:B0-----:R0:W-:Y:S01]  /*1ee0*/  STG.E desc[UR36][R2.64], R5 ;  /* 0x0000000502007986 */ /* 0x0011e2000c101924 */
[----:B------:R-:W-:Y:S05]  /*1ef0*/  BRA `(.L_x_2766) ;  /* 0x0000001400487947 */ /* 0x000fea0003800000 */
.L_x_2767:
        /* <DEDUP_REMOVED lines=12> */
[----:B0-----:R0:W-:Y:S01]  /*1fc0*/  STG.E.U16 desc[UR36][R2.64], R5 ;  /* 0x0000000502007986 */ /* 0x0011e2000c101524 */
[----:B------:R-:W-:Y:S05]  /*1fd0*/  BRA `(.L_x_2766) ;  /* 0x0000001400107947 */ /* 0x000fea0003800000 */
.L_x_2762:
        /* <DEDUP_REMOVED lines=16> */
[----:B------:R-:W-:-:S05]  /*20e0*/  LOP3.LUT R5, R0, 0x80000000, R5, 0xf8, !PT ;  /* 0x8000000000057812 */ /* 0x000fca00078ef805 */
[----:B------:R0:W-:Y:S01]  /*20f0*/  STG.E desc[UR36][R2.64], R5 ;  /* 0x0000000502007986 */ /* 0x0001e2000c101924 */
[----:B------:R-:W-:Y:S05]  /*2100*/  BRA `(.L_x_2766) ;  /* 0x0000001000c47947 */ /* 0x000fea0003800000 */
.L_x_2770:
        /* <DEDUP_REMOVED lines=11> */
[----:B------:R-:W-:-:S05]  /*21c0*/  F2FP.F16.F32.PACK_AB R0, RZ, R0 ;  /* 0x00000000ff00723e */ /* 0x000fca00000000ff */
[----:B------:R0:W-:Y:S01]  /*21d0*/  STG.E.U16 desc[UR36][R2.64], R0 ;  /* 0x0000000002007986 */ /* 0x0001e2000c101524 */
[----:B------:R-:W-:Y:S05]  /*21e0*/  BRA `(.L_x_2766) ;  /* 0x00000010008c7947 */ /* 0x000fea0003800000 */
.L_x_2769:
        /* <DEDUP_REMOVED lines=8> */
[----:B------:R-:W-:Y:S02]  /*2270*/  ISETP.GE.U32.AND P0, PT, R0, 0x8000000, PT ;  /* 0x080000000000780c */ /* 0x000fe40003f06070 */
[----:B------:R-:W-:-:S11]  /*2280*/  PRMT R7, R4, 0x9910, RZ ;  /* 0x0000991004077816 */ /* 0x000fd600000000ff */
[----:B------:R-:W-:Y:S02]  /*2290*/  @!P0 LOP3.LUT R5, R4, 0x7f00, RZ, 0xc0, !PT ;  /* 0x00007f0004058812 */ /* 0x000fe400078ec0ff */
[----:B------:R-:W-:Y:S02]  /*22a0*/  @P0 LEA.HI R0, R0, 0x70000000, RZ, 0x1c ;  /* 0x7000000000000811 */ /* 0x000fe400078fe0ff */
[----:B------:R-:W-:-:S03]  /*22b0*/  @!P0 LOP3.LUT R5, R5, 0x3f000000, RZ, 0xfc, !PT ;  /* 0x3f00000005058812 */ /* 0x000fc600078efcff */
[----:B------:R-:W-:Y:S02]  /*22c0*/  @P0 FMUL.FTZ R0, R0, 1.9259299443872358531e-34 ;  /* 0x0780000000000820 */ /* 0x000fe40000410000 */
[----:B------:R-:W-:Y:S01]  /*22d0*/  @!P0 FADD.FTZ R0, R5, -0.5 ;  /* 0xbf00000005008421 */ /* 0x000fe20000010000 */
[----:B------:R-:W-:-:S04]  /*22e0*/  IMAD.MOV.U32 R5, RZ, RZ, RZ ;  /* 0x000000ffff057224 */ /* 0x000fc800078e00ff */
[----:B------:R-:W-:-:S05]  /*22f0*/  LOP3.LUT R4, R0, 0x80000000, R7, 0xf8, !PT ;  /* 0x8000000000047812 */ /* 0x000fca00078ef807 */
[----:B------:R0:W-:Y:S01]  /*2300*/  STG.E.64 desc[UR36][R2.64], R4 ;  /* 0x0000000402007986 */ /* 0x0001e2000c101b24 */
[----:B------:R-:W-:Y:S05]  /*2310*/  BRA `(.L_x_2766) ;  /* 0x0000001000407947 */ /* 0x000fea0003800000 */
.L_x_2772:
        /* <DEDUP_REMOVED lines=11> */
[----:B------:R-:W-:-:S04]  /*23d0*/  F2FP.F16.F32.PACK_AB R0, RZ, R0 ;  /* 0x00000000ff00723e */ /* 0x000fc800000000ff */
[----:B------:R-:W-:-:S05]  /*23e0*/  PRMT R0, R0, 0x5410, RZ ;  /* 0x0000541000007816 */ /* 0x000fca00000000ff */
[----:B------:R0:W-:Y:S01]  /*23f0*/  STG.E desc[UR36][R2.64], R0 ;  /* 0x0000000002007986 */ /* 0x0001e2000c101924 */
[----:B------:R-:W-:Y:S05]  /*2400*/  BRA `(.L_x_2766) ;  /* 0x0000001000047947 */ /* 0x000fea0003800000 */
.L_x_2771:
        /* <DEDUP_REMOVED lines=11> */
[----:B------:R-:W-:-:S04]  /*24c0*/  FMUL.FTZ R0, R0, 1 ;  /* 0x3f80000000007820 */ /* 0x000fc80000410000 */
[----:B------:R-:W0:Y:S02]  /*24d0*/  F2F.F64.F32 R4, R0 ;  /* 0x0000000000047310 */ /* 0x000e240000201800 */
[----:B0-----:R0:W-:Y:S01]  /*24e0*/  STG.E.64 desc[UR36][R2.64], R4 ;  /* 0x0000000402007986 */ /* 0x0011e2000c101b24 */
[----:B------:R-:W-:Y:S05]  /*24f0*/  BRA `(.L_x_2766) ;  /* 0x0000000c00c87947 */ /* 0x000fea0003800000 */
.L_x_2761:
        /* <DEDUP_REMOVED lines=9> */
[----:B------:R-:W-:-:S13]  /*2590*/  ISETP.GE.U32.AND P0, PT, R0, 0x8000000, PT ;  /* 0x080000000000780c */ /* 0x000fda0003f06070 */
[----:B------:R-:W-:Y:S01]  /*25a0*/  @!P0 IMAD.SHL.U32 R4, R18, 0x100, RZ ;  /* 0x0000010012048824 */ /* 0x000fe200078e00ff */
[----:B------:R-:W-:-:S04]  /*25b0*/  @P0 LEA.HI R0, R0, 0x70000000, RZ, 0x1c ;  /* 0x7000000000000811 */ /* 0x000fc800078fe0ff */
[----:B------:R-:W-:Y:S01]  /*25c0*/  @!P0 LOP3.LUT R4, R4, 0x7f00, RZ, 0xc0, !PT ;  /* 0x00007f0004048812 */ /* 0x000fe200078ec0ff */
[----:B------:R-:W-:-:S03]  /*25d0*/  @P0 FMUL.FTZ R0, R0, 1.9259299443872358531e-34 ;  /* 0x0780000000000820 */ /* 0x000fc60000410000 */
[----:B------:R-:W-:-:S05]  /*25e0*/  @!P0 LOP3.LUT R4, R4, 0x3f000000, RZ, 0xfc, !PT ;  /* 0x3f00000004048812 */ /* 0x000fca00078efcff */
[----:B------:R-:W-:-:S05]  /*25f0*/  @!P0 FADD.FTZ R0, R4, -0.5 ;  /* 0xbf00000004008421 */ /* 0x000fca0000010000 */
[----:B------:R-:W-:-:S04]  /*2600*/  LOP3.LUT P0, RZ, R0, 0x7fffffff, RZ, 0xc0, !PT ;  /* 0x7fffffff00ff7812 */ /* 0x000fc8000780c0ff */
[----:B------:R-:W-:-:S05]  /*2610*/  SEL R5, RZ, 0x1, !P0 ;  /* 0x00000001ff057807 */ /* 0x000fca0004000000 */
[----:B------:R0:W-:Y:S01]  /*2620*/  STG.E.U8 desc[UR36][R2.64], R5 ;  /* 0x0000000502007986 */ /* 0x0001e2000c101124 */
[----:B------:R-:W-:Y:S05]  /*2630*/  BRA `(.L_x_2766) ;  /* 0x0000000c00787947 */ /* 0x000fea0003800000 */
.L_x_2775:
[C---:B------:R-:W-:Y:S01]  /*2640*/  IMAD.SHL.U32 R0, R18.reuse, 0x2000000, RZ ;  /* 0x0200000012007824 */ /* 0x040fe200078e00ff */
[----:B------:R-:W-:Y:S01]  /*2650*/  CS2R R6, SRZ ;  /* 0x0000000000067805 */ /* 0x000fe2000001ff00 */
        /* <DEDUP_REMOVED lines=12> */
[----:B0-----:R1:W-:Y:S01]  /*2720*/  STG.E.128 desc[UR36][R2.64], R4 ;  /* 0x0000000402007986 */ /* 0x0013e2000c101d24 */
[----:B------:R-:W-:Y:S05]  /*2730*/  BRA `(.L_x_2766) ;  /* 0x0000000c00387947 */ /* 0x000fea0003800000 */
.L_x_2774:
        /* <DEDUP_REMOVED lines=10> */
[----:B------:R-:W-:Y:S01]  /*27e0*/  @!P0 LOP3.LUT R5, R4, 0x7f00, RZ, 0xc0, !PT ;  /* 0x00007f0004058812 */ /* 0x000fe200078ec0ff */
[----:B------:R-:W-:Y:S01]  /*27f0*/  IMAD.MOV.U32 R4, RZ, RZ, 0x7f ;  /* 0x0000007fff047424 */ /* 0x000fe200078e00ff */
[----:B------:R-:W-:Y:S02]  /*2800*/  @P0 LEA.HI R0, R0, 0x70000000, RZ, 0x1c ;  /* 0x7000000000000811 */ /* 0x000fe400078fe0ff */
[----:B------:R-:W-:-:S03]  /*2810*/  @!P0 LOP3.LUT R5, R5, 0x3f000000, RZ, 0xfc, !PT ;  /* 0x3f00000005058812 */ /* 0x000fc600078efcff */
[----:B------:R-:W-:Y:S02]  /*2820*/  @P0 FMUL.FTZ R0, R0, 1.9259299443872358531e-34 ;  /* 0x0780000000000820 */ /* 0x000fe40000410000 */
[----:B------:R-:W-:-:S05]  /*2830*/  @!P0 FADD.FTZ R0, R5, -0.5 ;  /* 0xbf00000005008421 */ /* 0x000fca0000010000 */
        /* <DEDUP_REMOVED lines=11> */
.L_x_2778:
[----:B------:R-:W-:-:S05]  /*28f0*/  LOP3.LUT R5, R4, 0x80, R5, 0xf8, !PT ;  /* 0x0000008004057812 */ /* 0x000fca00078ef805 */
[----:B------:R2:W-:Y:S01]  /*2900*/  STG.E.U8 desc[UR36][R2.64], R5 ;  /* 0x0000000502007986 */ /* 0x0005e2000c101124 */
[----:B------:R-:W-:Y:S05]  /*2910*/  BRA `(.L_x_2766) ;  /* 0x0000000800c07947 */ /* 0x000fea0003800000 */
.L_x_2777:
[----:B------:R3:W-:Y:S01]  /*2920*/  STG.E.U8 desc[UR36][R2.64], R18 ;  /* 0x0000001202007986 */ /* 0x0007e2000c101124 */
[----:B------:R-:W-:Y:S05]  /*2930*/  BRA `(.L_x_2766) ;  /* 0x0000000800b87947 */ /* 0x000fea0003800000 */
.L_x_2776:
        /* <DEDUP_REMOVED lines=11> */
[----:B------:R-:W-:-:S05]  /*29f0*/  F2FP.BF16.F32.PACK_AB R0, RZ, R0 ;  /* 0x00000000ff00723e */ /* 0x000fca00000010ff */
[----:B------:R4:W-:Y:S01]  /*2a00*/  STG.E.U16 desc[UR36][R2.64], R0 ;  /* 0x0000000002007986 */ /* 0x0009e2000c101524 */
[----:B------:R-:W-:Y:S05]  /*2a10*/  BRA `(.L_x_2766) ;  /* 0x0000000800807947 */ /* 0x000fea0003800000 */
.L_x_2773:
        /* <DEDUP_REMOVED lines=19> */
[----:B------:R-:W0:Y:S02]  /*2b50*/  F2I.FTZ.U32.TRUNC.NTZ R5, R0 ;  /* 0x0000000000057305 */ /* 0x000e24000021f000 */
[----:B0-----:R0:W-:Y:S01]  /*2b60*/  STG.E.U16 desc[UR36][R2.64], R5 ;  /* 0x0000000502007986 */ /* 0x0011e2000c101524 */
[----:B------:R-:W-:Y:S05]  /*2b70*/  BRA `(.L_x_2766) ;  /* 0x0000000800287947 */ /* 0x000fea0003800000 */
.L_x_2781:
[C---:B------:R-:W-:Y:S02]  /*2b80*/  IMAD.SHL.U32 R0, R18.reuse, 0x2000000, RZ ;  /* 0x0200000012007824 */ /* 0x040fe400078e00ff */
[----:B------:R-:W-:-:S03]  /*2b90*/  IMAD.SHL.U32 R7, R18, 0x100, RZ ;  /* 0x0000010012077824 */ /* 0x000fc600078e00ff */
[----:B------:R-:W-:-:S13]  /*2ba0*/  ISETP.GE.U32.AND P0, PT, R0, 0x8000000, PT ;  /* 0x080000000000780c */ /* 0x000fda0003f06070 */
[----:B------:R-:W-:Y:S02]  /*2bb0*/  @!P0 LOP3.LUT R4, R7, 0x7f00, RZ, 0xc0, !PT ;  /* 0x00007f0007048812 */ /* 0x000fe400078ec0ff */
[----:B------:R-:W-:Y:S02]  /*2bc0*/  @P0 LEA.HI R0, R0, 0x70000000, RZ, 0x1c ;  /* 0x7000000000000811 */ /* 0x000fe400078fe0ff */
[----:B------:R-:W-:-:S03]  /*2bd0*/  @!P0 LOP3.LUT R4, R4, 0x3f000000, RZ, 0xfc, !PT ;  /* 0x3f00000004048812 */ /* 0x000fc600078efcff */
[----:B------:R-:W-:Y:S02]  /*2be0*/  @P0 FMUL.FTZ R0, R0, 1.9259299443872358531e-34 ;  /* 0x0780000000000820 */ /* 0x000fe40000410000 */
[----:B------:R-:W-:Y:S01]  /*2bf0*/  @!P0 FADD.FTZ R0, R4, -0.5 ;  /* 0xbf00000004008421 */ /* 0x000fe20000010000 */
[----:B------:R-:W-:-:S04]  /*2c00*/  IMAD.MOV.U32 R4, RZ, RZ, 0x80 ;  /* 0x00000080ff047424 */ /* 0x000fc800078e00ff */
[----:B------:R-:W-:-:S04]  /*2c10*/  LOP3.LUT R6, R0, 0x7fffffff, RZ, 0xc0, !PT ;  /* 0x7fffffff00067812 */ /* 0x000fc800078ec0ff */
[----:B------:R-:W-:-:S13]  /*2c20*/  ISETP.GT.U32.AND P0, PT, R6, 0x437fffff, PT ;  /* 0x437fffff0600780c */ /* 0x000fda0003f04070 */
[----:B------:R-:W-:Y:S05]  /*2c30*/  @P0 BRA `(.L_x_2782) ;  /* 0x0000000000480947 */ /* 0x000fea0003800000 */
[----:B------:R-:W-:Y:S01]  /*2c40*/  ISETP.GE.U32.AND P0, PT, R6, 0x3c000000, PT ;  /* 0x3c0000000600780c */ /* 0x000fe20003f06070 */
[----:B------:R-:W0:Y:S01]  /*2c50*/  LDCU.U8 UR4, c[0x0][0x384] ;  /* 0x00007080ff0477ac */ /* 0x000e220008000000 */
[----:B------:R-:W-:-:S11]  /*2c60*/  PRMT R7, R7, 0x9910, RZ ;  /* 0x0000991007077816 */ /* 0x000fd600000000ff */
[----:B------:R-:W-:-:S04]  /*2c70*/  @P0 SHF.R.U32.HI R4, RZ, 0x14, R0 ;  /* 0x00000014ff040819 */ /* 0x000fc80000011600 */
[----:B------:R-:W-:Y:S01]  /*2c80*/  @P0 LOP3.LUT R5, R4, 0x1, RZ, 0xc0, !PT ;  /* 0x0000000104050812 */ /* 0x000fe200078ec0ff */
[----:B0-----:R-:W-:-:S03]  /*2c90*/  IMAD.U32 R18, RZ, RZ, UR4 ;  /* 0x00000004ff127e24 */ /* 0x001fc6000f8e00ff */
        /* <DEDUP_REMOVED lines=8> */
.L_x_2783:
[----:B------:R-:W-:-:S04]  /*2d20*/  LOP3.LUT R0, R0, R7, RZ, 0xfc, !PT ;  /* 0x0000000700007212 */ /* 0x000fc800078efcff */
[----:B------:R-:W-:-:S04]  /*2d30*/  SHF.R.U32.HI R0, RZ, 0x18, R0 ;  /* 0x00000018ff007819 */ /* 0x000fc80000011600 */
[----:B------:R-:W-:-:S04]  /*2d40*/  LOP3.LUT R0, R5, 0x80, R0, 0xf8, !PT ;  /* 0x0000008005007812 */ /* 0x000fc800078ef800 */
[----:B------:R-:W-:-:S07]  /*2d50*/  PRMT R4, R0, 0x7610, R4 ;  /* 0x0000761000047816 */ /* 0x000fce0000000004 */
.L_x_2782:
[----:B------:R0:W-:Y:S01]  /*2d60*/  STG.E.U8 desc[UR36][R2.64], R4 ;  /* 0x0000000402007986 */ /* 0x0001e2000c101124 */
[----:B------:R-:W-:Y:S05]  /*2d70*/  BRA `(.L_x_2766) ;  /* 0x0000000400a87947 */ /* 0x000fea0003800000 */
.L_x_2780:
        /* <DEDUP_REMOVED lines=26> */
.L_x_2785:
[----:B------:R-:W-:-:S04]  /*2f20*/  LOP3.LUT R0, R0, R7, RZ, 0xfc, !PT ;  /* 0x0000000700007212 */ /* 0x000fc800078efcff */
[----:B------:R-:W-:-:S04]  /*2f30*/  SHF.R.U32.HI R0, RZ, 0x18, R0 ;  /* 0x00000018ff007819 */ /* 0x000fc80000011600 */
[----:B------:R-:W-:-:S04]  /*2f40*/  LOP3.LUT R0, R5, 0x80, R0, 0xf8, !PT ;  /* 0x0000008005007812 */ /* 0x000fc800078ef800 */
[----:B------:R-:W-:-:S07]  /*2f50*/  PRMT R4, R0, 0x7610, R4 ;  /* 0x0000761000047816 */ /* 0x000fce0000000004 */
.L_x_2784:
[----:B------:R5:W-:Y:S01]  /*2f60*/  STG.E.U8 desc[UR36][R2.64], R4 ;  /* 0x0000000402007986 */ /* 0x000be2000c101124 */
[----:B------:R-:W-:Y:S05]  /*2f70*/  BRA `(.L_x_2766) ;  /* 0x0000000400287947 */ /* 0x000fea0003800000 */
.L_x_2779:
        /* <DEDUP_REMOVED lines=28> */
.L_x_2788:
[----:B------:R0:W-:Y:S01]  /*3140*/  STG.E.U8 desc[UR36][R2.64], R4 ;  /* 0x0000000402007986 */ /* 0x0001e2000c101124 */
[----:B------:R-:W-:Y:S05]  /*3150*/  BRA `(.L_x_2766) ;  /* 0x0000000000b07947 */ /* 0x000fea0003800000 */
.L_x_2765:
        /* <DEDUP_REMOVED lines=16> */
.L_x_2789:
[----:B------:R-:W-:Y:S05]  /*3260*/  BRA `(.L_x_2766) ;  /* 0x00000000006c7947 */ /* 0x000fea0003800000 */
.L_x_2787:
        /* <DEDUP_REMOVED lines=11> */
[----:B------:R-:W0:Y:S02]  /*3320*/  F2I.U64.TRUNC R4, R0 ;  /* 0x0000000000047311 */ /* 0x000e24000020d800 */
[----:B0-----:R0:W-:Y:S01]  /*3330*/  STG.E.64 desc[UR36][R2.64], R4 ;  /* 0x0000000402007986 */ /* 0x0011e2000c101b24 */
[----:B------:R-:W-:Y:S05]  /*3340*/  BRA `(.L_x_2766) ;  /* 0x0000000000347947 */ /* 0x000fea0003800000 */
.L_x_2786:
        /* <DEDUP_REMOVED lines=12> */
[----:B0-----:R0:W-:Y:S02]  /*3410*/  STG.E desc[UR36][R2.64], R5 ;  /* 0x0000000502007986 */ /* 0x0011e4000c101924 */
.L_x_2766:
        /* <DEDUP_REMOVED lines=34> */
.L_x_2793:
        /* <DEDUP_REMOVED lines=14> */
.L_x_2792:
        /* <DEDUP_REMOVED lines=20> */
.L_x_2797:
        /* <DEDUP_REMOVED lines=14> */
.L_x_2796:
        /* <DEDUP_REMOVED lines=14> */
.L_x_2791:
        /* <DEDUP_REMOVED lines=19> */
.L_x_2799:
        /* <DEDUP_REMOVED lines=14> */
.L_x_2798:
        /* <DEDUP_REMOVED lines=19> */
.L_x_2801:
        /* <DEDUP_REMOVED lines=15> */
.L_x_2800:
        /* <DEDUP_REMOVED lines=15> */
.L_x_2790:
        /* <DEDUP_REMOVED lines=20> */
.L_x_2804:
        /* <DEDUP_REMOVED lines=16> */
.L_x_2803:
[----:B------:R-:W-:-:S09]  /*4180*/  UISETP.NE.AND UP0, UPT, UR4, 0xf, UPT ;  /* 0x0000000f0400788c */ /* 0x000fd2000bf05270 */
[----:B------:R-:W-:Y:S05]  /*4190*/  BRA.U !UP0, `(.L_x_2805) ;  /* 0x0000000108807547 */ /* 0x000fea000b800000 */
[----:B------:R-:W-:-:S09]  /*41a0*/  UISETP.NE.AND UP0, UPT, UR4, 0x17, UPT ;  /* 0x000000170400788c */ /* 0x000fd2000bf05270 */
[----:B------:R-:W-:Y:S05]  /*41b0*/  BRA.U !UP0, `(.L_x_2806) ;  /* 0x0000000108707547 */ /* 0x000fea000b800000 */
[----:B------:R-:W-:-:S09]  /*41c0*/  UISETP.NE.AND UP0, UPT, UR4, 0x18, UPT ;  /* 0x000000180400788c */ /* 0x000fd2000bf05270 */
[----:B------:R-:W-:Y:S05]  /*41d0*/  BRA.U UP0, `(.L_x_2794) ;  /* 0x0000000900907547 */ /* 0x000fea000b800000 */
[C---:B------:R-:W-:Y:S01]  /*41e0*/  IMAD.SHL.U32 R0, R18.reuse, 0x2000000, RZ ;  /* 0x0200000012007824 */ /* 0x040fe200078e00ff */
[----:B------:R-:W-:Y:S01]  /*41f0*/  BSSY.RECONVERGENT B0, `(.L_x_2807) ;  /* 0x0000015000007945 */ /* 0x000fe20003800200 */
        /* <DEDUP_REMOVED lines=20> */
.L_x_2808:
[----:B------:R-:W-:Y:S05]  /*4340*/  BSYNC.RECONVERGENT B0 ;  /* 0x0000000000007941 */ /* 0x000fea0003800200 */
.L_x_2807:
[----:B------:R-:W-:-:S05]  /*4350*/  LOP3.LUT R5, R4, 0x80, R5, 0xf8, !PT ;  /* 0x0000008004057812 */ /* 0x000fca00078ef805 */
[----:B------:R1:W-:Y:S01]  /*4360*/  STG.E.U8 desc[UR36][R2.64], R5 ;  /* 0x0000000502007986 */ /* 0x0003e2000c101124 */
[----:B------:R-:W-:Y:S05]  /*4370*/  BRA `(.L_x_2795) ;  /* 0x0000000800d87947 */ /* 0x000fea0003800000 */
.L_x_2806:
[----:B------:R2:W-:Y:S01]  /*4380*/  STG.E.U8 desc[UR36][R2.64], R18 ;  /* 0x0000001202007986 */ /* 0x0005e2000c101124 */
[----:B------:R-:W-:Y:S05]  /*4390*/  BRA `(.L_x_2795) ;  /* 0x0000000800d07947 */ /* 0x000fea0003800000 */
.L_x_2805:
        /* <DEDUP_REMOVED lines=14> */
.L_x_2802:
        /* <DEDUP_REMOVED lines=22> */
.L_x_2811:
[C---:B------:R-:W-:Y:S01]  /*45e0*/  IMAD.SHL.U32 R0, R18.reuse, 0x2000000, RZ ;  /* 0x0200000012007824 */ /* 0x040fe200078e00ff */
[----:B------:R-:W-:Y:S01]  /*45f0*/  BSSY.RECONVERGENT B0, `(.L_x_2812) ;  /* 0x000001e000007945 */ /* 0x000fe20003800200 */
        /* <DEDUP_REMOVED lines=25> */
.L_x_2814:
[----:B------:R-:W-:-:S04]  /*4790*/  LOP3.LUT R0, R0, R7, RZ, 0xfc, !PT ;  /* 0x0000000700007212 */ /* 0x000fc800078efcff */
[----:B------:R-:W-:-:S04]  /*47a0*/  SHF.R.U32.HI R0, RZ, 0x18, R0 ;  /* 0x00000018ff007819 */ /* 0x000fc80000011600 */
[----:B------:R-:W-:-:S04]  /*47b0*/  LOP3.LUT R0, R5, 0x80, R0, 0xf8, !PT ;  /* 0x0000008005007812 */ /* 0x000fc800078ef800 */
[----:B------:R-:W-:-:S07]  /*47c0*/  PRMT R4, R0, 0x7610, R4 ;  /* 0x0000761000047816 */ /* 0x000fce0000000004 */
.L_x_2813:
[----:B------:R-:W-:Y:S05]  /*47d0*/  BSYNC.RECONVERGENT B0 ;  /* 0x0000000000007941 */ /* 0x000fea0003800200 */
.L_x_2812:
[----:B------:R0:W-:Y:S01]  /*47e0*/  STG.E.U8 desc[UR36][R2.64], R4 ;  /* 0x0000000402007986 */ /* 0x0001e2000c101124 */
[----:B------:R-:W-:Y:S05]  /*47f0*/  BRA `(.L_x_2795) ;  /* 0x0000000400b87947 */ /* 0x000fea0003800000 */
.L_x_2810:
        /* <DEDUP_REMOVED lines=27> */
.L_x_2817:
[----:B------:R-:W-:-:S04]  /*49b0*/  LOP3.LUT R0, R0, R7, RZ, 0xfc, !PT ;  /* 0x0000000700007212 */ /* 0x000fc800078efcff */
[----:B------:R-:W-:-:S04]  /*49c0*/  SHF.R.U32.HI R0, RZ, 0x18, R0 ;  /* 0x00000018ff007819 */ /* 0x000fc80000011600 */
[----:B------:R-:W-:-:S04]  /*49d0*/  LOP3.LUT R0, R5, 0x80, R0, 0xf8, !PT ;  /* 0x0000008005007812 */ /* 0x000fc800078ef800 */
[----:B------:R-:W-:-:S07]  /*49e0*/  PRMT R4, R0, 0x7610, R4 ;  /* 0x0000761000047816 */ /* 0x000fce0000000004 */
.L_x_2816:
[----:B------:R-:W-:Y:S05]  /*49f0*/  BSYNC.RECONVERGENT B0 ;  /* 0x0000000000007941 */ /* 0x000fea0003800200 */
.L_x_2815:
[----:B------:R0:W-:Y:S01]  /*4a00*/  STG.E.U8 desc[UR36][R2.64], R4 ;  /* 0x0000000402007986 */ /* 0x0001e2000c101124 */
[----:B------:R-:W-:Y:S05]  /*4a10*/  BRA `(.L_x_2795) ;  /* 0x0000000400307947 */ /* 0x000fea0003800000 */
.L_x_2809:
        /* <DEDUP_REMOVED lines=32> */
.L_x_2794:
        /* <DEDUP_REMOVED lines=16> */
.L_x_2820:
[----:B------:R-:W-:Y:S05]  /*4d20*/  BRA `(.L_x_2795) ;  /* 0x00000000006c7947 */ /* 0x000fea0003800000 */
.L_x_2819:
        /* <DEDUP_REMOVED lines=14> */
.L_x_2818:
        /* <DEDUP_REMOVED lines=13> */
.L_x_2795:
[----:B------:R-:W-:-:S07]  /*4ee0*/  VIADD R19, R19, 0x80 ;  /* 0x0000008013137836 */ /* 0x000fce0000000000 */
.L_x_2760:
[----:B------:R-:W-:Y:S05]  /*4ef0*/  BSYNC.RECONVERGENT B6 ;  /* 0x0000000000067941 */ /* 0x000fea0003800200 */
.L_x_2759:
        /* <DEDUP_REMOVED lines=27> */
[----:B------:R-:W-:-:S05]  /*50b0*/  @!P0 FADD.FTZ R0, R4, -0.5 ;  /* 0xbf00000004008421 */ /* 0x000fca0000010000 */
[----:B------:R-:W-:-:S04]  /*50c0*/  LOP3.LUT R0, R0, 0x80000000, R5, 0xf8, !PT ;  /* 0x8000000000007812 */ /* 0x000fc800078ef805 */
[----:B------:R-:W0:Y:S02]  /*50d0*/  F2I.FTZ.TRUNC.NTZ R5, R0 ;  /* 0x0000000000057305 */ /* 0x000e24000021f100 */
[----:B0-----:R-:W-:Y:S01]  /*50e0*/  STG.E.U8 desc[UR36][R2.64], R5 ;  /* 0x0000000502007986 */ /* 0x001fe2000c101124 */
[----:B------:R-:W-:Y:S05]  /*50f0*/  EXIT ;  /* 0x000000000000794d */ /* 0x000fea0003800000 */
.L_x_2824:
        /* <DEDUP_REMOVED lines=10> */
[----:B------:R-:W0:Y:S02]  /*51a0*/  F2I.S64.TRUNC R4, R0 ;  /* 0x0000000000047311 */ /* 0x000e24000020d900 */
[----:B0-----:R-:W-:Y:S01]  /*51b0*/  STG.E.U8 desc[UR36][R2.64], R4 ;  /* 0x0000000402007986 */ /* 0x001fe2000c101124 */
[----:B------:R-:W-:Y:S05]  /*51c0*/  EXIT ;  /* 0x000000000000794d */ /* 0x000fea0003800000 */
.L_x_2823:
        /* <DEDUP_REMOVED lines=17> */
[----:B0-----:R-:W-:Y:S01]  /*52e0*/  STG.E.64 desc[UR36][R2.64], R4 ;  /* 0x0000000402007986 */ /* 0x001fe2000c101b24 */
[----:B------:R-:W-:Y:S05]  /*52f0*/  EXIT ;  /* 0x000000000000794d */ /* 0x000fea0003800000 */
.L_x_2827:
        /* <DEDUP_REMOVED lines=11> */
[----:B0-----:R-:W-:Y:S01]  /*53b0*/  STG.E desc[UR36][R2.64], R5 ;  /* 0x0000000502007986 */ /* 0x001fe2000c101924 */
[----:B------:R-:W-:Y:S05]  /*53c0*/  EXIT ;  /* 0x000000000000794d */ /* 0x000fea0003800000 */
.L_x_2826:
        /* <DEDUP_REMOVED lines=11> */
[----:B0-----:R-:W-:Y:S01]  /*5480*/  STG.E.U16 desc[UR36][R2.64], R5 ;  /* 0x0000000502007986 */ /* 0x001fe2000c101524 */
[----:B------:R-:W-:Y:S05]  /*5490*/  EXIT ;  /* 0x000000000000794d */ /* 0x000fea0003800000 */
.L_x_2822:
        /* <DEDUP_REMOVED lines=15> */
[----:B------:R-:W-:-:S05]  /*5590*/  LOP3.LUT R5, R0, 0x80000000, R5, 0xf8, !PT ;  /* 0x8000000000057812 */ /* 0x000fca00078ef805 */
[----:B------:R-:W-:Y:S01]  /*55a0*/  STG.E desc[UR36][R2.64], R5 ;  /* 0x0000000502007986 */ /* 0x000fe2000c101924 */
[----:B------:R-:W-:Y:S05]  /*55b0*/  EXIT ;  /* 0x000000000000794d */ /* 0x000fea0003800000 */
.L_x_2829:
        /* <DEDUP_REMOVED lines=10> */
[----:B------:R-:W-:-:S05]  /*5660*/  F2FP.F16.F32.PACK_AB R0, RZ, R0 ;  /* 0x00000000ff00723e */ /* 0x000fca00000000ff */
[----:B------:R-:W-:Y:S01]  /*5670*/  STG.E.U16 desc[UR36][R2.64], R0 ;  /* 0x0000000002007986 */ /* 0x000fe2000c101524 */
[----:B------:R-:W-:Y:S05]  /*5680*/  EXIT ;  /* 0x000000000000794d */ /* 0x000fea0003800000 */
.L_x_2828:
[----:B------:R-:W-:-:S09]  /*5690*/  UISETP.NE.AND UP0, UPT, UR4, 0x7, UPT ;  /* 0x000000070400788c */ /* 0x000fd2000bf05270 */
[----:B------:R-:W-:Y:S05]  /*56a0*/  BRA.U !UP0, `(.L_x_2830) ;  /* 0x00000001087c7547 */ /* 0x000fea000b800000 */
[----:B------:R-:W-:-:S09]  /*56b0*/  UISETP.NE.AND UP0, UPT, UR4, 0x8, UPT ;  /* 0x000000080400788c */ /* 0x000fd2000bf05270 */
[----:B------:R-:W-:Y:S05]  /*56c0*/  BRA.U !UP0, `(.L_x_2831) ;  /* 0x00000001083c7547 */ /* 0x000fea000b800000 */
[----:B------:R-:W-:-:S09]  /*56d0*/  UISETP.NE.AND UP0, UPT, UR4, 0x9, UPT ;  /* 0x000000090400788c */ /* 0x000fd2000bf05270 */
[----:B------:R-:W-:Y:S05]  /*56e0*/  BRA.U UP0, `(.L_x_2825) ;  /* 0x0000000d00bc7547 */ /* 0x000fea000b800000 */
[C---:B------:R-:W-:Y:S02]  /*56f0*/  IMAD.SHL.U32 R0, R18.reuse, 0x2000000, RZ ;  /* 0x0200000012007824 */ /* 0x040fe400078e00ff */
[----:B------:R-:W-:Y:S02]  /*5700*/  IMAD.SHL.U32 R18, R18, 0x100, RZ ;  /* 0x0000010012127824 */ /* 0x000fe400078e00ff */
[----:B------:R-:W-:Y:S01]  /*5710*/  IMAD.MOV.U32 R5, RZ, RZ, RZ ;  /* 0x000000ffff057224 */ /* 0x000fe200078e00ff */
        /* <DEDUP_REMOVED lines=8> */
[----:B------:R-:W-:Y:S01]  /*57a0*/  STG.E.64 desc[UR36][R2.64], R4 ;  /* 0x0000000402007986 */ /* 0x000fe2000c101b24 */
[----:B------:R-:W-:Y:S05]  /*57b0*/  EXIT ;  /* 0x000000000000794d */ /* 0x000fea0003800000 */
.L_x_2831:
        /* <DEDUP_REMOVED lines=10> */
[----:B------:R-:W-:-:S04]  /*5860*/  F2FP.F16.F32.PACK_AB R0, RZ, R0 ;  /* 0x00000000ff00723e */ /* 0x000fc800000000ff */
[----:B------:R-:W-:-:S05]  /*5870*/  PRMT R0, R0, 0x5410, RZ ;  /* 0x0000541000007816 */ /* 0x000fca00000000ff */
[----:B------:R-:W-:Y:S01]  /*5880*/  STG.E desc[UR36][R2.64], R0 ;  /* 0x0000000002007986 */ /* 0x000fe2000c101924 */
[----:B------:R-:W-:Y:S05]  /*5890*/  EXIT ;  /* 0x000000000000794d */ /* 0x000fea0003800000 */
.L_x_2830:
        /* <DEDUP_REMOVED lines=10> */
[----:B------:R-:W-:-:S04]  /*5940*/  FMUL.FTZ R0, R0, 1 ;  /* 0x3f80000000007820 */ /* 0x000fc80000410000 */
[----:B------:R-:W0:Y:S02]  /*5950*/  F2F.F64.F32 R4, R0 ;  /* 0x0000000000047310 */ /* 0x000e240000201800 */
[----:B0-----:R-:W-:Y:S01]  /*5960*/  STG.E.64 desc[UR36][R2.64], R4 ;  /* 0x0000000402007986 */ /* 0x001fe2000c101b24 */
[----:B------:R-:W-:Y:S05]  /*5970*/  EXIT ;  /* 0x000000000000794d */ /* 0x000fea0003800000 */
.L_x_2821:
        /* <DEDUP_REMOVED lines=18> */
[----:B------:R-:W-:Y:S01]  /*5aa0*/  STG.E.U8 desc[UR36][R2.64], R5 ;  /* 0x0000000502007986 */ /* 0x000fe2000c101124 */
[----:B------:R-:W-:Y:S05]  /*5ab0*/  EXIT ;  /* 0x000000000000794d */ /* 0x000fea0003800000 */
.L_x_2834:
[C---:B------:R-:W-:Y:S01]  /*5ac0*/  IMAD.SHL.U32 R0, R18.reuse, 0x2000000, RZ ;  /* 0x0200000012007824 */ /* 0x040fe200078e00ff */
[----:B------:R-:W-:Y:S01]  /*5ad0*/  CS2R R6, SRZ ;  /* 0x0000000000067805 */ /* 0x000fe2000001ff00 */
        /* <DEDUP_REMOVED lines=11> */
[----:B0-----:R-:W-:Y:S01]  /*5b90*/  STG.E.128 desc[UR36][R2.64], R4 ;  /* 0x0000000402007986 */ /* 0x001fe2000c101d24 */
[----:B------:R-:W-:Y:S05]  /*5ba0*/  EXIT ;  /* 0x000000000000794d */ /* 0x000fea0003800000 */
.L_x_2833:
        /* <DEDUP_REMOVED lines=16> */
[----:B------:R-:W-:-:S04]  /*5cb0*/  IMAD.MOV.U32 R4, RZ, RZ, 0x7f ;  /* 0x0000007fff047424 */ /* 0x000fc800078e00ff */
        /* <DEDUP_REMOVED lines=11> */
.L_x_2838:
[----:B------:R-:W-:Y:S05]  /*5d70*/  BSYNC.RECONVERGENT B0 ;  /* 0x0000000000007941 */ /* 0x000fea0003800200 */
.L_x_2837:
[----:B------:R-:W-:-:S05]  /*5d80*/  LOP3.LUT R5, R4, 0x80, R5, 0xf8, !PT ;  /* 0x0000008004057812 */ /* 0x000fca00078ef805 */
[----:B------:R-:W-:Y:S01]  /*5d90*/  STG.E.U8 desc[UR36][R2.64], R5 ;  /* 0x0000000502007986 */ /* 0x000fe2000c101124 */
[----:B------:R-:W-:Y:S05]  /*5da0*/  EXIT ;  /* 0x000000000000794d */ /* 0x000fea0003800000 */
.L_x_2836:
[----:B------:R-:W-:Y:S01]  /*5db0*/  STG.E.U8 desc[UR36][R2.64], R18 ;  /* 0x0000001202007986 */ /* 0x000fe2000c101124 */
[----:B------:R-:W-:Y:S05]  /*5dc0*/  EXIT ;  /* 0x000000000000794d */ /* 0x000fea0003800000 */
.L_x_2835:
        /* <DEDUP_REMOVED lines=10> */
[----:B------:R-:W-:-:S05]  /*5e70*/  F2FP.BF16.F32.PACK_AB R0, RZ, R0 ;  /* 0x00000000ff00723e */ /* 0x000fca00000010ff */
[----:B------:R-:W-:Y:S01]  /*5e80*/  STG.E.U16 desc[UR36][R2.64], R0 ;  /* 0x0000000002007986 */ /* 0x000fe2000c101524 */
[----:B------:R-:W-:Y:S05]  /*5e90*/  EXIT ;  /* 0x000000000000794d */ /* 0x000fea0003800000 */
.L_x_2832:
        /* <DEDUP_REMOVED lines=18> */
[----:B------:R-:W0:Y:S02]  /*5fc0*/  F2I.FTZ.U32.TRUNC.NTZ R5, R0 ;  /* 0x0000000000057305 */ /* 0x000e24000021f000 */
[----:B0-----:R-:W-:Y:S01]  /*5fd0*/  STG.E.U16 desc[UR36][R2.64], R5 ;  /* 0x0000000502007986 */ /* 0x001fe2000c101524 */
[----:B------:R-:W-:Y:S05]  /*5fe0*/  EXIT ;  /* 0x000000000000794d */ /* 0x000fea0003800000 */
.L_x_2841:
        /* <DEDUP_REMOVED lines=13> */
[----:B------:R-:W-:Y:S02]  /*60c0*/  ISETP.GE.U32.AND P0, PT, R6, 0x3c000000, PT ;  /* 0x3c0000000600780c */ /* 0x000fe40003f06070 */
[----:B------:R-:W-:-:S11]  /*60d0*/  PRMT R7, R18, 0x9910, RZ ;  /* 0x0000991012077816 */ /* 0x000fd600000000ff */
        /* <DEDUP_REMOVED lines=10> */
.L_x_2844:
[----:B------:R-:W-:-:S04]  /*6180*/  LOP3.LUT R0, R0, R7, RZ, 0xfc, !PT ;  /* 0x0000000700007212 */ /* 0x000fc800078efcff */
[----:B------:R-:W-:-:S04]  /*6190*/  SHF.R.U32.HI R0, RZ, 0x18, R0 ;  /* 0x00000018ff007819 */ /* 0x000fc80000011600 */
[----:B------:R-:W-:-:S04]  /*61a0*/  LOP3.LUT R0, R5, 0x80, R0, 0xf8, !PT ;  /* 0x0000008005007812 */ /* 0x000fc800078ef800 */
[----:B------:R-:W-:-:S07]  /*61b0*/  PRMT R4, R0, 0x7610, R4 ;  /* 0x0000761000047816 */ /* 0x000fce0000000004 */
.L_x_2843:
[----:B------:R-:W-:Y:S05]  /*61c0*/  BSYNC.RECONVERGENT B0 ;  /* 0x0000000000007941 */ /* 0x000fea0003800200 */
.L_x_2842:
[----:B------:R-:W-:Y:S01]  /*61d0*/  STG.E.U8 desc[UR36][R2.64], R4 ;  /* 0x0000000402007986 */ /* 0x000fe2000c101124 */
[----:B------:R-:W-:Y:S05]  /*61e0*/  EXIT ;  /* 0x000000000000794d */ /* 0x000fea0003800000 */
.L_x_2840:
        /* <DEDUP_REMOVED lines=25> */
.L_x_2847:
[----:B------:R-:W-:-:S04]  /*6380*/  LOP3.LUT R0, R0, R7, RZ, 0xfc, !PT ;  /* 0x0000000700007212 */ /* 0x000fc800078efcff */
[----:B------:R-:W-:-:S04]  /*6390*/  SHF.R.U32.HI R0, RZ, 0x18, R0 ;  /* 0x00000018ff007819 */ /* 0x000fc80000011600 */
[----:B------:R-:W-:-:S04]  /*63a0*/  LOP3.LUT R0, R5, 0x80, R0, 0xf8, !PT ;  /* 0x0000008005007812 */ /* 0x000fc800078ef800 */
[----:B------:R-:W-:-:S07]  /*63b0*/  PRMT R4, R0, 0x7610, R4 ;  /* 0x0000761000047816 */ /* 0x000fce0000000004 */
.L_x_2846:
[----:B------:R-:W-:Y:S05]  /*63c0*/  BSYNC.RECONVERGENT B0 ;  /* 0x0000000000007941 */ /* 0x000fea0003800200 */
.L_x_2845:
[----:B------:R-:W-:Y:S01]  /*63d0*/  STG.E.U8 desc[UR36][R2.64], R4 ;  /* 0x0000000402007986 */ /* 0x000fe2000c101124 */
[----:B------:R-:W-:Y:S05]  /*63e0*/  EXIT ;  /* 0x000000000000794d */ /* 0x000fea0003800000 */
.L_x_2839:
        /* <DEDUP_REMOVED lines=31> */
.L_x_2825:
        /* <DEDUP_REMOVED lines=16> */
.L_x_2850:
[----:B------:R-:W-:Y:S05]  /*66e0*/  EXIT ;  /* 0x000000000000794d */ /* 0x000fea0003800000 */
.L_x_2849:
        /* <DEDUP_REMOVED lines=10> */
[----:B------:R-:W0:Y:S02]  /*6790*/  F2I.U64.TRUNC R4, R0 ;  /* 0x0000000000047311 */ /* 0x000e24000020d800 */
[----:B0-----:R-:W-:Y:S01]  /*67a0*/  STG.E.64 desc[UR36][R2.64], R4 ;  /* 0x0000000402007986 */ /* 0x001fe2000c101b24 */
[----:B------:R-:W-:Y:S05]  /*67b0*/  EXIT ;  /* 0x000000000000794d */ /* 0x000fea0003800000 */
.L_x_2848:
        /* <DEDUP_REMOVED lines=11> */
[----:B0-----:R-:W-:Y:S01]  /*6870*/  STG.E desc[UR36][R2.64], R5 ;  /* 0x0000000502007986 */ /* 0x001fe2000c101924 */
[----:B------:R-:W-:Y:S05]  /*6880*/  EXIT ;  /* 0x000000000000794d */ /* 0x000fea0003800000 */
.L_x_2851:
        /* <DEDUP_REMOVED lines=15> */
.L_x_7085:


//--------------------- .text._ZN2at6native18elementwise_kernelILi128ELi4EZNS0_22gpu_kernel_impl_nocastINS0_11FillFunctorIN3c1011Float8_e5m2EEEEEvRNS_18TensorIteratorBaseERKT_EUliE_EEviT1_ --------------------------
	.section	.text._ZN2at6native18elementwise_kernelILi128ELi4EZNS0_22gpu_kernel_impl_nocastINS0_11FillFunctorIN3c1011Float8_e5m2EEEEEvRNS_18TensorIteratorBaseERKT_EUliE_EEviT1_,"ax",@progbits
	.align	128
        .global         _ZN2at6native18elementwise_kernelILi128ELi4EZNS0_22gpu_kernel_impl_nocastINS0_11FillFunctorIN3c1011Float8_e5m2EEEEEvRNS_18TensorIteratorBaseERKT_EUliE_EEviT1_
        .type           _ZN2at6native18elementwise_kernelILi128ELi4EZNS0_22gpu_kernel_impl_nocastINS0_11FillFunctorIN3c1011Float8_e5m2EEEEEvRNS_18TensorIteratorBaseERKT_EUliE_EEviT1_,@function
        .size           _ZN2at6native18elementwise_kernelILi128ELi4EZNS0_22gpu_kernel_impl_nocastINS0_11FillFunctorIN3c1011Float8_e5m2EEEEEvRNS_18TensorIteratorBaseERKT_EUliE_EEviT1_,(.L_x_7086 - _ZN2at6native18elementwise_kernelILi128ELi4EZNS0_22gpu_kernel_impl_nocastINS0_11FillFunctorIN3c1011Float8_e5m2EEEEEvRNS_18TensorIteratorBaseERKT_EUliE_EEviT1_)
        .other          _ZN2at6native18elementwise_kernelILi128ELi4EZNS0_22gpu_kernel_impl_nocastINS0_11FillFunctorIN3c1011Float8_e5m2EEEEEvRNS_18TensorIteratorBaseERKT_EUliE_EEviT1_,@"STO_CUDA_ENTRY STV_DEFAULT"
_ZN2at6native18elementwise_kernelILi128ELi4EZNS0_22gpu_kernel_impl_nocastINS0_11FillFunctorIN3c1011Float8_e5m2EEEEEvRNS_18TensorIteratorBaseERKT_EUliE_EEviT1_:
.text._ZN2at6native18elementwise_kernelILi128ELi4EZNS0_22gpu_kernel_impl_nocastINS0_11FillFunctorIN3c1011Float8_e5m2EEEEEvRNS_18TensorIteratorBaseERKT_EUliE_EEviT1_:
        /* <DEDUP_REMOVED lines=16> */
.L_x_2852:
        /* <DEDUP_REMOVED lines=282> */
.L_x_2856:
        /* <DEDUP_REMOVED lines=281> */
.L_x_2858:
[----:B------:R-:W0:Y:S01]  /*2430*/  LDCU.64 UR10, c[0x0][0x520] ;  /* 0x0000a400ff0a77ac */ /* 0x000e220008000a00 */
[----:B------:R-:W-:Y:S02]  /*2440*/  IADD3 R3, PT, PT, R3, 0x80, RZ ;  /* 0x0000008003037810 */ /* 0x000fe40007ffe0ff */
[----:B0-----:R-:W-:-:S04]  /*2450*/  IADD3 R4, P0, PT, R2, UR10, RZ ;  /* 0x0000000a02047c10 */ /* 0x001fc8000ff1e0ff */
[----:B------:R-:W-:-:S05]  /*2460*/  IADD3.X R5, PT, PT, RZ, UR11, RZ, P0, !PT ;  /* 0x0000000bff057c10 */ /* 0x000fca00087fe4ff */
[----:B------:R0:W-:Y:S04]  /*2470*/  STG.E.U8 desc[UR6][R4.64], R0 ;  /* 0x0000000004007986 */ /* 0x0001e8000c101106 */
.L_x_2855:
[----:B------:R-:W-:-:S13]  /*2480*/  ISETP.GE.AND P0, PT, R3, UR8, PT ;  /* 0x0000000803007c0c */ /* 0x000fda000bf06270 */
[----:B------:R-:W-:Y:S05]  /*2490*/  @P0 BREAK.RELIABLE B1 ;  /* 0x0000000000010942 */ /* 0x000fea0003800100 */
[----:B------:R-:W-:Y:S05]  /*24a0*/  @P0 BRA `(.L_x_2857) ;  /* 0x00000010005c0947 */ /* 0x000fea0003800000 */
[----:B------:R-:W-:Y:S05]  /*24b0*/  BSYNC.RELIABLE B1 ;  /* 0x0000000000017941 */ /* 0x000fea0003800100 */
.L_x_2854:
        /* <DEDUP_REMOVED lines=273> */
.L_x_2859:
[----:B------:R-:W0:Y:S01]  /*35d0*/  LDCU.64 UR10, c[0x0][0x520] ;  /* 0x0000a400ff0a77ac */ /* 0x000e220008000a00 */
[----:B------:R-:W-:Y:S02]  /*35e0*/  IADD3 R3, PT, PT, R3, 0x80, RZ ;  /* 0x0000008003037810 */ /* 0x000fe40007ffe0ff */
[----:B0-----:R-:W-:-:S04]  /*35f0*/  IADD3 R4, P0, PT, R2, UR10, RZ ;  /* 0x0000000a02047c10 */ /* 0x001fc8000ff1e0ff */
[----:B------:R-:W-:-:S05]  /*3600*/  IADD3.X R5, PT, PT, RZ, UR11, RZ, P0, !PT ;  /* 0x0000000bff057c10 */ /* 0x000fca00087fe4ff */
[----:B----4-:R1:W-:Y:S04]  /*3610*/  STG.E.U8 desc[UR6][R4.64], R0 ;  /* 0x0000000004007986 */ /* 0x0103e8000c101106 */
.L_x_2857:
[----:B------:R-:W-:Y:S05]  /*3620*/  BSYNC.RECONVERGENT B0 ;  /* 0x0000000000007941 */ /* 0x000fea0003800200 */
.L_x_2853:
        /* <DEDUP_REMOVED lines=276> */
.L_x_2860:
[----:B------:R-:W0:Y:S02]  /*4770*/  LDCU.64 UR8, c[0x0][0x520] ;  /* 0x0000a400ff0877ac */ /* 0x000e240008000a00 */
[----:B0-----:R-:W-:-:S04]  /*4780*/  IADD3 R2, P0, PT, R2, UR8, RZ ;  /* 0x0000000802027c10 */ /* 0x001fc8000ff1e0ff */
[----:B------:R-:W-:-:S05]  /*4790*/  IADD3.X R3, PT, PT, RZ, UR9, RZ, P0, !PT ;  /* 0x00000009ff037c10 */ /* 0x000fca00087fe4ff */
[----:B----4-:R-:W-:Y:S01]  /*47a0*/  STG.E.U8 desc[UR6][R2.64], R0 ;  /* 0x0000000002007986 */ /* 0x010fe2000c101106 */
[----:B------:R-:W-:Y:S05]  /*47b0*/  EXIT ;  /* 0x000000000000794d */ /* 0x000fea0003800000 */
.L_x_2861:
        /* <DEDUP_REMOVED lines=12> */
.L_x_7086:


//--------------------- .text._ZN2at6native27unrolled_elementwise_kernelINS0_11FillFunctorIN3c1011Float8_e5m2EEESt5arrayIPcLm1EELi4E23TrivialOffsetCalculatorILi0EjES9_ILi1EjENS0_6memory15LoadWithoutCastENSC_16StoreWithoutCastEEEviT_T0_T2_T3_T4_T5_ --------------------------
	.section	.text._ZN2at6native27unrolled_elementwise_kernelINS0_11FillFunctorIN3c1011Float8_e5m2EEESt5arrayIPcLm1EELi4E23TrivialOffsetCalculatorILi0EjES9_ILi1EjENS0_6memory15LoadWithoutCastENSC_16StoreWithoutCastEEEviT_T0_T2_T3_T4_T5_,"ax",@progbits
	.align	128
        .global         _ZN2at6native27unrolled_elementwise_kernelINS0_11FillFunctorIN3c1011Float8_e5m2EEESt5arrayIPcLm1EELi4E23TrivialOffsetCalculatorILi0EjES9_ILi1EjENS0_6memory15LoadWithoutCastENSC_16StoreWithoutCastEEEviT_T0_T2_T3_T4_T5_
        .type           _ZN2at6native27unrolled_elementwise_kernelINS0_11FillFunctorIN3c1011Float8_e5m2EEESt5arrayIPcLm1EELi4E23TrivialOffsetCalculatorILi0EjES9_ILi1EjENS0_6memory15LoadWithoutCastENSC_16StoreWithoutCastEEEviT_T0_T2_T3_T4_T5_,@function
        .size           _ZN2at6native27unrolled_elementwise_kernelINS0_11FillFunctorIN3c1011Float8_e5m2EEESt5arrayIPcLm1EELi4E23TrivialOffsetCalculatorILi0EjES9_ILi1EjENS0_6memory15LoadWithoutCastENSC_16StoreWithoutCastEEEviT_T0_T2_T3_T4_T5_,(.L_x_7087 - _ZN2at6native27unrolled_elementwise_kernelINS0_11FillFunctorIN3c1011Float8_e5m2EEESt5arrayIPcLm1EELi4E23TrivialOffsetCalculatorILi0EjES9_ILi1EjENS0_6memory15LoadWithoutCastENSC_16StoreWithoutCastEEEviT_T0_T2_T3_T4_T5_)
        .other          _ZN2at6native27unrolled_elementwise_kernelINS0_11FillFunctorIN3c1011Float8_e5m2EEESt5arrayIPcLm1EELi4E23TrivialOffsetCalculatorILi0EjES9_ILi1EjENS0_6memory15LoadWithoutCastENSC_16StoreWithoutCastEEEviT_T0_T2_T3_T4_T5_,@"STO_CUDA_ENTRY STV_DEFAULT"
_ZN2at6native27unrolled_elementwise_kernelINS0_11FillFunctorIN3c1011Float8_e5m2EEESt5arrayIPcLm1EELi4E23TrivialOffsetCalculatorILi0EjES9_ILi1EjENS0_6memory15LoadWithoutCastENSC_16StoreWithoutCastEEEviT_T0_T2_T3_T4_T5_:
.text._ZN2at6native27unrolled_elementwise_kernelINS0_11FillFunctorIN3c1011Float8_e5m2EEESt5arrayIPcLm1EELi4E23TrivialOffsetCalculatorILi0EjES9_ILi1EjENS0_6memory15LoadWithoutCastENSC_16StoreWithoutCastEEEviT_T0_T2_T3_T4_T5_:
        /* <DEDUP_REMOVED lines=30> */
.L_x_2863:
[----:B------:R-:W-:Y:S05]  /*01e0*/  BSYNC.RECONVERGENT B0 ;  /* 0x0000000000007941 */ /* 0x000fea0003800200 */
.L_x_2862:
        /* <DEDUP_REMOVED lines=8> */
.L_x_2864:
        /* <DEDUP_REMOVED lines=9> */
.L_x_7087:


//--------------------- .text._ZN2at6native29vectorized_elementwise_kernelILi2ENS0_11FillFunctorIN3c1011Float8_e5m2EEESt5arrayIPcLm1EEEEviT0_T1_ --------------------------
	.section	.text._ZN2at6native29vectorized_elementwise_kernelILi2ENS0_11FillFunctorIN3c1011Float8_e5m2EEESt5arrayIPcLm1EEEEviT0_T1_,"ax",@progbits
	.align	128
        .global         _ZN2at6native29vectorized_elementwise_kernelILi2ENS0_11FillFunctorIN3c1011Float8_e5m2EEESt5arrayIPcLm1EEEEviT0_T1_
        .type           _ZN2at6native29vectorized_elementwise_kernelILi2ENS0_11FillFunctorIN3c1011Float8_e5m2EEESt5arrayIPcLm1EEEEviT0_T1_,@function
        .size           _ZN2at6native29vectorized_elementwise_kernelILi2ENS0_11FillFunctorIN3c1011Float8_e5m2EEESt5arrayIPcLm1EEEEviT0_T1_,(.L_x_7088 - _ZN2at6native29vectorized_elementwise_kernelILi2ENS0_11FillFunctorIN3c1011Float8_e5m2EEESt5arrayIPcLm1EEEEviT0_T1_)
        .other          _ZN2at6native29vectorized_elementwise_kernelILi2ENS0_11FillFunctorIN3c1011Float8_e5m2EEESt5arrayIPcLm1EEEEviT0_T1_,@"STO_CUDA_ENTRY STV_DEFAULT"
_ZN2at6native29vectorized_elementwise_kernelILi2ENS0_11FillFunctorIN3c1011Float8_e5m2EEESt5arrayIPcLm1EEEEviT0_T1_:
.text._ZN2at6native29vectorized_elementwise_kernelILi2ENS0_11FillFunctorIN3c1011Float8_e5m2EEESt5arrayIPcLm1EEEEviT0_T1_:
        /* <DEDUP_REMOVED lines=36> */
.L_x_2868:
        /* <DEDUP_REMOVED lines=8> */
.L_x_2869:
        /* <DEDUP_REMOVED lines=8> */
.L_x_2870:
        /* <DEDUP_REMOVED lines=8> */
.L_x_2871:
        /* <DEDUP_REMOVED lines=8> */
.L_x_2872:
        /* <DEDUP_REMOVED lines=8> */
.L_x_2873:
        /* <DEDUP_REMOVED lines=8> */
.L_x_2874:
        /* <DEDUP_REMOVED lines=8> */
.L_x_2875:
        /* <DEDUP_REMOVED lines=8> */
.L_x_2876:
        /* <DEDUP_REMOVED lines=8> */
.L_x_2877:
        /* <DEDUP_REMOVED lines=8> */
.L_x_2878:
        /* <DEDUP_REMOVED lines=9> */
.L_x_2879:
[----:B------:R-:W-:Y:S05]  /*07d0*/  BSYNC.RELIABLE B1 ;  /* 0x0000000000017941 */ /* 0x000fea0003800100 */
.L_x_2867:
[----:B------:R-:W-:-:S13]  /*07e0*/  ISETP.GE.U32.AND P0, PT, R2, UR5, PT ;  /* 0x0000000502007c0c */ /* 0x000fda000bf06070 */
[----:B------:R-:W0:Y:S02]  /*07f0*/  @!P0 LDC.64 R6, c[0x0][0x388] ;  /* 0x0000e200ff068b82 */ /* 0x000e240000000a00 */
[C---:B012345:R-:W-:Y:S01]  /*0800*/  @!P0 IADD3 R5, PT, PT, R2.reuse, UR4, RZ ;  /* 0x0000000402058c10 */ /* 0x07ffe2000fffe0ff */
[----:B------:R-:W-:-:S03]  /*0810*/  @!P0 VIADD R2, R2, 0x80 ;  /* 0x0000008002028836 */ /* 0x000fc60000000000 */
[----:B------:R-:W-:-:S05]  /*0820*/  @!P0 IADD3 R4, P1, PT, R5, R6, RZ ;  /* 0x0000000605048210 */ /* 0x000fca0007f3e0ff */
[----:B------:R-:W-:-:S05]  /*0830*/  @!P0 IMAD.X R5, RZ, RZ, R7, P1 ;  /* 0x000000ffff058224 */ /* 0x000fca00008e0607 */
[----:B------:R0:W-:Y:S03]  /*0840*/  @!P0 STG.E.U8 desc[UR8][R4.64], R0 ;  /* 0x0000000004008986 */ /* 0x0001e6000c101108 */
.L_x_2880:
[----:B------:R-:W-:Y:S05]  /*0850*/  BSYNC.RECONVERGENT B0 ;  /* 0x0000000000007941 */ /* 0x000fea0003800200 */
.L_x_2866:
        /* <DEDUP_REMOVED lines=9> */
.L_x_2865:
        /* <DEDUP_REMOVED lines=17> */
.L_x_2881:
        /* <DEDUP_REMOVED lines=16> */
.L_x_7088:


//--------------------- .text._ZN2at6native29vectorized_elementwise_kernelILi4ENS0_11FillFunctorIN3c1011Float8_e5m2EEESt5arrayIPcLm1EEEEviT0_T1_ --------------------------
	.section	.text._ZN2at6native29vectorized_elementwise_kernelILi4ENS0_11FillFunctorIN3c1011Float8_e5m2EEESt5arrayIPcLm1EEEEviT0_T1_,"ax",@progbits
	.align	128
        .global         _ZN2at6native29vectorized_elementwise_kernelILi4ENS0_11FillFunctorIN3c1011Float8_e5m2EEESt5arrayIPcLm1EEEEviT0_T1_
        .type           _ZN2at6native29vectorized_elementwise_kernelILi4ENS0_11FillFunctorIN3c1011Float8_e5m2EEESt5arrayIPcLm1EEEEviT0_T1_,@function
        .size           _ZN2at6native29vectorized_elementwise_kernelILi4ENS0_11FillFunctorIN3c1011Float8_e5m2EEESt5arrayIPcLm1EEEEviT0_T1_,(.L_x_7089 - _ZN2at6native29vectorized_elementwise_kernelILi4ENS0_11FillFunctorIN3c1011Float8_e5m2EEESt5arrayIPcLm1EEEEviT0_T1_)
        .other          _ZN2at6native29vectorized_elementwise_kernelILi4ENS0_11FillFunctorIN3c1011Float8_e5m2EEESt5arrayIPcLm1EEEEviT0_T1_,@"STO_CUDA_ENTRY STV_DEFAULT"
_ZN2at6native29vectorized_elementwise_kernelILi4ENS0_11FillFunctorIN3c1011Float8_e5m2EEESt5arrayIPcLm1EEEEviT0_T1_:
.text._ZN2at6native29vectorized_elementwise_kernelILi4ENS0_11FillFunctorIN3c1011Float8_e5m2EEESt5arrayIPcLm1EEEEviT0_T1_:
        /* <DEDUP_REMOVED lines=36> */
.L_x_2885:
        /* <DEDUP_REMOVED lines=8> */
.L_x_2886:
        /* <DEDUP_REMOVED lines=8> */
.L_x_2887:
        /* <DEDUP_REMOVED lines=8> */
.L_x_2888:
        /* <DEDUP_REMOVED lines=8> */
.L_x_2889:
        /* <DEDUP_REMOVED lines=8> */
.L_x_2890:
        /* <DEDUP_REMOVED lines=8> */
.L_x_2891:
        /* <DEDUP_REMOVED lines=8> */
.L_x_2892:
        /* <DEDUP_REMOVED lines=8> */
.L_x_2893:
        /* <DEDUP_REMOVED lines=8> */
.L_x_2894:
        /* <DEDUP_REMOVED lines=8> */
.L_x_2895:
        /* <DEDUP_REMOVED lines=9> */
.L_x_2896:
[----:B------:R-:W-:Y:S05]  /*07d0*/  BSYNC.RELIABLE B1 ;  /* 0x0000000000017941 */ /* 0x000fea0003800100 */
.L_x_2884:
[----:B------:R-:W-:-:S13]  /*07e0*/  ISETP.GE.U32.AND P0, PT, R2, UR5, PT ;  /* 0x0000000502007c0c */ /* 0x000fda000bf06070 */
[----:B------:R-:W0:Y:S02]  /*07f0*/  @!P0 LDC.64 R6, c[0x0][0x388] ;  /* 0x0000e200ff068b82 */ /* 0x000e240000000a00 */
[C---:B012345:R-:W-:Y:S01]  /*0800*/  @!P0 IADD3 R5, PT, PT, R2.reuse, UR4, RZ ;  /* 0x0000000402058c10 */ /* 0x07ffe2000fffe0ff */
[----:B------:R-:W-:-:S03]  /*0810*/  @!P0 VIADD R2, R2, 0x80 ;  /* 0x0000008002028836 */ /* 0x000fc60000000000 */
[----:B------:R-:W-:-:S05]  /*0820*/  @!P0 IADD3 R4, P1, PT, R5, R6, RZ ;  /* 0x0000000605048210 */ /* 0x000fca0007f3e0ff */
[----:B------:R-:W-:-:S05]  /*0830*/  @!P0 IMAD.X R5, RZ, RZ, R7, P1 ;  /* 0x000000ffff058224 */ /* 0x000fca00008e0607 */
[----:B------:R0:W-:Y:S03]  /*0840*/  @!P0 STG.E.U8 desc[UR8][R4.64], R0 ;  /* 0x0000000004008986 */ /* 0x0001e6000c101108 */
.L_x_2897:
[----:B------:R-:W-:Y:S05]  /*0850*/  BSYNC.RECONVERGENT B0 ;  /* 0x0000000000007941 */ /* 0x000fea0003800200 */
.L_x_2883:
        /* <DEDUP_REMOVED lines=9> */
.L_x_2882:
        /* <DEDUP_REMOVED lines=14> */
.L_x_2898:
        /* <DEDUP_REMOVED lines=11> */
.L_x_7089:


//--------------------- .text._ZN2at6native29vectorized_elementwise_kernelILi8ENS0_11FillFunctorIN3c1011Float8_e5m2EEESt5arrayIPcLm1EEEEviT0_T1_ --------------------------
	.section	.text._ZN2at6native29vectorized_elementwise_kernelILi8ENS0_11FillFunctorIN3c1011Float8_e5m2EEESt5arrayIPcLm1EEEEviT0_T1_,"ax",@progbits
	.align	128
        .global         _ZN2at6native29vectorized_elementwise_kernelILi8ENS0_11FillFunctorIN3c1011Float8_e5m2EEESt5arrayIPcLm1EEEEviT0_T1_
        .type           _ZN2at6native29vectorized_elementwise_kernelILi8ENS0_11FillFunctorIN3c1011Float8_e5m2EEESt5arrayIPcLm1EEEEviT0_T1_,@function
        .size           _ZN2at6native29vectorized_elementwise_kernelILi8ENS0_11FillFunctorIN3c1011Float8_e5m2EEESt5arrayIPcLm1EEEEviT0_T1_,(.L_x_7090 - _ZN2at6native29vectorized_elementwise_kernelILi8ENS0_11FillFunctorIN3c1011Float8_e5m2EEESt5arrayIPcLm1EEEEviT0_T1_)
        .other          _ZN2at6native29vectorized_elementwise_kernelILi8ENS0_11FillFunctorIN3c1011Float8_e5m2EEESt5arrayIPcLm1EEEEviT0_T1_,@"STO_CUDA_ENTRY STV_DEFAULT"
_ZN2at6native29vectorized_elementwise_kernelILi8ENS0_11FillFunctorIN3c1011Float8_e5m2EEESt5arrayIPcLm1EEEEviT0_T1_:
.text._ZN2at6native29vectorized_elementwise_kernelILi8ENS0_11FillFunctorIN3c1011Float8_e5m2EEESt5arrayIPcLm1EEEEviT0_T1_:
[----:B------:R-:W-:Y:S01]  /*0000*/  LDC R1, c[0x0][0x37c] ;  /* 0x0000df00ff017b82 */ /* 0x000fe20000000800 */
[----:B------:R-:W-:Y:S05]  /*0010*/  EXIT ;  /* 0x000000000000794d */ /* 0x000fea0003800000 */
.L_x_2899:
        /* <DEDUP_REMOVED lines=14> */
.L_x_7090:


//--------------------- .text._ZN2at6native18elementwise_kernelILi128ELi4EZNS0_15gpu_kernel_implINS0_11FillFunctorIN3c108BFloat16EEEEEvRNS_18TensorIteratorBaseERKT_EUliE_EEviT1_ --------------------------
	.section	.text._ZN2at6native18elementwise_kernelILi128ELi4EZNS0_15gpu_kernel_implINS0_11FillFunctorIN3c108BFloat16EEEEEvRNS_18TensorIteratorBaseERKT_EUliE_EEviT1_,"ax",@progbits
	.align	128
        .global         _ZN2at6native18elementwise_kernelILi128ELi4EZNS0_15gpu_kernel_implINS0_11FillFunctorIN3c108BFloat16EEEEEvRNS_18TensorIteratorBaseERKT_EUliE_EEviT1_
        .type           _ZN2at6native18elementwise_kernelILi128ELi4EZNS0_15gpu_kernel_implINS0_11FillFunctorIN3c108BFloat16EEEEEvRNS_18TensorIteratorBaseERKT_EUliE_EEviT1_,@function
        .size           _ZN2at6native18elementwise_kernelILi128ELi4EZNS0_15gpu_kernel_implINS0_11FillFunctorIN3c108BFloat16EEEEEvRNS_18TensorIteratorBaseERKT_EUliE_EEviT1_,(.L_x_7091 - _ZN2at6native18elementwise_kernelILi128ELi4EZNS0_15gpu_kernel_implINS0_11FillFunctorIN3c108BFloat16EEEEEvRNS_18TensorIteratorBaseERKT_EUliE_EEviT1_)
        .other          _ZN2at6native18elementwise_kernelILi128ELi4EZNS0_15gpu_kernel_implINS0_11FillFunctorIN3c108BFloat16EEEEEvRNS_18TensorIteratorBaseERKT_EUliE_EEviT1_,@"STO_CUDA_ENTRY STV_DEFAULT"
_ZN2at6native18elementwise_kernelILi128ELi4EZNS0_15gpu_kernel_implINS0_11FillFunctorIN3c108BFloat16EEEEEvRNS_18TensorIteratorBaseERKT_EUliE_EEviT1_:
.text._ZN2at6native18elementwise_kernelILi128ELi4EZNS0_15gpu_kernel_implINS0_11FillFunctorIN3c108BFloat16EEEEEvRNS_18TensorIteratorBaseERKT_EUliE_EEviT1_:
[----:B------:R-:W0:Y:S01]  /*0000*/  LDC R1, c[0x0][0x37c] ;  /* 0x0000df00ff017b82 */ /* 0x000e220000000800 */
[----:B------:R-:W1:Y:S07]  /*0010*/  S2R R17, SR_TID.X ;  /* 0x0000000000117919 */ /* 0x000e6e0000002100 */
[----:B------:R-:W2:Y:S01]  /*0020*/  S2UR UR4, SR_CTAID.X ;  /* 0x00000000000479c3 */ /* 0x000ea20000002500 */
[----:B------:R-:W3:Y:S01]  /*0030*/  LDCU UR38, c[0x0][0x388] ;  /* 0x00007100ff2677ac */ /* 0x000ee20008000800 */
[----:B------:R-:W4:Y:S06]  /*0040*/  LDCU.64 UR36, c[0x0][0x358] ;  /* 0x00006b00ff2477ac */ /* 0x000f2c0008000a00 */
[----:B------:R-:W5:Y:S01]  /*0050*/  LDC.U16 R16, c[0x0][0x528] ;  /* 0x00014a00ff107b82 */ /* 0x000f620000000400 */
[----:B------:R-:W0:Y:S01]  /*0060*/  LDCU.U8 UR40, c[0x0][0x52a] ;  /* 0x0000a540ff2877ac */ /* 0x000e220008000000 */
[----:B---3--:R-:W-:-:S02]  /*0070*/  UISETP.NE.AND UP0, UPT, UR38, URZ, UPT ;  /* 0x000000ff2600728c */ /* 0x008fc4000bf05270 */
[----:B--2---:R-:W-:-:S06]  /*0080*/  USHF.L.U32 UR4, UR4, 0x9, URZ ;  /* 0x0000000904047899 */ /* 0x004fcc00080006ff */
[----:B-1----:R-:W-:Y:S01]  /*0090*/  LOP3.LUT R17, R17, UR4, RZ, 0xfc, !PT ;  /* 0x0000000411117c12 */ /* 0x002fe2000f8efcff */
[----:B----4-:R-:W-:Y:S06]  /*00a0*/  BRA.U UP0, `(.L_x_2900) ;  /* 0x0000003d00f87547 */ /* 0x010fec000b800000 */
[----:B------:R-:W1:Y:S01]  /*00b0*/  LDCU UR4, c[0x0][0x380] ;  /* 0x00007000ff0477ac */ /* 0x000e620008000800 */
[----:B------:R-:W-:Y:S01]  /*00c0*/  BSSY.RECONVERGENT B6, `(.L_x_2901) ;  /* 0x00000fd000067945 */ /* 0x000fe20003800200 */
[----:B-1----:R-:W-:-:S13]  /*00d0*/  ISETP.GE.AND P0, PT, R17, UR4, PT ;  /* 0x0000000411007c0c */ /* 0x002fda000bf06270 */
[----:B------:R-:W-:Y:S05]  /*00e0*/  @P0 BRA `(.L_x_2902) ;  /* 0x0000000c00e80947 */ /* 0x000fea0003800000 */
[----:B0-----:R-:W-:-:S04]  /*00f0*/  UPRMT UR4, UR40, 0x9910, URZ ;  /* 0x0000991028047896 */ /* 0x001fc800080000ff */
[----:B------:R-:W-:-:S09]  /*0100*/  UISETP.GT.AND UP0, UPT, UR4, 0x9, UPT ;  /* 0x000000090400788c */ /* 0x000fd2000bf04270 */
        /* <DEDUP_REMOVED lines=9> */
[----:B------:R-:W0:Y:S01]  /*01a0*/  LDC.64 R2, c[0x0][0x520] ;  /* 0x00014800ff027b82 */ /* 0x000e220000000a00 */
[----:B-----5:R-:W-:-:S04]  /*01b0*/  IMAD.U32 R0, R16, 0x10000, RZ ;  /* 0x0001000010007824 */ /* 0x020fc800078e00ff */
[----:B------:R-:W0:Y:S02]  /*01c0*/  F2I.FTZ.TRUNC.NTZ R5, R0 ;  /* 0x0000000000057305 */ /* 0x000e24000021f100 */
[----:B0-----:R0:W-:Y:S01]  /*01d0*/  STG.E.U8 desc[UR36][R2.64], R5 ;  /* 0x0000000502007986 */ /* 0x0011e2000c101124 */
[----:B------:R-:W-:Y:S05]  /*01e0*/  BRA `(.L_x_2908) ;  /* 0x0000000c00a47947 */ /* 0x000fea0003800000 */
.L_x_2906:
[----:B------:R-:W0:Y:S01]  /*01f0*/  LDC.64 R4, c[0x0][0x520] ;  /* 0x00014800ff047b82 */ /* 0x000e220000000a00 */
[----:B-----5:R-:W-:-:S06]  /*0200*/  IMAD.U32 R3, R16, 0x10000, RZ ;  /* 0x0001000010037824 */ /* 0x020fcc00078e00ff */
[----:B------:R-:W0:Y:S02]  /*0210*/  F2I.S64.TRUNC R2, R3 ;  /* 0x0000000300027311 */ /* 0x000e24000020d900 */
[----:B0-----:R0:W-:Y:S01]  /*0220*/  STG.E.U8 desc[UR36][R4.64], R2 ;  /* 0x0000000204007986 */ /* 0x0011e2000c101124 */
[----:B------:R-:W-:Y:S05]  /*0230*/  BRA `(.L_x_2908) ;  /* 0x0000000c00907947 */ /* 0x000fea0003800000 */
.L_x_2905:
[----:B------:R-:W-:-:S09]  /*0240*/  UISETP.NE.AND UP0, UPT, UR4, 0x2, UPT ;  /* 0x000000020400788c */ /* 0x000fd2000bf05270 */
[----:B------:R-:W-:Y:S05]  /*0250*/  BRA.U !UP0, `(.L_x_2909) ;  /* 0x0000000108387547 */ /* 0x000fea000b800000 */
[----:B------:R-:W-:-:S09]  /*0260*/  UISETP.NE.AND UP0, UPT, UR4, 0x3, UPT ;  /* 0x000000030400788c */ /* 0x000fd2000bf05270 */
[----:B------:R-:W-:Y:S05]  /*0270*/  BRA.U !UP0, `(.L_x_2910) ;  /* 0x00000001081c7547 */ /* 0x000fea000b800000 */
[----:B------:R-:W-:-:S09]  /*0280*/  UISETP.NE.AND UP0, UPT, UR4, 0x4, UPT ;  /* 0x000000040400788c */ /* 0x000fd2000bf05270 */
[----:B------:R-:W-:Y:S05]  /*0290*/  BRA.U UP0, `(.L_x_2907) ;  /* 0x0000000900a07547 */ /* 0x000fea000b800000 */
[----:B------:R-:W0:Y:S01]  /*02a0*/  LDC.64 R4, c[0x0][0x520] ;  /* 0x00014800ff047b82 */ /* 0x000e220000000a00 */
[----:B-----5:R-:W-:-:S06]  /*02b0*/  IMAD.U32 R2, R16, 0x10000, RZ ;  /* 0x0001000010027824 */ /* 0x020fcc00078e00ff */
[----:B------:R-:W0:Y:S02]  /*02c0*/  F2I.S64.TRUNC R2, R2 ;  /* 0x0000000200027311 */ /* 0x000e24000020d900 */
[----:B0-----:R0:W-:Y:S01]  /*02d0*/  STG.E.64 desc[UR36][R4.64], R2 ;  /* 0x0000000204007986 */ /* 0x0011e2000c101b24 */
[----:B------:R-:W-:Y:S05]  /*02e0*/  BRA `(.L_x_2908) ;  /* 0x0000000c00647947 */ /* 0x000fea0003800000 */
.L_x_2910:
[----:B------:R-:W0:Y:S01]  /*02f0*/  LDC.64 R2, c[0x0][0x520] ;  /* 0x00014800ff027b82 */ /* 0x000e220000000a00 */
[----:B-----5:R-:W-:-:S04]  /*0300*/  SHF.L.U32 R0, R16, 0x10, RZ ;  /* 0x0000001010007819 */ /* 0x020fc800000006ff */
[----:B------:R-:W0:Y:S02]  /*0310*/  F2I.FTZ.TRUNC.NTZ R5, R0 ;  /* 0x0000000000057305 */ /* 0x000e24000021f100 */
[----:B0-----:R0:W-:Y:S01]  /*0320*/  STG.E desc[UR36][R2.64], R5 ;  /* 0x0000000502007986 */ /* 0x0011e2000c101924 */
[----:B------:R-:W-:Y:S05]  /*0330*/  BRA `(.L_x_2908) ;  /* 0x0000000c00507947 */ /* 0x000fea0003800000 */
.L_x_2909:
[----:B------:R-:W0:Y:S01]  /*0340*/  LDC.64 R2, c[0x0][0x520] ;  /* 0x00014800ff027b82 */ /* 0x000e220000000a00 */
[----:B-----5:R-:W-:-:S04]  /*0350*/  IMAD.U32 R0, R16, 0x10000, RZ ;  /* 0x0001000010007824 */ /* 0x020fc800078e00ff */
[----:B------:R-:W0:Y:S02]  /*0360*/  F2I.FTZ.TRUNC.NTZ R5, R0 ;  /* 0x0000000000057305 */ /* 0x000e24000021f100 */
[----:B0-----:R0:W-:Y:S01]  /*0370*/  STG.E.U16 desc[UR36][R2.64], R5 ;  /* 0x0000000502007986 */ /* 0x0011e2000c101524 */
[----:B------:R-:W-:Y:S05]  /*0380*/  BRA `(.L_x_2908) ;  /* 0x0000000c003c7947 */ /* 0x000fea0003800000 */
.L_x_2904:
[----:B------:R-:W-:-:S09]  /*0390*/  UISETP.GT.AND UP0, UPT, UR4, 0x6, UPT ;  /* 0x000000060400788c */ /* 0x000fd2000bf04270 */
[----:B------:R-:W-:Y:S05]  /*03a0*/  BRA.U UP0, `(.L_x_2911) ;  /* 0x0000000100347547 */ /* 0x000fea000b800000 */
[----:B------:R-:W-:-:S09]  /*03b0*/  UISETP.NE.AND UP0, UPT, UR4, 0x5, UPT ;  /* 0x000000050400788c */ /* 0x000fd2000bf05270 */
[----:B------:R-:W-:Y:S05]  /*03c0*/  BRA.U !UP0, `(.L_x_2912) ;  /* 0x0000000108187547 */ /* 0x000fea000b800000 */
[----:B------:R-:W-:-:S09]  /*03d0*/  UISETP.NE.AND UP0, UPT, UR4, 0x6, UPT ;  /* 0x000000060400788c */ /* 0x000fd2000bf05270 */
[----:B------:R-:W-:Y:S05]  /*03e0*/  BRA.U UP0, `(.L_x_2907) ;  /* 0x00000009004c7547 */ /* 0x000fea000b800000 */
[----:B------:R-:W0:Y:S01]  /*03f0*/  LDC.64 R2, c[0x0][0x520] ;  /* 0x00014800ff027b82 */ /* 0x000e220000000a00 */
[----:B-----5:R-:W-:-:S05]  /*0400*/  IMAD.U32 R5, R16, 0x10000, RZ ;  /* 0x0001000010057824 */ /* 0x020fca00078e00ff */
[----:B0-----:R0:W-:Y:S01]  /*0410*/  STG.E desc[UR36][R2.64], R5 ;  /* 0x0000000502007986 */ /* 0x0011e2000c101924 */
[----:B------:R-:W-:Y:S05]  /*0420*/  BRA `(.L_x_2908) ;  /* 0x0000000c00147947 */ /* 0x000fea0003800000 */
.L_x_2912:
[----:B------:R-:W0:Y:S01]  /*0430*/  LDC.64 R2, c[0x0][0x520] ;  /* 0x00014800ff027b82 */ /* 0x000e220000000a00 */
[----:B-----5:R-:W-:-:S05]  /*0440*/  IMAD.U32 R0, R16, 0x10000, RZ ;  /* 0x0001000010007824 */ /* 0x020fca00078e00ff */
[----:B------:R-:W-:-:S05]  /*0450*/  F2FP.F16.F32.PACK_AB R0, RZ, R0 ;  /* 0x00000000ff00723e */ /* 0x000fca00000000ff */
[----:B0-----:R0:W-:Y:S01]  /*0460*/  STG.E.U16 desc[UR36][R2.64], R0 ;  /* 0x0000000002007986 */ /* 0x0011e2000c101524 */
[----:B------:R-:W-:Y:S05]  /*0470*/  BRA `(.L_x_2908) ;  /* 0x0000000c00007947 */ /* 0x000fea0003800000 */
.L_x_2911:
[----:B------:R-:W-:-:S09]  /*0480*/  UISETP.NE.AND UP0, UPT, UR4, 0x7, UPT ;  /* 0x000000070400788c */ /* 0x000fd2000bf05270 */
[----:B------:R-:W-:Y:S05]  /*0490*/  BRA.U !UP0, `(.L_x_2913) ;  /* 0x00000001083c7547 */ /* 0x000fea000b800000 */
[----:B------:R-:W-:-:S09]  /*04a0*/  UISETP.NE.AND UP0, UPT, UR4, 0x8, UPT ;  /* 0x000000080400788c */ /* 0x000fd2000bf05270 */
[----:B------:R-:W-:Y:S05]  /*04b0*/  BRA.U !UP0, `(.L_x_2914) ;  /* 0x00000001081c7547 */ /* 0x000fea000b800000 */
[----:B------:R-:W-:-:S09]  /*04c0*/  UISETP.NE.AND UP0, UPT, UR4, 0x9, UPT ;  /* 0x000000090400788c */ /* 0x000fd2000bf05270 */
[----:B------:R-:W-:Y:S05]  /*04d0*/  BRA.U UP0, `(.L_x_2907) ;  /* 0x0000000900107547 */ /* 0x000fea000b800000 */
[----:B------:R-:W0:Y:S01]  /*04e0*/  LDC.64 R2, c[0x0][0x520] ;  /* 0x00014800ff027b82 */ /* 0x000e220000000a00 */
[----:B-----5:R-:W-:Y:S01]  /*04f0*/  SHF.L.U32 R4, R16, 0x10, RZ ;  /* 0x0000001010047819 */ /* 0x020fe200000006ff */
[----:B------:R-:W-:-:S05]  /*0500*/  IMAD.MOV.U32 R5, RZ, RZ, RZ ;  /* 0x000000ffff057224 */ /* 0x000fca00078e00ff */
[----:B0-----:R0:W-:Y:S01]  /*0510*/  STG.E.64 desc[UR36][R2.64], R4 ;  /* 0x0000000402007986 */ /* 0x0011e2000c101b24 */
[----:B------:R-:W-:Y:S05]  /*0520*/  BRA `(.L_x_2908) ;  /* 0x0000000800d47947 */ /* 0x000fea0003800000 */
.L_x_2914:
[----:B------:R-:W0:Y:S01]  /*0530*/  LDC.64 R2, c[0x0][0x520] ;  /* 0x00014800ff027b82 */ /* 0x000e220000000a00 */
[----:B-----5:R-:W-:-:S05]  /*0540*/  IMAD.U32 R0, R16, 0x10000, RZ ;  /* 0x0001000010007824 */ /* 0x020fca00078e00ff */
[----:B------:R-:W-:-:S04]  /*0550*/  F2FP.F16.F32.PACK_AB R5, RZ, R0 ;  /* 0x00000000ff05723e */ /* 0x000fc800000000ff */
[----:B------:R-:W-:-:S05]  /*0560*/  PRMT R5, R5, 0x5410, RZ ;  /* 0x0000541005057816 */ /* 0x000fca00000000ff */
[----:B0-----:R0:W-:Y:S01]  /*0570*/  STG.E desc[UR36][R2.64], R5 ;  /* 0x0000000502007986 */ /* 0x0011e2000c101924 */
[----:B------:R-:W-:Y:S05]  /*0580*/  BRA `(.L_x_2908) ;  /* 0x0000000800bc7947 */ /* 0x000fea0003800000 */
.L_x_2913:
[----:B------:R-:W0:Y:S01]  /*0590*/  LDC.64 R4, c[0x0][0x520] ;  /* 0x00014800ff047b82 */ /* 0x000e220000000a00 */
[----:B-----5:R-:W-:-:S04]  /*05a0*/  IMAD.U32 R2, R16, 0x10000, RZ ;  /* 0x0001000010027824 */ /* 0x020fc800078e00ff */
[----:B------:R-:W-:-:S06]  /*05b0*/  FMUL.FTZ R2, R2, 1 ;  /* 0x3f80000002027820 */ /* 0x000fcc0000410000 */
[----:B------:R-:W0:Y:S02]  /*05c0*/  F2F.F64.F32 R2, R2 ;  /* 0x0000000200027310 */ /* 0x000e240000201800 */
[----:B0-----:R0:W-:Y:S01]  /*05d0*/  STG.E.64 desc[UR36][R4.64], R2 ;  /* 0x0000000204007986 */ /* 0x0011e2000c101b24 */
[----:B------:R-:W-:Y:S05]  /*05e0*/  BRA `(.L_x_2908) ;  /* 0x0000000800a47947 */ /* 0x000fea0003800000 */
.L_x_2903:
        /* <DEDUP_REMOVED lines=10> */
[----:B------:R-:W0:Y:S01]  /*0690*/  LDC.64 R2, c[0x0][0x520] ;  /* 0x00014800ff027b82 */ /* 0x000e220000000a00 */
[----:B-----5:R-:W-:-:S06]  /*06a0*/  SHF.L.U32 R5, R16, 0x10, RZ ;  /* 0x0000001010057819 */ /* 0x020fcc00000006ff */
[----:B------:R-:W0:Y:S02]  /*06b0*/  F2I.FTZ.U32.TRUNC.NTZ R5, R5 ;  /* 0x0000000500057305 */ /* 0x000e24000021f000 */
[----:B0-----:R0:W-:Y:S01]  /*06c0*/  STG.E.U16 desc[UR36][R2.64], R5 ;  /* 0x0000000502007986 */ /* 0x0011e2000c101524 */
[----:B------:R-:W-:Y:S05]  /*06d0*/  BRA `(.L_x_2908) ;  /* 0x0000000800687947 */ /* 0x000fea0003800000 */
.L_x_2918:
[----:B-----5:R-:W-:Y:S02]  /*06e0*/  IMAD.U32 R3, R16, 0x10000, RZ ;  /* 0x0001000010037824 */ /* 0x020fe400078e00ff */
[----:B------:R-:W-:-:S03]  /*06f0*/  IMAD.MOV.U32 R4, RZ, RZ, 0x80 ;  /* 0x00000080ff047424 */ /* 0x000fc600078e00ff */
        /* <DEDUP_REMOVED lines=14> */
.L_x_2920:
[----:B------:R-:W-:-:S04]  /*07e0*/  SHF.R.U32.HI R3, RZ, 0x18, R3 ;  /* 0x00000018ff037819 */ /* 0x000fc80000011603 */
[----:B------:R-:W-:-:S04]  /*07f0*/  LOP3.LUT R2, R2, 0x80, R3, 0xf8, !PT ;  /* 0x0000008002027812 */ /* 0x000fc800078ef803 */
[----:B------:R-:W-:-:S07]  /*0800*/  PRMT R4, R2, 0x7610, R4 ;  /* 0x0000761002047816 */ /* 0x000fce0000000004 */
.L_x_2919:
[----:B------:R-:W0:Y:S02]  /*0810*/  LDC.64 R2, c[0x0][0x520] ;  /* 0x00014800ff027b82 */ /* 0x000e240000000a00 */
[----:B0-----:R0:W-:Y:S01]  /*0820*/  STG.E.U8 desc[UR36][R2.64], R4 ;  /* 0x0000000402007986 */ /* 0x0011e2000c101124 */
[----:B------:R-:W-:Y:S05]  /*0830*/  BRA `(.L_x_2908) ;  /* 0x0000000800107947 */ /* 0x000fea0003800000 */
.L_x_2917:
[----:B-----5:R-:W-:Y:S02]  /*0840*/  IMAD.U32 R3, R16, 0x10000, RZ ;  /* 0x0001000010037824 */ /* 0x020fe400078e00ff */
[----:B------:R-:W-:-:S03]  /*0850*/  HFMA2 R0, -RZ, RZ, 0, 7.62939453125e-06 ;  /* 0x00000080ff007431 */ /* 0x000fc600000001ff */
        /* <DEDUP_REMOVED lines=14> */
[----:B------:R-:W-:-:S07]  /*0940*/  IMAD.MOV.U32 R0, RZ, RZ, R2 ;  /* 0x000000ffff007224 */ /* 0x000fce00078e0002 */
.L_x_2922:
[----:B------:R-:W-:-:S04]  /*0950*/  SHF.R.U32.HI R3, RZ, 0x18, R3 ;  /* 0x00000018ff037819 */ /* 0x000fc80000011603 */
[----:B------:R-:W-:-:S07]  /*0960*/  LOP3.LUT R0, R0, 0x80, R3, 0xf8, !PT ;  /* 0x0000008000007812 */ /* 0x000fce00078ef803 */
.L_x_2921:
[----:B------:R-:W0:Y:S02]  /*0970*/  LDC.64 R2, c[0x0][0x520] ;  /* 0x00014800ff027b82 */ /* 0x000e240000000a00 */
[----:B0-----:R0:W-:Y:S01]  /*0980*/  STG.E.U8 desc[UR36][R2.64], R0 ;  /* 0x0000000002007986 */ /* 0x0011e2000c101124 */
[----:B------:R-:W-:Y:S05]  /*0990*/  BRA `(.L_x_2908) ;  /* 0x0000000400b87947 */ /* 0x000fea0003800000 */
.L_x_2916:
[----:B------:R-:W-:-:S09]  /*09a0*/  UISETP.NE.AND UP0, UPT, UR4, 0x1c, UPT ;  /* 0x0000001c0400788c */ /* 0x000fd2000bf05270 */
[----:B------:R-:W-:Y:S05]  /*09b0*/  BRA.U !UP0, `(.L_x_2923) ;  /* 0x0000000108607547 */ /* 0x000fea000b800000 */
[----:B------:R-:W-:-:S09]  /*09c0*/  UISETP.NE.AND UP0, UPT, UR4, 0x1d, UPT ;  /* 0x0000001d0400788c */ /* 0x000fd2000bf05270 */
[----:B------:R-:W-:Y:S05]  /*09d0*/  BRA.U !UP0, `(.L_x_2924) ;  /* 0x0000000108447547 */ /* 0x000fea000b800000 */
[----:B------:R-:W-:-:S09]  /*09e0*/  UISETP.NE.AND UP0, UPT, UR4, 0x2c, UPT ;  /* 0x0000002c0400788c */ /* 0x000fd2000bf05270 */
[----:B------:R-:W-:Y:S05]  /*09f0*/  BRA.U UP0, `(.L_x_2907) ;  /* 0x0000000100c87547 */ /* 0x000fea000b800000 */
[----:B-----5:R-:W-:Y:S01]  /*0a00*/  IMAD.U32 R5, R16, 0x10000, RZ ;  /* 0x0001000010057824 */ /* 0x020fe200078e00ff */
[----:B------:R-:W0:Y:S01]  /*0a10*/  LDC.64 R2, c[0x0][0x520] ;  /* 0x00014800ff027b82 */ /* 0x000e220000000a00 */
[----:B------:R-:W-:-:S03]  /*0a20*/  IMAD.MOV.U32 R4, RZ, RZ, 0xff ;  /* 0x000000ffff047424 */ /* 0x000fc600078e00ff */
        /* <DEDUP_REMOVED lines=10> */
.L_x_2925:
[----:B0-----:R0:W-:Y:S01]  /*0ad0*/  STG.E.U8 desc[UR36][R2.64], R4 ;  /* 0x0000000402007986 */ /* 0x0011e2000c101124 */
[----:B------:R-:W-:Y:S05]  /*0ae0*/  BRA `(.L_x_2908) ;  /* 0x0000000400647947 */ /* 0x000fea0003800000 */
.L_x_2924:
[----:B------:R-:W0:Y:S01]  /*0af0*/  LDC.64 R4, c[0x0][0x520] ;  /* 0x00014800ff047b82 */ /* 0x000e220000000a00 */
[----:B-----5:R-:W-:-:S06]  /*0b00*/  IMAD.U32 R2, R16, 0x10000, RZ ;  /* 0x0001000010027824 */ /* 0x020fcc00078e00ff */
[----:B------:R-:W0:Y:S02]  /*0b10*/  F2I.U64.TRUNC R2, R2 ;  /* 0x0000000200027311 */ /* 0x000e24000020d800 */
[----:B0-----:R0:W-:Y:S01]  /*0b20*/  STG.E.64 desc[UR36][R4.64], R2 ;  /* 0x0000000204007986 */ /* 0x0011e2000c101b24 */
[----:B------:R-:W-:Y:S05]  /*0b30*/  BRA `(.L_x_2908) ;  /* 0x0000000400507947 */ /* 0x000fea0003800000 */
.L_x_2923:
[----:B------:R-:W0:Y:S01]  /*0b40*/  LDC.64 R2, c[0x0][0x520] ;  /* 0x00014800ff027b82 */ /* 0x000e220000000a00 */
[----:B-----5:R-:W-:-:S04]  /*0b50*/  IMAD.U32 R0, R16, 0x10000, RZ ;  /* 0x0001000010007824 */ /* 0x020fc800078e00ff */
[----:B------:R-:W0:Y:S02]  /*0b60*/  F2I.FTZ.U32.TRUNC.NTZ R5, R0 ;  /* 0x0000000000057305 */ /* 0x000e24000021f000 */
[----:B0-----:R5:W-:Y:S01]  /*0b70*/  STG.E desc[UR36][R2.64], R5 ;  /* 0x0000000502007986 */ /* 0x001be2000c101924 */
[----:B------:R-:W-:Y:S05]  /*0b80*/  BRA `(.L_x_2908) ;  /* 0x00000004003c7947 */ /* 0x000fea0003800000 */
.L_x_2915:
[----:B------:R-:W-:-:S09]  /*0b90*/  UISETP.GT.AND UP0, UPT, UR4, 0xe, UPT ;  /* 0x0000000e0400788c */ /* 0x000fd2000bf04270 */
[----:B------:R-:W-:Y:S05]  /*0ba0*/  BRA.U UP0, `(.L_x_2926) ;  /* 0x0000000100447547 */ /* 0x000fea000b800000 */
[----:B------:R-:W-:-:S09]  /*0bb0*/  UISETP.NE.AND UP0, UPT, UR4, 0xa, UPT ;  /* 0x0000000a0400788c */ /* 0x000fd2000bf05270 */
[----:B------:R-:W-:Y:S05]  /*0bc0*/  BRA.U !UP0, `(.L_x_2927) ;  /* 0x0000000108207547 */ /* 0x000fea000b800000 */
[----:B------:R-:W-:-:S09]  /*0bd0*/  UISETP.NE.AND UP0, UPT, UR4, 0xb, UPT ;  /* 0x0000000b0400788c */ /* 0x000fd2000bf05270 */
[----:B------:R-:W-:Y:S05]  /*0be0*/  BRA.U UP0, `(.L_x_2907) ;  /* 0x00000001004c7547 */ /* 0x000fea000b800000 */
[----:B------:R-:W0:Y:S01]  /*0bf0*/  LDC.64 R2, c[0x0][0x520] ;  /* 0x00014800ff027b82 */ /* 0x000e220000000a00 */
[----:B-----5:R-:W-:-:S04]  /*0c00*/  SHF.L.U32 R0, R16, 0x10, RZ ;  /* 0x0000001010007819 */ /* 0x020fc800000006ff */
[----:B------:R-:W-:-:S04]  /*0c10*/  FSETP.NEU.FTZ.AND P0, PT, R0, RZ, PT ;  /* 0x000000ff0000720b */ /* 0x000fc80003f1d000 */
[----:B------:R-:W-:-:S05]  /*0c20*/  SEL R5, RZ, 0x1, !P0 ;  /* 0x00000001ff057807 */ /* 0x000fca0004000000 */
[----:B0-----:R4:W-:Y:S01]  /*0c30*/  STG.E.U8 desc[UR36][R2.64], R5 ;  /* 0x0000000502007986 */ /* 0x0019e2000c101124 */
[----:B------:R-:W-:Y:S05]  /*0c40*/  BRA `(.L_x_2908) ;  /* 0x00000004000c7947 */ /* 0x000fea0003800000 */
.L_x_2927:
[----:B------:R-:W0:Y:S01]  /*0c50*/  LDC.64 R2, c[0x0][0x520] ;  /* 0x00014800ff027b82 */ /* 0x000e220000000a00 */
[----:B-----5:R-:W-:Y:S01]  /*0c60*/  IMAD.U32 R0, R16, 0x10000, RZ ;  /* 0x0001000010007824 */ /* 0x020fe200078e00ff */
[----:B------:R-:W-:-:S03]  /*0c70*/  CS2R R6, SRZ ;  /* 0x0000000000067805 */ /* 0x000fc6000001ff00 */
[----:B------:R-:W-:-:S04]  /*0c80*/  FMUL.FTZ R0, R0, 1 ;  /* 0x3f80000000007820 */ /* 0x000fc80000410000 */
[----:B------:R-:W0:Y:S02]  /*0c90*/  F2F.F64.F32 R4, R0 ;  /* 0x0000000000047310 */ /* 0x000e240000201800 */
[----:B0-----:R3:W-:Y:S01]  /*0ca0*/  STG.E.128 desc[UR36][R2.64], R4 ;  /* 0x0000000402007986 */ /* 0x0017e2000c101d24 */
[----:B------:R-:W-:Y:S05]  /*0cb0*/  BRA `(.L_x_2908) ;  /* 0x0000000000f07947 */ /* 0x000fea0003800000 */
.L_x_2926:
[----:B------:R-:W-:-:S09]  /*0cc0*/  UISETP.NE.AND UP0, UPT, UR4, 0xf, UPT ;  /* 0x0000000f0400788c */ /* 0x000fd2000bf05270 */
[----:B------:R-:W-:Y:S05]  /*0cd0*/  BRA.U !UP0, `(.L_x_2928) ;  /* 0x0000000108e07547 */ /* 0x000fea000b800000 */
[----:B------:R-:W-:-:S09]  /*0ce0*/  UISETP.NE.AND UP0, UPT, UR4, 0x17, UPT ;  /* 0x000000170400788c */ /* 0x000fd2000bf05270 */
[----:B------:R-:W-:Y:S05]  /*0cf0*/  BRA.U !UP0, `(.L_x_2929) ;  /* 0x00000001088c7547 */ /* 0x000fea000b800000 */
[----:B------:R-:W-:-:S09]  /*0d00*/  UISETP.NE.AND UP0, UPT, UR4, 0x18, UPT ;  /* 0x000000180400788c */ /* 0x000fd2000bf05270 */
[----:B------:R-:W-:Y:S05]  /*0d10*/  BRA.U !UP0, `(.L_x_2930) ;  /* 0x0000000108447547 */ /* 0x000fea000b800000 */
.L_x_2907:
        /* <DEDUP_REMOVED lines=15> */
[----:B--2--5:R-:W-:Y:S05]  /*0e10*/  CALL.ABS.NOINC R2 ;  /* 0x0000000002007343 */ /* 0x024fea0003c00000 */
.L_x_2931:
[----:B------:R-:W-:Y:S05]  /*0e20*/  BRA `(.L_x_2908) ;  /* 0x0000000000947947 */ /* 0x000fea0003800000 */
.L_x_2930:
[----:B-----5:R-:W-:Y:S01]  /*0e30*/  IMAD.U32 R4, R16, 0x10000, RZ ;  /* 0x0001000010047824 */ /* 0x020fe200078e00ff */
[----:B------:R-:W0:Y:S01]  /*0e40*/  LDC.64 R2, c[0x0][0x520] ;  /* 0x00014800ff027b82 */ /* 0x000e220000000a00 */
[----:B------:R-:W-:-:S03]  /*0e50*/  HFMA2 R0, -RZ, RZ, 0, 7.569789886474609375e-06 ;  /* 0x0000007fff007431 */ /* 0x000fc600000001ff */
[----:B------:R-:W-:Y:S02]  /*0e60*/  LOP3.LUT R6, R4, 0x7fffffff, RZ, 0xc0, !PT ;  /* 0x7fffffff04067812 */ /* 0x000fe400078ec0ff */
        /* <DEDUP_REMOVED lines=9> */
.L_x_2932:
[----:B------:R-:W-:-:S05]  /*0f00*/  LOP3.LUT R5, R0, 0x80, R7, 0xf8, !PT ;  /* 0x0000008000057812 */ /* 0x000fca00078ef807 */
[----:B0-----:R1:W-:Y:S01]  /*0f10*/  STG.E.U8 desc[UR36][R2.64], R5 ;  /* 0x0000000502007986 */ /* 0x0013e2000c101124 */
[----:B------:R-:W-:Y:S05]  /*0f20*/  BRA `(.L_x_2908) ;  /* 0x0000000000547947 */ /* 0x000fea0003800000 */
.L_x_2929:
[----:B-----5:R-:W-:-:S05]  /*0f30*/  IMAD.U32 R4, R16, 0x10000, RZ ;  /* 0x0001000010047824 */ /* 0x020fca00078e00ff */
        /* <DEDUP_REMOVED lines=10> */
.L_x_2933:
[----:B------:R-:W-:Y:S01]  /*0fe0*/  IMAD.MOV.U32 R0, RZ, RZ, 0x7f ;  /* 0x0000007fff007424 */ /* 0x000fe200078e00ff */
[----:B------:R-:W-:-:S04]  /*0ff0*/  ISETP.GT.U32.AND P0, PT, R2, 0x7f800000, PT ;  /* 0x7f8000000200780c */ /* 0x000fc80003f04070 */
[----:B------:R-:W-:-:S09]  /*1000*/  SEL R0, R0, 0x7c, P0 ;  /* 0x0000007c00007807 */ /* 0x000fd20000000000 */
.L_x_2934:
[----:B------:R-:W0:Y:S01]  /*1010*/  LDC.64 R2, c[0x0][0x520] ;  /* 0x00014800ff027b82 */ /* 0x000e220000000a00 */
[----:B------:R-:W-:-:S04]  /*1020*/  SHF.R.U32.HI R5, RZ, 0x18, R4 ;  /* 0x00000018ff057819 */ /* 0x000fc80000011604 */
[----:B------:R-:W-:-:S05]  /*1030*/  LOP3.LUT R5, R0, 0x80, R5, 0xf8, !PT ;  /* 0x0000008000057812 */ /* 0x000fca00078ef805 */
[----:B0-----:R0:W-:Y:S01]  /*1040*/  STG.E.U8 desc[UR36][R2.64], R5 ;  /* 0x0000000502007986 */ /* 0x0011e2000c101124 */
[----:B------:R-:W-:Y:S05]  /*1050*/  BRA `(.L_x_2908) ;  /* 0x0000000000087947 */ /* 0x000fea0003800000 */
.L_x_2928:
[----:B------:R-:W5:Y:S02]  /*1060*/  LDC.64 R2, c[0x0][0x520] ;  /* 0x00014800ff027b82 */ /* 0x000f640000000a00 */
[----:B-----5:R2:W-:Y:S02]  /*1070*/  STG.E.U16 desc[UR36][R2.64], R16 ;  /* 0x0000001002007986 */ /* 0x0205e4000c101524 */
.L_x_2908:
[----:B------:R-:W-:-:S07]  /*1080*/  VIADD R17, R17, 0x80 ;  /* 0x0000008011117836 */ /* 0x000fce0000000000 */
.L_x_2902:
[----:B0-----:R-:W-:Y:S05]  /*1090*/  BSYNC.RECONVERGENT B6 ;  /* 0x0000000000067941 */ /* 0x001fea0003800200 */
.L_x_2901:
[----:B------:R-:W0:Y:S01]  /*10a0*/  LDCU UR4, c[0x0][0x380] ;  /* 0x00007000ff0477ac */ /* 0x000e220008000800 */
[----:B------:R-:W-:Y:S01]  /*10b0*/  BSSY.RECONVERGENT B6, `(.L_x_2935) ;  /* 0x00000fe000067945 */ /* 0x000fe20003800200 */
[----:B0-----:R-:W-:-:S13]  /*10c0*/  ISETP.GE.AND P0, PT, R17, UR4, PT ;  /* 0x0000000411007c0c */ /* 0x001fda000bf06270 */
[----:B------:R-:W-:Y:S05]  /*10d0*/  @P0 BRA `(.L_x_2936) ;  /* 0x0000000c00ec0947 */ /* 0x000fea0003800000 */
[----:B------:R-:W-:-:S04]  /*10e0*/  UPRMT UR4, UR40, 0x9910, URZ ;  /* 0x0000991028047896 */ /* 0x000fc800080000ff */
        /* <DEDUP_REMOVED lines=10> */
[----:B-12345:R-:W0:Y:S01]  /*1190*/  LDC.64 R2, c[0x0][0x520] ;  /* 0x00014800ff027b82 */ /* 0x03ee220000000a00 */
[----:B------:R-:W-:-:S04]  /*11a0*/  SHF.L.U32 R0, R16, 0x10, RZ ;  /* 0x0000001010007819 */ /* 0x000fc800000006ff */
[----:B------:R-:W0:Y:S02]  /*11b0*/  F2I.FTZ.TRUNC.NTZ R5, R0 ;  /* 0x0000000000057305 */ /* 0x000e24000021f100 */
[----:B0-----:R0:W-:Y:S01]  /*11c0*/  STG.E.U8 desc[UR36][R2.64], R5 ;  /* 0x0000000502007986 */ /* 0x0011e2000c101124 */
[----:B------:R-:W-:Y:S05]  /*11d0*/  BRA `(.L_x_2942) ;  /* 0x0000000c00a87947 */ /* 0x000fea0003800000 */
.L_x_2940:
[----:B-1-345:R-:W0:Y:S01]  /*11e0*/  LDC.64 R4, c[0x0][0x520] ;  /* 0x00014800ff047b82 */ /* 0x03ae220000000a00 */
[----:B--2---:R-:W-:-:S06]  /*11f0*/  IMAD.U32 R2, R16, 0x10000, RZ ;  /* 0x0001000010027824 */ /* 0x004fcc00078e00ff */
[----:B------:R-:W1:Y:S02]  /*1200*/  F2I.S64.TRUNC R2, R2 ;  /* 0x0000000200027311 */ /* 0x000e64000020d900 */
[----:B-1----:R-:W-:-:S05]  /*1210*/  IMAD.MOV.U32 R7, RZ, RZ, R2 ;  /* 0x000000ffff077224 */ /* 0x002fca00078e0002 */
[----:B0-----:R0:W-:Y:S01]  /*1220*/  STG.E.U8 desc[UR36][R4.64], R7 ;  /* 0x0000000704007986 */ /* 0x0011e2000c101124 */
[----:B------:R-:W-:Y:S05]  /*1230*/  BRA `(.L_x_2942) ;  /* 0x0000000c00907947 */ /* 0x000fea0003800000 */
.L_x_2939:
[----:B------:R-:W-:-:S09]  /*1240*/  UISETP.NE.AND UP0, UPT, UR4, 0x2, UPT ;  /* 0x000000020400788c */ /* 0x000fd2000bf05270 */
[----:B------:R-:W-:Y:S05]  /*1250*/  BRA.U !UP0, `(.L_x_2943) ;  /* 0x0000000108387547 */ /* 0x000fea000b800000 */
[----:B------:R-:W-:-:S09]  /*1260*/  UISETP.NE.AND UP0, UPT, UR4, 0x3, UPT ;  /* 0x000000030400788c */ /* 0x000fd2000bf05270 */
[----:B------:R-:W-:Y:S05]  /*1270*/  BRA.U !UP0, `(.L_x_2944) ;  /* 0x00000001081c7547 */ /* 0x000fea000b800000 */
[----:B------:R-:W-:-:S09]  /*1280*/  UISETP.NE.AND UP0, UPT, UR4, 0x4, UPT ;  /* 0x000000040400788c */ /* 0x000fd2000bf05270 */
[----:B------:R-:W-:Y:S05]  /*1290*/  BRA.U UP0, `(.L_x_2941) ;  /* 0x0000000900a07547 */ /* 0x000fea000b800000 */
[----:B-1-345:R-:W0:Y:S01]  /*12a0*/  LDC.64 R4, c[0x0][0x520] ;  /* 0x00014800ff047b82 */ /* 0x03ae220000000a00 */
[----:B--2---:R-:W-:-:S06]  /*12b0*/  IMAD.U32 R2, R16, 0x10000, RZ ;  /* 0x0001000010027824 */ /* 0x004fcc00078e00ff */
[----:B------:R-:W0:Y:S02]  /*12c0*/  F2I.S64.TRUNC R2, R2 ;  /* 0x0000000200027311 */ /* 0x000e24000020d900 */
[----:B0-----:R0:W-:Y:S01]  /*12d0*/  STG.E.64 desc[UR36][R4.64], R2 ;  /* 0x0000000204007986 */ /* 0x0011e2000c101b24 */
[----:B------:R-:W-:Y:S05]  /*12e0*/  BRA `(.L_x_2942) ;  /* 0x0000000c00647947 */ /* 0x000fea0003800000 */
.L_x_2944:
[----:B-12345:R-:W0:Y:S01]  /*12f0*/  LDC.64 R2, c[0x0][0x520] ;  /* 0x00014800ff027b82 */ /* 0x03ee220000000a00 */
[----:B------:R-:W-:-:S04]  /*1300*/  SHF.L.U32 R0, R16, 0x10, RZ ;  /* 0x0000001010007819 */ /* 0x000fc800000006ff */
[----:B------:R-:W0:Y:S02]  /*1310*/  F2I.FTZ.TRUNC.NTZ R5, R0 ;  /* 0x0000000000057305 */ /* 0x000e24000021f100 */
[----:B0-----:R0:W-:Y:S01]  /*1320*/  STG.E desc[UR36][R2.64], R5 ;  /* 0x0000000502007986 */ /* 0x0011e2000c101924 */
[----:B------:R-:W-:Y:S05]  /*1330*/  BRA `(.L_x_2942) ;  /* 0x0000000c00507947 */ /* 0x000fea0003800000 */
.L_x_2943:
[----:B-12345:R-:W0:Y:S01]  /*1340*/  LDC.64 R2, c[0x0][0x520] ;  /* 0x00014800ff027b82 */ /* 0x03ee220000000a00 */
[----:B------:R-:W-:-:S04]  /*1350*/  IMAD.U32 R0, R16, 0x10000, RZ ;  /* 0x0001000010007824 */ /* 0x000fc800078e00ff */
[----:B------:R-:W0:Y:S02]  /*1360*/  F2I.FTZ.TRUNC.NTZ R5, R0 ;  /* 0x0000000000057305 */ /* 0x000e24000021f100 */
[----:B0-----:R0:W-:Y:S01]  /*1370*/  STG.E.U16 desc[UR36][R2.64], R5 ;  /* 0x0000000502007986 */ /* 0x0011e2000c101524 */
[----:B------:R-:W-:Y:S05]  /*1380*/  BRA `(.L_x_2942) ;  /* 0x0000000c003c7947 */ /* 0x000fea0003800000 */
.L_x_2938:
[----:B------:R-:W-:-:S09]  /*1390*/  UISETP.GT.AND UP0, UPT, UR4, 0x6, UPT ;  /* 0x000000060400788c */ /* 0x000fd2000bf04270 */
[----:B------:R-:W-:Y:S05]  /*13a0*/  BRA.U UP0, `(.L_x_2945) ;  /* 0x0000000100347547 */ /* 0x000fea000b800000 */
[----:B------:R-:W-:-:S09]  /*13b0*/  UISETP.NE.AND UP0, UPT, UR4, 0x5, UPT ;  /* 0x000000050400788c */ /* 0x000fd2000bf05270 */
[----:B------:R-:W-:Y:S05]  /*13c0*/  BRA.U !UP0, `(.L_x_2946) ;  /* 0x0000000108187547 */ /* 0x000fea000b800000 */
[----:B------:R-:W-:-:S09]  /*13d0*/  UISETP.NE.AND UP0, UPT, UR4, 0x6, UPT ;  /* 0x000000060400788c */ /* 0x000fd2000bf05270 */
[----:B------:R-:W-:Y:S05]  /*13e0*/  BRA.U UP0, `(.L_x_2941) ;  /* 0x00000009004c7547 */ /* 0x000fea000b800000 */
[----:B-12345:R-:W0:Y:S01]  /*13f0*/  LDC.64 R2, c[0x0][0x520] ;  /* 0x00014800ff027b82 */ /* 0x03ee220000000a00 */
[----:B------:R-:W-:-:S05]  /*1400*/  IMAD.U32 R5, R16, 0x10000, RZ ;  /* 0x0001000010057824 */ /* 0x000fca00078e00ff */
[----:B0-----:R0:W-:Y:S01]  /*1410*/  STG.E desc[UR36][R2.64], R5 ;  /* 0x0000000502007986 */ /* 0x0011e2000c101924 */
[----:B------:R-:W-:Y:S05]  /*1420*/  BRA `(.L_x_2942) ;  /* 0x0000000c00147947 */ /* 0x000fea0003800000 */
.L_x_2946:
[----:B-12345:R-:W0:Y:S01]  /*1430*/  LDC.64 R2, c[0x0][0x520] ;  /* 0x00014800ff027b82 */ /* 0x03ee220000000a00 */
[----:B------:R-:W-:-:S05]  /*1440*/  IMAD.U32 R0, R16, 0x10000, RZ ;  /* 0x0001000010007824 */ /* 0x000fca00078e00ff */
[----:B------:R-:W-:-:S05]  /*1450*/  F2FP.F16.F32.PACK_AB R0, RZ, R0 ;  /* 0x00000000ff00723e */ /* 0x000fca00000000ff */
[----:B0-----:R0:W-:Y:S01]  /*1460*/  STG.E.U16 desc[UR36][R2.64], R0 ;  /* 0x0000000002007986 */ /* 0x0011e2000c101524 */
[----:B------:R-:W-:Y:S05]  /*1470*/  BRA `(.L_x_2942) ;  /* 0x0000000c00007947 */ /* 0x000fea0003800000 */
.L_x_2945:
[----:B------:R-:W-:-:S09]  /*1480*/  UISETP.NE.AND UP0, UPT, UR4, 0x7, UPT ;  /* 0x000000070400788c */ /* 0x000fd2000bf05270 */
[----:B------:R-:W-:Y:S05]  /*1490*/  BRA.U !UP0, `(.L_x_2947) ;  /* 0x00000001083c7547 */ /* 0x000fea000b800000 */
[----:B------:R-:W-:-:S09]  /*14a0*/  UISETP.NE.AND UP0, UPT, UR4, 0x8, UPT ;  /* 0x000000080400788c */ /* 0x000fd2000bf05270 */
[----:B------:R-:W-:Y:S05]  /*14b0*/  BRA.U !UP0, `(.L_x_2948) ;  /* 0x00000001081c7547 */ /* 0x000fea000b800000 */
[----:B------:R-:W-:-:S09]  /*14c0*/  UISETP.NE.AND UP0, UPT, UR4, 0x9, UPT ;  /* 0x000000090400788c */ /* 0x000fd2000bf05270 */
[----:B------:R-:W-:Y:S05]  /*14d0*/  BRA.U UP0, `(.L_x_2941) ;  /* 0x0000000900107547 */ /* 0x000fea000b800000 */
[----:B-12345:R-:W0:Y:S01]  /*14e0*/  LDC.64 R2, c[0x0][0x520] ;  /* 0x00014800ff027b82 */ /* 0x03ee220000000a00 */
[----:B------:R-:W-:Y:S01]  /*14f0*/  SHF.L.U32 R4, R16, 0x10, RZ ;  /* 0x0000001010047819 */ /* 0x000fe200000006ff */
[----:B------:R-:W-:-:S05]  /*1500*/  IMAD.MOV.U32 R5, RZ, RZ, RZ ;  /* 0x000000ffff057224 */ /* 0x000fca00078e00ff */
[----:B0-----:R0:W-:Y:S01]  /*1510*/  STG.E.64 desc[UR36][R2.64], R4 ;  /* 0x0000000402007986 */ /* 0x0011e2000c101b24 */
[----:B------:R-:W-:Y:S05]  /*1520*/  BRA `(.L_x_2942) ;  /* 0x0000000800d47947 */ /* 0x000fea0003800000 */
.L_x_2948:
[----:B-12345:R-:W0:Y:S01]  /*1530*/  LDC.64 R2, c[0x0][0x520] ;  /* 0x00014800ff027b82 */ /* 0x03ee220000000a00 */
[----:B------:R-:W-:-:S05]  /*1540*/  IMAD.U32 R0, R16, 0x10000, RZ ;  /* 0x0001000010007824 */ /* 0x000fca00078e00ff */
[----:B------:R-:W-:-:S04]  /*1550*/  F2FP.F16.F32.PACK_AB R0, RZ, R0 ;  /* 0x00000000ff00723e */ /* 0x000fc800000000ff */
[----:B------:R-:W-:-:S05]  /*1560*/  PRMT R0, R0, 0x5410, RZ ;  /* 0x0000541000007816 */ /* 0x000fca00000000ff */
[----:B0-----:R0:W-:Y:S01]  /*1570*/  STG.E desc[UR36][R2.64], R0 ;  /* 0x0000000002007986 */ /* 0x0011e2000c101924 */
[----:B------:R-:W-:Y:S05]  /*1580*/  BRA `(.L_x_2942) ;  /* 0x0000000800bc7947 */ /* 0x000fea0003800000 */
.L_x_2947:
[----:B-1-345:R-:W0:Y:S01]  /*1590*/  LDC.64 R4, c[0x0][0x520] ;  /* 0x00014800ff047b82 */ /* 0x03ae220000000a00 */
[----:B------:R-:W-:-:S04]  /*15a0*/  IMAD.U32 R0, R16, 0x10000, RZ ;  /* 0x0001000010007824 */ /* 0x000fc800078e00ff */
[----:B------:R-:W-:-:S04]  /*15b0*/  FMUL.FTZ R0, R0, 1 ;  /* 0x3f80000000007820 */ /* 0x000fc80000410000 */
[----:B--2---:R-:W0:Y:S02]  /*15c0*/  F2F.F64.F32 R2, R0 ;  /* 0x0000000000027310 */ /* 0x004e240000201800 */
[----:B0-----:R0:W-:Y:S01]  /*15d0*/  STG.E.64 desc[UR36][R4.64], R2 ;  /* 0x0000000204007986 */ /* 0x0011e2000c101b24 */
[----:B------:R-:W-:Y:S05]  /*15e0*/  BRA `(.L_x_2942) ;  /* 0x0000000800a47947 */ /* 0x000fea0003800000 */
.L_x_2937:
        /* <DEDUP_REMOVED lines=10> */
[----:B-12345:R-:W0:Y:S01]  /*1690*/  LDC.64 R2, c[0x0][0x520] ;  /* 0x00014800ff027b82 */ /* 0x03ee220000000a00 */
[----:B------:R-:W-:-:S04]  /*16a0*/  SHF.L.U32 R0, R16, 0x10, RZ ;  /* 0x0000001010007819 */ /* 0x000fc800000006ff */
[----:B------:R-:W0:Y:S02]  /*16b0*/  F2I.FTZ.U32.TRUNC.NTZ R5, R0 ;  /* 0x0000000000057305 */ /* 0x000e24000021f000 */
[----:B0-----:R5:W-:Y:S01]  /*16c0*/  STG.E.U16 desc[UR36][R2.64], R5 ;  /* 0x0000000502007986 */ /* 0x001be2000c101524 */
[----:B------:R-:W-:Y:S05]  /*16d0*/  BRA `(.L_x_2942) ;  /* 0x0000000800687947 */ /* 0x000fea0003800000 */
.L_x_2952:
[----:B-12345:R-:W-:Y:S02]  /*16e0*/  IMAD.U32 R2, R16, 0x10000, RZ ;  /* 0x0001000010027824 */ /* 0x03efe400078e00ff */
        /* <DEDUP_REMOVED lines=16> */
.L_x_2954:
[----:B------:R-:W-:-:S04]  /*17f0*/  SHF.R.U32.HI R3, RZ, 0x18, R2 ;  /* 0x00000018ff037819 */ /* 0x000fc80000011602 */
[----:B------:R-:W-:-:S07]  /*1800*/  LOP3.LUT R0, R0, 0x80, R3, 0xf8, !PT ;  /* 0x0000008000007812 */ /* 0x000fce00078ef803 */
.L_x_2953:
[----:B------:R-:W0:Y:S02]  /*1810*/  LDC.64 R2, c[0x0][0x520] ;  /* 0x00014800ff027b82 */ /* 0x000e240000000a00 */
[----:B0-----:R4:W-:Y:S01]  /*1820*/  STG.E.U8 desc[UR36][R2.64], R0 ;  /* 0x0000000002007986 */ /* 0x0019e2000c101124 */
[----:B------:R-:W-:Y:S05]  /*1830*/  BRA `(.L_x_2942) ;  /* 0x0000000800107947 */ /* 0x000fea0003800000 */
.L_x_2951:
[----:B-12345:R-:W-:Y:S01]  /*1840*/  SHF.L.U32 R2, R16, 0x10, RZ ;  /* 0x0000001010027819 */ /* 0x03efe200000006ff */
        /* <DEDUP_REMOVED lines=16> */
.L_x_2956:
[----:B------:R-:W-:-:S04]  /*1950*/  SHF.R.U32.HI R3, RZ, 0x18, R2 ;  /* 0x00000018ff037819 */ /* 0x000fc80000011602 */
[----:B------:R-:W-:-:S07]  /*1960*/  LOP3.LUT R0, R0, 0x80, R3, 0xf8, !PT ;  /* 0x0000008000007812 */ /* 0x000fce00078ef803 */
.L_x_2955:
[----:B------:R-:W0:Y:S02]  /*1970*/  LDC.64 R2, c[0x0][0x520] ;  /* 0x00014800ff027b82 */ /* 0x000e240000000a00 */
[----:B0-----:R3:W-:Y:S01]  /*1980*/  STG.E.U8 desc[UR36][R2.64], R0 ;  /* 0x0000000002007986 */ /* 0x0017e2000c101124 */
[----:B------:R-:W-:Y:S05]  /*1990*/  BRA `(.L_x_2942) ;  /* 0x0000000400b87947 */ /* 0x000fea0003800000 */
.L_x_2950:
[----:B------:R-:W-:-:S09]  /*19a0*/  UISETP.NE.AND UP0, UPT, UR4, 0x1c, UPT ;  /* 0x0000001c0400788c */ /* 0x000fd2000bf05270 */
[----:B------:R-:W-:Y:S05]  /*19b0*/  BRA.U !UP0, `(.L_x_2957) ;  /* 0x0000000108607547 */ /* 0x000fea000b800000 */
[----:B------:R-:W-:-:S09]  /*19c0*/  UISETP.NE.AND UP0, UPT, UR4, 0x1d, UPT ;  /* 0x0000001d0400788c */ /* 0x000fd2000bf05270 */
[----:B------:R-:W-:Y:S05]  /*19d0*/  BRA.U !UP0, `(.L_x_2958) ;  /* 0x0000000108447547 */ /* 0x000fea000b800000 */
[----:B------:R-:W-:-:S09]  /*19e0*/  UISETP.NE.AND UP0, UPT, UR4, 0x2c, UPT ;  /* 0x0000002c0400788c */ /* 0x000fd2000bf05270 */
[----:B------:R-:W-:Y:S05]  /*19f0*/  BRA.U UP0, `(.L_x_2941) ;  /* 0x0000000100c87547 */ /* 0x000fea000b800000 */
[----:B---3-5:R-:W-:Y:S01]  /*1a00*/  IMAD.U32 R4, R16, 0x10000, RZ ;  /* 0x0001000010047824 */ /* 0x028fe200078e00ff */
[----:B-12-4-:R-:W0:Y:S01]  /*1a10*/  LDC.64 R2, c[0x0][0x520] ;  /* 0x00014800ff027b82 */ /* 0x016e220000000a00 */
[----:B------:R-:W-:-:S03]  /*1a20*/  HFMA2 R0, -RZ, RZ, 0, 1.5199184417724609375e-05 ;  /* 0x000000ffff007431 */ /* 0x000fc600000001ff */
        /* <DEDUP_REMOVED lines=10> */
.L_x_2959:
[----:B0-----:R2:W-:Y:S01]  /*1ad0*/  STG.E.U8 desc[UR36][R2.64], R0 ;  /* 0x0000000002007986 */ /* 0x0015e2000c101124 */
[----:B------:R-:W-:Y:S05]  /*1ae0*/  BRA `(.L_x_2942) ;  /* 0x0000000400647947 */ /* 0x000fea0003800000 */
.L_x_2958:
[----:B-1-345:R-:W0:Y:S01]  /*1af0*/  LDC.64 R4, c[0x0][0x520] ;  /* 0x00014800ff047b82 */ /* 0x03ae220000000a00 */
[----:B--2---:R-:W-:-:S06]  /*1b00*/  IMAD.U32 R2, R16, 0x10000, RZ ;  /* 0x0001000010027824 */ /* 0x004fcc00078e00ff */
[----:B------:R-:W0:Y:S02]  /*1b10*/  F2I.U64.TRUNC R2, R2 ;  /* 0x0000000200027311 */ /* 0x000e24000020d800 */
[----:B0-----:R1:W-:Y:S01]  /*1b20*/  STG.E.64 desc[UR36][R4.64], R2 ;  /* 0x0000000204007986 */ /* 0x0013e2000c101b24 */
[----:B------:R-:W-:Y:S05]  /*1b30*/  BRA `(.L_x_2942) ;  /* 0x0000000400507947 */ /* 0x000fea0003800000 */
.L_x_2957:
[----:B-12345:R-:W0:Y:S01]  /*1b40*/  LDC.64 R2, c[0x0][0x520] ;  /* 0x00014800ff027b82 */ /* 0x03ee220000000a00 */
[----:B------:R-:W-:-:S04]  /*1b50*/  SHF.L.U32 R0, R16, 0x10, RZ ;  /* 0x0000001010007819 */ /* 0x000fc800000006ff */
[----:B------:R-:W0:Y:S02]  /*1b60*/  F2I.FTZ.U32.TRUNC.NTZ R5, R0 ;  /* 0x0000000000057305 */ /* 0x000e24000021f000 */
[----:B0-----:R0:W-:Y:S01]  /*1b70*/  STG.E desc[UR36][R2.64], R5 ;  /* 0x0000000502007986 */ /* 0x0011e2000c101924 */
[----:B------:R-:W-:Y:S05]  /*1b80*/  BRA `(.L_x_2942) ;  /* 0x00000004003c7947 */ /* 0x000fea0003800000 */
.L_x_2949:
        /* <DEDUP_REMOVED lines=8> */
[----:B------:R-:W-:-:S04]  /*1c10*/  FSETP.NEU.FTZ.AND P0, PT, R0, RZ, PT ;  /* 0x000000ff0000720b */ /* 0x000fc80003f1d000 */
[----:B------:R-:W-:-:S05]  /*1c20*/  SEL R5, RZ, 0x1, !P0 ;  /* 0x00000001ff057807 */ /* 0x000fca0004000000 */
[----:B0-----:R0:W-:Y:S01]  /*1c30*/  STG.E.U8 desc[UR36][R2.64], R5 ;  /* 0x0000000502007986 */ /* 0x0011e2000c101124 */
[----:B------:R-:W-:Y:S05]  /*1c40*/  BRA `(.L_x_2942) ;  /* 0x00000004000c7947 */ /* 0x000fea0003800000 */
.L_x_2961:
[----:B-12345:R-:W0:Y:S01]  /*1c50*/  LDC.64 R2, c[0x0][0x520] ;  /* 0x00014800ff027b82 */ /* 0x03ee220000000a00 */
[----:B------:R-:W-:Y:S01]  /*1c60*/  IMAD.U32 R0, R16, 0x10000, RZ ;  /* 0x0001000010007824 */ /* 0x000fe200078e00ff */
[----:B------:R-:W-:-:S03]  /*1c70*/  CS2R R6, SRZ ;  /* 0x0000000000067805 */ /* 0x000fc6000001ff00 */
[----:B------:R-:W-:-:S04]  /*1c80*/  FMUL.FTZ R0, R0, 1 ;  /* 0x3f80000000007820 */ /* 0x000fc80000410000 */
[----:B------:R-:W0:Y:S02]  /*1c90*/  F2F.F64.F32 R4, R0 ;  /* 0x0000000000047310 */ /* 0x000e240000201800 */
[----:B0-----:R0:W-:Y:S01]  /*1ca0*/  STG.E.128 desc[UR36][R2.64], R4 ;  /* 0x0000000402007986 */ /* 0x0011e2000c101d24 */
[----:B------:R-:W-:Y:S05]  /*1cb0*/  BRA `(.L_x_2942) ;  /* 0x0000000000f07947 */ /* 0x000fea0003800000 */
.L_x_2960:
[----:B------:R-:W-:-:S09]  /*1cc0*/  UISETP.NE.AND UP0, UPT, UR4, 0xf, UPT ;  /* 0x0000000f0400788c */ /* 0x000fd2000bf05270 */
[----:B------:R-:W-:Y:S05]  /*1cd0*/  BRA.U !UP0, `(.L_x_2962) ;  /* 0x0000000108e07547 */ /* 0x000fea000b800000 */
[----:B------:R-:W-:-:S09]  /*1ce0*/  UISETP.NE.AND UP0, UPT, UR4, 0x17, UPT ;  /* 0x000000170400788c */ /* 0x000fd2000bf05270 */
[----:B------:R-:W-:Y:S05]  /*1cf0*/  BRA.U !UP0, `(.L_x_2963) ;  /* 0x00000001088c7547 */ /* 0x000fea000b800000 */
[----:B------:R-:W-:-:S09]  /*1d00*/  UISETP.NE.AND UP0, UPT, UR4, 0x18, UPT ;  /* 0x000000180400788c */ /* 0x000fd2000bf05270 */
[----:B------:R-:W-:Y:S05]  /*1d10*/  BRA.U !UP0, `(.L_x_2964) ;  /* 0x0000000108447547 */ /* 0x000fea000b800000 */
.L_x_2941:
[----:B-12345:R-:W-:Y:S01]  /*1d20*/  MOV R2, 0x0 ;  /* 0x0000000000027802 */ /* 0x03efe20000000f00 */
        /* <DEDUP_REMOVED lines=15> */
.L_x_2965:
[----:B------:R-:W-:Y:S05]  /*1e20*/  BRA `(.L_x_2942) ;  /* 0x0000000000947947 */ /* 0x000fea0003800000 */
.L_x_2964:
[----:B---3-5:R-:W-:Y:S01]  /*1e30*/  SHF.L.U32 R4, R16, 0x10, RZ ;  /* 0x0000001010047819 */ /* 0x028fe200000006ff */
[----:B-12-4-:R-:W0:Y:S01]  /*1e40*/  LDC.64 R2, c[0x0][0x520] ;  /* 0x00014800ff027b82 */ /* 0x016e220000000a00 */
[----:B------:R-:W-:Y:S02]  /*1e50*/  IMAD.MOV.U32 R0, RZ, RZ, 0x7f ;  /* 0x0000007fff007424 */ /* 0x000fe400078e00ff */
        /* <DEDUP_REMOVED lines=10> */
.L_x_2966:
[----:B------:R-:W-:-:S05]  /*1f00*/  LOP3.LUT R5, R0, 0x80, R7, 0xf8, !PT ;  /* 0x0000008000057812 */ /* 0x000fca00078ef807 */
[----:B0-----:R0:W-:Y:S01]  /*1f10*/  STG.E.U8 desc[UR36][R2.64], R5 ;  /* 0x0000000502007986 */ /* 0x0011e2000c101124 */
[----:B------:R-:W-:Y:S05]  /*1f20*/  BRA `(.L_x_2942) ;  /* 0x0000000000547947 */ /* 0x000fea0003800000 */
.L_x_2963:
[----:B---3-5:R-:W-:-:S05]  /*1f30*/  IMAD.U32 R4, R16, 0x10000, RZ ;  /* 0x0001000010047824 */ /* 0x028fca00078e00ff */
[----:B-12-4-:R-:W-:-:S04]  /*1f40*/  LOP3.LUT R2, R4, 0x7fffffff, RZ, 0xc0, !PT ;  /* 0x7fffffff04027812 */ /* 0x016fc800078ec0ff */
        /* <DEDUP_REMOVED lines=9> */
.L_x_2967:
[----:B------:R-:W-:Y:S01]  /*1fe0*/  IMAD.MOV.U32 R0, RZ, RZ, 0x7f ;  /* 0x0000007fff007424 */ /* 0x000fe200078e00ff */
[----:B------:R-:W-:-:S04]  /*1ff0*/  ISETP.GT.U32.AND P0, PT, R2, 0x7f800000, PT ;  /* 0x7f8000000200780c */ /* 0x000fc80003f04070 */
[----:B------:R-:W-:-:S09]  /*2000*/  SEL R0, R0, 0x7c, P0 ;  /* 0x0000007c00007807 */ /* 0x000fd20000000000 */
.L_x_2968:
[----:B------:R-:W0:Y:S01]  /*2010*/  LDC.64 R2, c[0x0][0x520] ;  /* 0x00014800ff027b82 */ /* 0x000e220000000a00 */
[----:B------:R-:W-:-:S04]  /*2020*/  SHF.R.U32.HI R5, RZ, 0x18, R4 ;  /* 0x00000018ff057819 */ /* 0x000fc80000011604 */
[----:B------:R-:W-:-:S05]  /*2030*/  LOP3.LUT R5, R0, 0x80, R5, 0xf8, !PT ;  /* 0x0000008000057812 */ /* 0x000fca00078ef805 */
[----:B0-----:R0:W-:Y:S01]  /*2040*/  STG.E.U8 desc[UR36][R2.64], R5 ;  /* 0x0000000502007986 */ /* 0x0011e2000c101124 */
[----:B------:R-:W-:Y:S05]  /*2050*/  BRA `(.L_x_2942) ;  /* 0x0000000000087947 */ /* 0x000fea0003800000 */
.L_x_2962:
[----:B-12345:R-:W0:Y:S02]  /*2060*/  LDC.64 R2, c[0x0][0x520] ;  /* 0x00014800ff027b82 */ /* 0x03ee240000000a00 */
[----:B0-----:R0:W-:Y:S02]  /*2070*/  STG.E.U16 desc[UR36][R2.64], R16 ;  /* 0x0000001002007986 */ /* 0x0011e4000c101524 */
.L_x_2942:
[----:B------:R-:W-:-:S07]  /*2080*/  IADD3 R17, PT, PT, R17, 0x80, RZ ;  /* 0x0000008011117810 */ /* 0x000fce0007ffe0ff */
.L_x_2936:
[----:B------:R-:W-:Y:S05]  /*2090*/  BSYNC.RECONVERGENT B6 ;  /* 0x0000000000067941 */ /* 0x000fea0003800200 */
.L_x_2935:
        /* <DEDUP_REMOVED lines=16> */
[----:B------:R-:W-:-:S04]  /*21a0*/  IMAD.U32 R0, R16, 0x10000, RZ ;  /* 0x0001000010007824 */ /* 0x000fc800078e00ff */
[----:B------:R-:W0:Y:S02]  /*21b0*/  F2I.FTZ.TRUNC.NTZ R5, R0 ;  /* 0x0000000000057305 */ /* 0x000e24000021f100 */
[----:B0-----:R0:W-:Y:S01]  /*21c0*/  STG.E.U8 desc[UR36][R2.64], R5 ;  /* 0x0000000502007986 */ /* 0x0011e2000c101124 */
[----:B------:R-:W-:Y:S05]  /*21d0*/  BRA `(.L_x_2976) ;  /* 0x0000000c00a87947 */ /* 0x000fea0003800000 */
.L_x_2974:
[----:B-1-345:R-:W0:Y:S01]  /*21e0*/  LDC.64 R4, c[0x0][0x520] ;  /* 0x00014800ff047b82 */ /* 0x03ae220000000a00 */
[----:B--2---:R-:W-:-:S06]  /*21f0*/  IMAD.U32 R2, R16, 0x10000, RZ ;  /* 0x0001000010027824 */ /* 0x004fcc00078e00ff */
[----:B------:R-:W1:Y:S02]  /*2200*/  F2I.S64.TRUNC R2, R2 ;  /* 0x0000000200027311 */ /* 0x000e64000020d900 */
[----:B-1----:R-:W-:-:S05]  /*2210*/  IMAD.MOV.U32 R7, RZ, RZ, R2 ;  /* 0x000000ffff077224 */ /* 0x002fca00078e0002 */
[----:B0-----:R0:W-:Y:S01]  /*2220*/  STG.E.U8 desc[UR36][R4.64], R7 ;  /* 0x0000000704007986 */ /* 0x0011e2000c101124 */
[----:B------:R-:W-:Y:S05]  /*2230*/  BRA `(.L_x_2976) ;  /* 0x0000000c00907947 */ /* 0x000fea0003800000 */
.L_x_2973:
[----:B------:R-:W-:-:S09]  /*2240*/  UISETP.NE.AND UP0, UPT, UR4, 0x2, UPT ;  /* 0x000000020400788c */ /* 0x000fd2000bf05270 */
[----:B------:R-:W-:Y:S05]  /*2250*/  BRA.U !UP0, `(.L_x_2977) ;  /* 0x0000000108387547 */ /* 0x000fea000b800000 */
[----:B------:R-:W-:-:S09]  /*2260*/  UISETP.NE.AND UP0, UPT, UR4, 0x3, UPT ;  /* 0x000000030400788c */ /* 0x000fd2000bf05270 */
[----:B------:R-:W-:Y:S05]  /*2270*/  BRA.U !UP0, `(.L_x_2978) ;  /* 0x00000001081c7547 */ /* 0x000fea000b800000 */
[----:B------:R-:W-:-:S09]  /*2280*/  UISETP.NE.AND UP0, UPT, UR4, 0x4, UPT ;  /* 0x000000040400788c */ /* 0x000fd2000bf05270 */
[----:B------:R-:W-:Y:S05]  /*2290*/  BRA.U UP0, `(.L_x_2975) ;  /* 0x0000000900a07547 */ /* 0x000fea000b800000 */
[----:B-1-345:R-:W0:Y:S01]  /*22a0*/  LDC.64 R4, c[0x0][0x520] ;  /* 0x00014800ff047b82 */ /* 0x03ae220000000a00 */
[----:B--2---:R-:W-:-:S06]  /*22b0*/  SHF.L.U32 R2, R16, 0x10, RZ ;  /* 0x0000001010027819 */ /* 0x004fcc00000006ff */
[----:B------:R-:W0:Y:S02]  /*22c0*/  F2I.S64.TRUNC R2, R2 ;  /* 0x0000000200027311 */ /* 0x000e24000020d900 */
[----:B0-----:R0:W-:Y:S01]  /*22d0*/  STG.E.64 desc[UR36][R4.64], R2 ;  /* 0x0000000204007986 */ /* 0x0011e2000c101b24 */
[----:B------:R-:W-:Y:S05]  /*22e0*/  BRA `(.L_x_2976) ;  /* 0x0000000c00647947 */ /* 0x000fea0003800000 */
.L_x_2978:
[----:B-12345:R-:W0:Y:S01]  /*22f0*/  LDC.64 R2, c[0x0][0x520] ;  /* 0x00014800ff027b82 */ /* 0x03ee220000000a00 */
[----:B------:R-:W-:-:S04]  /*2300*/  IMAD.U32 R0, R16, 0x10000, RZ ;  /* 0x0001000010007824 */ /* 0x000fc800078e00ff */
[----:B------:R-:W0:Y:S02]  /*2310*/  F2I.FTZ.TRUNC.NTZ R5, R0 ;  /* 0x0000000000057305 */ /* 0x000e24000021f100 */
[----:B0-----:R0:W-:Y:S01]  /*2320*/  STG.E desc[UR36][R2.64], R5 ;  /* 0x0000000502007986 */ /* 0x0011e2000c101924 */
[----:B------:R-:W-:Y:S05]  /*2330*/  BRA `(.L_x_2976) ;  /* 0x0000000c00507947 */ /* 0x000fea0003800000 */
.L_x_2977:
[----:B-12345:R-:W0:Y:S01]  /*2340*/  LDC.64 R2, c[0x0][0x520] ;  /* 0x00014800ff027b82 */ /* 0x03ee220000000a00 */
[----:B------:R-:W-:-:S04]  /*2350*/  IMAD.U32 R0, R16, 0x10000, RZ ;  /* 0x0001000010007824 */ /* 0x000fc800078e00ff */
[----:B------:R-:W0:Y:S02]  /*2360*/  F2I.FTZ.TRUNC.NTZ R5, R0 ;  /* 0x0000000000057305 */ /* 0x000e24000021f100 */
[----:B0-----:R0:W-:Y:S01]  /*2370*/  STG.E.U16 desc[UR36][R2.64], R5 ;  /* 0x0000000502007986 */ /* 0x0011e2000c101524 */
[----:B------:R-:W-:Y:S05]  /*2380*/  BRA `(.L_x_2976) ;  /* 0x0000000c003c7947 */ /* 0x000fea0003800000 */
.L_x_2972:
        /* <DEDUP_REMOVED lines=10> */
.L_x_2980:
[----:B-12345:R-:W0:Y:S01]  /*2430*/  LDC.64 R2, c[0x0][0x520] ;  /* 0x00014800ff027b82 */ /* 0x03ee220000000a00 */
[----:B------:R-:W-:-:S04]  /*2440*/  SHF.L.U32 R0, R16, 0x10, RZ ;  /* 0x0000001010007819 */ /* 0x000fc800000006ff */
[----:B------:R-:W-:-:S05]  /*2450*/  F2FP.F16.F32.PACK_AB R0, RZ, R0 ;  /* 0x00000000ff00723e */ /* 0x000fca00000000ff */
[----:B0-----:R0:W-:Y:S01]  /*2460*/  STG.E.U16 desc[UR36][R2.64], R0 ;  /* 0x0000000002007986 */ /* 0x0011e2000c101524 */
[----:B------:R-:W-:Y:S05]  /*2470*/  BRA `(.L_x_2976) ;  /* 0x0000000c00007947 */ /* 0x000fea0003800000 */
.L_x_2979:
[----:B------:R-:W-:-:S09]  /*2480*/  UISETP.NE.AND UP0, UPT, UR4, 0x7, UPT ;  /* 0x000000070400788c */ /* 0x000fd2000bf05270 */
[----:B------:R-:W-:Y:S05]  /*2490*/  BRA.U !UP0, `(.L_x_2981) ;  /* 0x00000001083c7547 */ /* 0x000fea000b800000 */
[----:B------:R-:W-:-:S09]  /*24a0*/  UISETP.NE.AND UP0, UPT, UR4, 0x8, UPT ;  /* 0x000000080400788c */ /* 0x000fd2000bf05270 */
[----:B------:R-:W-:Y:S05]  /*24b0*/  BRA.U !UP0, `(.L_x_2982) ;  /* 0x00000001081c7547 */ /* 0x000fea000b800000 */
[----:B------:R-:W-:-:S09]  /*24c0*/  UISETP.NE.AND UP0, UPT, UR4, 0x9, UPT ;  /* 0x000000090400788c */ /* 0x000fd2000bf05270 */
[----:B------:R-:W-:Y:S05]  /*24d0*/  BRA.U UP0, `(.L_x_2975) ;  /* 0x0000000900107547 */ /* 0x000fea000b800000 */
[----:B-12345:R-:W0:Y:S01]  /*24e0*/  LDC.64 R2, c[0x0][0x520] ;  /* 0x00014800ff027b82 */ /* 0x03ee220000000a00 */
[----:B------:R-:W-:Y:S02]  /*24f0*/  IMAD.U32 R4, R16, 0x10000, RZ ;  /* 0x0001000010047824 */ /* 0x000fe400078e00ff */
[----:B------:R-:W-:-:S05]  /*2500*/  IMAD.MOV.U32 R5, RZ, RZ, RZ ;  /* 0x000000ffff057224 */ /* 0x000fca00078e00ff */
[----:B0-----:R0:W-:Y:S01]  /*2510*/  STG.E.64 desc[UR36][R2.64], R4 ;  /* 0x0000000402007986 */ /* 0x0011e2000c101b24 */
[----:B------:R-:W-:Y:S05]  /*2520*/  BRA `(.L_x_2976) ;  /* 0x0000000800d47947 */ /* 0x000fea0003800000 */
.L_x_2982:
[----:B-12345:R-:W0:Y:S01]  /*2530*/  LDC.64 R2, c[0x0][0x520] ;  /* 0x00014800ff027b82 */ /* 0x03ee220000000a00 */
[----:B------:R-:W-:-:S05]  /*2540*/  IMAD.U32 R0, R16, 0x10000, RZ ;  /* 0x0001000010007824 */ /* 0x000fca00078e00ff */
[----:B------:R-:W-:-:S04]  /*2550*/  F2FP.F16.F32.PACK_AB R0, RZ, R0 ;  /* 0x00000000ff00723e */ /* 0x000fc800000000ff */
[----:B------:R-:W-:-:S05]  /*2560*/  PRMT R0, R0, 0x5410, RZ ;  /* 0x0000541000007816 */ /* 0x000fca00000000ff */
[----:B0-----:R0:W-:Y:S01]  /*2570*/  STG.E desc[UR36][R2.64], R0 ;  /* 0x0000000002007986 */ /* 0x0011e2000c101924 */
[----:B------:R-:W-:Y:S05]  /*2580*/  BRA `(.L_x_2976) ;  /* 0x0000000800bc7947 */ /* 0x000fea0003800000 */
.L_x_2981:
[----:B-1-345:R-:W0:Y:S01]  /*2590*/  LDC.64 R4, c[0x0][0x520] ;  /* 0x00014800ff047b82 */ /* 0x03ae220000000a00 */
[----:B--2---:R-:W-:-:S05]  /*25a0*/  SHF.L.U32 R0, R16, 0x10, RZ ;  /* 0x0000001010007819 */ /* 0x004fca00000006ff */
[----:B------:R-:W-:-:S04]  /*25b0*/  FMUL.FTZ R0, R0, 1 ;  /* 0x3f80000000007820 */ /* 0x000fc80000410000 */
[----:B------:R-:W0:Y:S02]  /*25c0*/  F2F.F64.F32 R2, R0 ;  /* 0x0000000000027310 */ /* 0x000e240000201800 */
[----:B0-----:R0:W-:Y:S01]  /*25d0*/  STG.E.64 desc[UR36][R4.64], R2 ;  /* 0x0000000204007986 */ /* 0x0011e2000c101b24 */
[----:B------:R-:W-:Y:S05]  /*25e0*/  BRA `(.L_x_2976) ;  /* 0x0000000800a47947 */ /* 0x000fea0003800000 */
.L_x_2971:
        /* <DEDUP_REMOVED lines=11> */
[----:B------:R-:W-:-:S04]  /*26a0*/  IMAD.U32 R0, R16, 0x10000, RZ ;  /* 0x0001000010007824 */ /* 0x000fc800078e00ff */
[----:B------:R-:W0:Y:S02]  /*26b0*/  F2I.FTZ.U32.TRUNC.NTZ R5, R0 ;  /* 0x0000000000057305 */ /* 0x000e24000021f000 */
[----:B0-----:R4:W-:Y:S01]  /*26c0*/  STG.E.U16 desc[UR36][R2.64], R5 ;  /* 0x0000000502007986 */ /* 0x0019e2000c101524 */
[----:B------:R-:W-:Y:S05]  /*26d0*/  BRA `(.L_x_2976) ;  /* 0x0000000800687947 */ /* 0x000fea0003800000 */
.L_x_2986:
        /* <DEDUP_REMOVED lines=16> */
[----:B------:R-:W-:-:S07]  /*27e0*/  MOV R0, R3 ;  /* 0x0000000300007202 */ /* 0x000fce0000000f00 */
.L_x_2988:
[----:B------:R-:W-:-:S04]  /*27f0*/  SHF.R.U32.HI R3, RZ, 0x18, R2 ;  /* 0x00000018ff037819 */ /* 0x000fc80000011602 */
[----:B------:R-:W-:-:S07]  /*2800*/  LOP3.LUT R0, R0, 0x80, R3, 0xf8, !PT ;  /* 0x0000008000007812 */ /* 0x000fce00078ef803 */
.L_x_2987:
[----:B------:R-:W0:Y:S02]  /*2810*/  LDC.64 R2, c[0x0][0x520] ;  /* 0x00014800ff027b82 */ /* 0x000e240000000a00 */
[----:B0-----:R3:W-:Y:S01]  /*2820*/  STG.E.U8 desc[UR36][R2.64], R0 ;  /* 0x0000000002007986 */ /* 0x0017e2000c101124 */
[----:B------:R-:W-:Y:S05]  /*2830*/  BRA `(.L_x_2976) ;  /* 0x0000000800107947 */ /* 0x000fea0003800000 */
.L_x_2985:
        /* <DEDUP_REMOVED lines=17> */
.L_x_2990:
[----:B------:R-:W-:-:S04]  /*2950*/  SHF.R.U32.HI R3, RZ, 0x18, R2 ;  /* 0x00000018ff037819 */ /* 0x000fc80000011602 */
[----:B------:R-:W-:-:S07]  /*2960*/  LOP3.LUT R0, R0, 0x80, R3, 0xf8, !PT ;  /* 0x0000008000007812 */ /* 0x000fce00078ef803 */
.L_x_2989:
[----:B------:R-:W0:Y:S02]  /*2970*/  LDC.64 R2, c[0x0][0x520] ;  /* 0x00014800ff027b82 */ /* 0x000e240000000a00 */
[----:B0-----:R5:W-:Y:S01]  /*2980*/  STG.E.U8 desc[UR36][R2.64], R0 ;  /* 0x0000000002007986 */ /* 0x001be2000c101124 */
[----:B------:R-:W-:Y:S05]  /*2990*/  BRA `(.L_x_2976) ;  /* 0x0000000400b87947 */ /* 0x000fea0003800000 */
.L_x_2984:
[----:B------:R-:W-:-:S09]  /*29a0*/  UISETP.NE.AND UP0, UPT, UR4, 0x1c, UPT ;  /* 0x0000001c0400788c */ /* 0x000fd2000bf05270 */
[----:B------:R-:W-:Y:S05]  /*29b0*/  BRA.U !UP0, `(.L_x_2991) ;  /* 0x0000000108607547 */ /* 0x000fea000b800000 */
[----:B------:R-:W-:-:S09]  /*29c0*/  UISETP.NE.AND UP0, UPT, UR4, 0x1d, UPT ;  /* 0x0000001d0400788c */ /* 0x000fd2000bf05270 */
[----:B------:R-:W-:Y:S05]  /*29d0*/  BRA.U !UP0, `(.L_x_2992) ;  /* 0x0000000108447547 */ /* 0x000fea000b800000 */
[----:B------:R-:W-:-:S09]  /*29e0*/  UISETP.NE.AND UP0, UPT, UR4, 0x2c, UPT ;  /* 0x0000002c0400788c */ /* 0x000fd2000bf05270 */
[----:B------:R-:W-:Y:S05]  /*29f0*/  BRA.U UP0, `(.L_x_2975) ;  /* 0x0000000100c87547 */ /* 0x000fea000b800000 */
[----:B-1-3-5:R-:W-:Y:S01]  /*2a00*/  SHF.L.U32 R4, R16, 0x10, RZ ;  /* 0x0000001010047819 */ /* 0x02afe200000006ff */
[----:B--2-4-:R-:W0:Y:S01]  /*2a10*/  LDC.64 R2, c[0x0][0x520] ;  /* 0x00014800ff027b82 */ /* 0x014e220000000a00 */
[----:B------:R-:W-:Y:S02]  /*2a20*/  IMAD.MOV.U32 R0, RZ, RZ, 0xff ;  /* 0x000000ffff007424 */ /* 0x000fe400078e00ff */
        /* <DEDUP_REMOVED lines=10> */
.L_x_2993:
[----:B0-----:R1:W-:Y:S01]  /*2ad0*/  STG.E.U8 desc[UR36][R2.64], R0 ;  /* 0x0000000002007986 */ /* 0x0013e2000c101124 */
[----:B------:R-:W-:Y:S05]  /*2ae0*/  BRA `(.L_x_2976) ;  /* 0x0000000400647947 */ /* 0x000fea0003800000 */
.L_x_2992:
[----:B-1-345:R-:W0:Y:S01]  /*2af0*/  LDC.64 R4, c[0x0][0x520] ;  /* 0x00014800ff047b82 */ /* 0x03ae220000000a00 */
[----:B--2---:R-:W-:-:S06]  /*2b00*/  SHF.L.U32 R2, R16, 0x10, RZ ;  /* 0x0000001010027819 */ /* 0x004fcc00000006ff */
[----:B------:R-:W0:Y:S02]  /*2b10*/  F2I.U64.TRUNC R2, R2 ;  /* 0x0000000200027311 */ /* 0x000e24000020d800 */
[----:B0-----:R0:W-:Y:S01]  /*2b20*/  STG.E.64 desc[UR36][R4.64], R2 ;  /* 0x0000000204007986 */ /* 0x0011e2000c101b24 */
[----:B------:R-:W-:Y:S05]  /*2b30*/  BRA `(.L_x_2976) ;  /* 0x0000000400507947 */ /* 0x000fea0003800000 */
.L_x_2991:
[----:B-12345:R-:W0:Y:S01]  /*2b40*/  LDC.64 R2, c[0x0][0x520] ;  /* 0x00014800ff027b82 */ /* 0x03ee220000000a00 */
[----:B------:R-:W-:-:S04]  /*2b50*/  IMAD.U32 R0, R16, 0x10000, RZ ;  /* 0x0001000010007824 */ /* 0x000fc800078e00ff */
[----:B------:R-:W0:Y:S02]  /*2b60*/  F2I.FTZ.U32.TRUNC.NTZ R5, R0 ;  /* 0x0000000000057305 */ /* 0x000e24000021f000 */
[----:B0-----:R2:W-:Y:S01]  /*2b70*/  STG.E desc[UR36][R2.64], R5 ;  /* 0x0000000502007986 */ /* 0x0015e2000c101924 */
[----:B------:R-:W-:Y:S05]  /*2b80*/  BRA `(.L_x_2976) ;  /* 0x00000004003c7947 */ /* 0x000fea0003800000 */
.L_x_2983:
        /* <DEDUP_REMOVED lines=12> */
.L_x_2995:
[----:B-12345:R-:W0:Y:S01]  /*2c50*/  LDC.64 R2, c[0x0][0x520] ;  /* 0x00014800ff027b82 */ /* 0x03ee220000000a00 */
[----:B------:R-:W-:Y:S01]  /*2c60*/  IMAD.U32 R0, R16, 0x10000, RZ ;  /* 0x0001000010007824 */ /* 0x000fe200078e00ff */
[----:B------:R-:W-:-:S03]  /*2c70*/  CS2R R6, SRZ ;  /* 0x0000000000067805 */ /* 0x000fc6000001ff00 */
[----:B------:R-:W-:-:S04]  /*2c80*/  FMUL.FTZ R0, R0, 1 ;  /* 0x3f80000000007820 */ /* 0x000fc80000410000 */
[----:B------:R-:W0:Y:S02]  /*2c90*/  F2F.F64.F32 R4, R0 ;  /* 0x0000000000047310 */ /* 0x000e240000201800 */
[----:B0-----:R0:W-:Y:S01]  /*2ca0*/  STG.E.128 desc[UR36][R2.64], R4 ;  /* 0x0000000402007986 */ /* 0x0011e2000c101d24 */
[----:B------:R-:W-:Y:S05]  /*2cb0*/  BRA `(.L_x_2976) ;  /* 0x0000000000f07947 */ /* 0x000fea0003800000 */
.L_x_2994:
[----:B------:R-:W-:-:S09]  /*2cc0*/  UISETP.NE.AND UP0, UPT, UR4, 0xf, UPT ;  /* 0x0000000f0400788c */ /* 0x000fd2000bf05270 */
[----:B------:R-:W-:Y:S05]  /*2cd0*/  BRA.U !UP0, `(.L_x_2996) ;  /* 0x0000000108e07547 */ /* 0x000fea000b800000 */
[----:B------:R-:W-:-:S09]  /*2ce0*/  UISETP.NE.AND UP0, UPT, UR4, 0x17, UPT ;  /* 0x000000170400788c */ /* 0x000fd2000bf05270 */
[----:B------:R-:W-:Y:S05]  /*2cf0*/  BRA.U !UP0, `(.L_x_2997) ;  /* 0x00000001088c7547 */ /* 0x000fea000b800000 */
[----:B------:R-:W-:-:S09]  /*2d00*/  UISETP.NE.AND UP0, UPT, UR4, 0x18, UPT ;  /* 0x000000180400788c */ /* 0x000fd2000bf05270 */
[----:B------:R-:W-:Y:S05]  /*2d10*/  BRA.U !UP0, `(.L_x_2998) ;  /* 0x0000000108447547 */ /* 0x000fea000b800000 */
.L_x_2975:
[----:B-12345:R-:W-:Y:S01]  /*2d20*/  MOV R2, 0x0 ;  /* 0x0000000000027802 */ /* 0x03efe20000000f00 */
[----:B------:R-:W0:Y:S01]  /*2d30*/  LDCU.64 UR4, c[0x4][0x190] ;  /* 0x01003200ff0477ac */ /* 0x000e220008000a00 */
[----:B------:R-:W-:Y:S02]  /*2d40*/  HFMA2 R13, -RZ, RZ, 0, 0 ;  /* 0x00000000ff0d7431 */ /* 0x000fe400000001ff */
[----:B------:R-:W-:Y:S01]  /*2d50*/  IMAD.MOV.U32 R8, RZ, RZ, 0x65 ;  /* 0x00000065ff087424 */ /* 0x000fe200078e00ff */
[----:B------:R-:W1:Y:S01]  /*2d60*/  LDCU.64 UR6, c[0x4][0x198] ;  /* 0x01003300ff0677ac */ /* 0x000e620008000a00 */
[----:B------:R-:W2:Y:S01]  /*2d70*/  LDC.64 R2, c[0x4][R2] ;  /* 0x0100000002027b82 */ /* 0x000ea20000000a00 */
[----:B------:R-:W-:Y:S01]  /*2d80*/  IMAD.MOV.U32 R12, RZ, RZ, 0x1 ;  /* 0x00000001ff0c7424 */ /* 0x000fe200078e00ff */
[----:B------:R-:W3:Y:S01]  /*2d90*/  LDCU.64 UR8, c[0x4][0x68] ;  /* 0x01000d00ff0877ac */ /* 0x000ee20008000a00 */
[----:B0-----:R-:W-:Y:S01]  /*2da0*/  MOV R4, UR4 ;  /* 0x0000000400047c02 */ /* 0x001fe20008000f00 */
[----:B------:R-:W-:-:S02]  /*2db0*/  IMAD.U32 R5, RZ, RZ, UR5 ;  /* 0x00000005ff057e24 */ /* 0x000fc4000f8e00ff */
[----:B-1----:R-:W-:Y:S02]  /*2dc0*/  IMAD.U32 R6, RZ, RZ, UR6 ;  /* 0x00000006ff067e24 */ /* 0x002fe4000f8e00ff */
[----:B------:R-:W-:Y:S01]  /*2dd0*/  IMAD.U32 R7, RZ, RZ, UR7 ;  /* 0x00000007ff077e24 */ /* 0x000fe2000f8e00ff */
[----:B---3--:R-:W-:Y:S01]  /*2de0*/  MOV R10, UR8 ;  /* 0x00000008000a7c02 */ /* 0x008fe20008000f00 */
[----:B------:R-:W-:-:S07]  /*2df0*/  IMAD.U32 R11, RZ, RZ, UR9 ;  /* 0x00000009ff0b7e24 */ /* 0x000fce000f8e00ff */
[----:B------:R-:W-:-:S07]  /*2e00*/  LEPC R20, `(.L_x_2999) ;  /* 0x000000001014794e */ /* 0x000fce0000000000 */
[----:B--2---:R-:W-:Y:S05]  /*2e10*/  CALL.ABS.NOINC R2 ;  /* 0x0000000002007343 */ /* 0x004fea0003c00000 */
.L_x_2999:
[----:B------:R-:W-:Y:S05]  /*2e20*/  BRA `(.L_x_2976) ;  /* 0x0000000000947947 */ /* 0x000fea0003800000 */
.L_x_2998:
[----:B-1-3-5:R-:W-:Y:S01]  /*2e30*/  IMAD.U32 R4, R16, 0x10000, RZ ;  /* 0x0001000010047824 */ /* 0x02afe200078e00ff */
[----:B--2-4-:R-:W0:Y:S01]  /*2e40*/  LDC.64 R2, c[0x0][0x520] ;  /* 0x00014800ff027b82 */ /* 0x014e220000000a00 */
[----:B------:R-:W-:-:S03]  /*2e50*/  IMAD.MOV.U32 R0, RZ, RZ, 0x7f ;  /* 0x0000007fff007424 */ /* 0x000fc600078e00ff */
        /* <DEDUP_REMOVED lines=10> */
.L_x_3000:
[----:B------:R-:W-:-:S05]  /*2f00*/  LOP3.LUT R5, R0, 0x80, R7, 0xf8, !PT ;  /* 0x0000008000057812 */ /* 0x000fca00078ef807 */
[----:B0-----:R0:W-:Y:S01]  /*2f10*/  STG.E.U8 desc[UR36][R2.64], R5 ;  /* 0x0000000502007986 */ /* 0x0011e2000c101124 */
[----:B------:R-:W-:Y:S05]  /*2f20*/  BRA `(.L_x_2976) ;  /* 0x0000000000547947 */ /* 0x000fea0003800000 */
.L_x_2997:
[----:B-1-3-5:R-:W-:-:S05]  /*2f30*/  IMAD.U32 R4, R16, 0x10000, RZ ;  /* 0x0001000010047824 */ /* 0x02afca00078e00ff */
[----:B--2-4-:R-:W-:-:S04]  /*2f40*/  LOP3.LUT R2, R4, 0x7fffffff, RZ, 0xc0, !PT ;  /* 0x7fffffff04027812 */ /* 0x014fc800078ec0ff */
        /* <DEDUP_REMOVED lines=9> */
.L_x_3001:
[----:B------:R-:W-:Y:S01]  /*2fe0*/  HFMA2 R0, -RZ, RZ, 0, 7.569789886474609375e-06 ;  /* 0x0000007fff007431 */ /* 0x000fe200000001ff */
[----:B------:R-:W-:-:S04]  /*2ff0*/  ISETP.GT.U32.AND P0, PT, R2, 0x7f800000, PT ;  /* 0x7f8000000200780c */ /* 0x000fc80003f04070 */
[----:B------:R-:W-:-:S09]  /*3000*/  SEL R0, R0, 0x7c, P0 ;  /* 0x0000007c00007807 */ /* 0x000fd20000000000 */
.L_x_3002:
[----:B------:R-:W0:Y:S01]  /*3010*/  LDC.64 R2, c[0x0][0x520] ;  /* 0x00014800ff027b82 */ /* 0x000e220000000a00 */
[----:B------:R-:W-:-:S04]  /*3020*/  SHF.R.U32.HI R5, RZ, 0x18, R4 ;  /* 0x00000018ff057819 */ /* 0x000fc80000011604 */
[----:B------:R-:W-:-:S05]  /*3030*/  LOP3.LUT R5, R0, 0x80, R5, 0xf8, !PT ;  /* 0x0000008000057812 */ /* 0x000fca00078ef805 */
[----:B0-----:R0:W-:Y:S01]  /*3040*/  STG.E.U8 desc[UR36][R2.64], R5 ;  /* 0x0000000502007986 */ /* 0x0011e2000c101124 */
[----:B------:R-:W-:Y:S05]  /*3050*/  BRA `(.L_x_2976) ;  /* 0x0000000000087947 */ /* 0x000fea0003800000 */
.L_x_2996:
[----:B-12345:R-:W0:Y:S02]  /*3060*/  LDC.64 R2, c[0x0][0x520] ;  /* 0x00014800ff027b82 */ /* 0x03ee240000000a00 */
[----:B0-----:R0:W-:Y:S02]  /*3070*/  STG.E.U16 desc[UR36][R2.64], R16 ;  /* 0x0000001002007986 */ /* 0x0011e4000c101524 */
.L_x_2976:
[----:B------:R-:W-:-:S07]  /*3080*/  VIADD R17, R17, 0x80 ;  /* 0x0000008011117836 */ /* 0x000fce0000000000 */
.L_x_2970:
[----:B------:R-:W-:Y:S05]  /*3090*/  BSYNC.RECONVERGENT B6 ;  /* 0x0000000000067941 */ /* 0x000fea0003800200 */
.L_x_2969:
[----:B------:R-:W0:Y:S02]  /*30a0*/  LDCU UR4, c[0x0][0x380] ;  /* 0x00007000ff0477ac */ /* 0x000e240008000800 */
[----:B0-----:R-:W-:-:S13]  /*30b0*/  ISETP.GE.AND P0, PT, R17, UR4, PT ;  /* 0x0000000411007c0c */ /* 0x001fda000bf06270 */
[----:B------:R-:W-:Y:S05]  /*30c0*/  @P0 EXIT ;  /* 0x000000000000094d */ /* 0x000fea0003800000 */
        /* <DEDUP_REMOVED lines=14> */
[----:B0-----:R-:W-:Y:S01]  /*31b0*/  STG.E.U8 desc[UR36][R2.64], R5 ;  /* 0x0000000502007986 */ /* 0x001fe2000c101124 */
[----:B------:R-:W-:Y:S05]  /*31c0*/  EXIT ;  /* 0x000000000000794d */ /* 0x000fea0003800000 */
.L_x_3006:
[----:B-12345:R-:W0:Y:S01]  /*31d0*/  LDC.64 R4, c[0x0][0x520] ;  /* 0x00014800ff047b82 */ /* 0x03ee220000000a00 */
[----:B------:R-:W-:-:S06]  /*31e0*/  IMAD.U32 R2, R16, 0x10000, RZ ;  /* 0x0001000010027824 */ /* 0x000fcc00078e00ff */
[----:B------:R-:W1:Y:S02]  /*31f0*/  F2I.S64.TRUNC R2, R2 ;  /* 0x0000000200027311 */ /* 0x000e64000020d900 */
[----:B-1----:R-:W-:-:S05]  /*3200*/  MOV R7, R2 ;  /* 0x0000000200077202 */ /* 0x002fca0000000f00 */
[----:B0-----:R-:W-:Y:S01]  /*3210*/  STG.E.U8 desc[UR36][R4.64], R7 ;  /* 0x0000000704007986 */ /* 0x001fe2000c101124 */
[----:B------:R-:W-:Y:S05]  /*3220*/  EXIT ;  /* 0x000000000000794d */ /* 0x000fea0003800000 */
.L_x_3005:
[----:B------:R-:W-:-:S09]  /*3230*/  UISETP.NE.AND UP0, UPT, UR4, 0x2, UPT ;  /* 0x000000020400788c */ /* 0x000fd2000bf05270 */
[----:B------:R-:W-:Y:S05]  /*3240*/  BRA.U !UP0, `(.L_x_3008) ;  /* 0x0000000108387547 */ /* 0x000fea000b800000 */
[----:B------:R-:W-:-:S09]  /*3250*/  UISETP.NE.AND UP0, UPT, UR4, 0x3, UPT ;  /* 0x000000030400788c */ /* 0x000fd2000bf05270 */
[----:B------:R-:W-:Y:S05]  /*3260*/  BRA.U !UP0, `(.L_x_3009) ;  /* 0x00000001081c7547 */ /* 0x000fea000b800000 */
[----:B------:R-:W-:-:S09]  /*3270*/  UISETP.NE.AND UP0, UPT, UR4, 0x4, UPT ;  /* 0x000000040400788c */ /* 0x000fd2000bf05270 */
[----:B------:R-:W-:Y:S05]  /*3280*/  BRA.U UP0, `(.L_x_3007) ;  /* 0x0000000900a07547 */ /* 0x000fea000b800000 */
[----:B-12345:R-:W0:Y:S01]  /*3290*/  LDC.64 R4, c[0x0][0x520] ;  /* 0x00014800ff047b82 */ /* 0x03ee220000000a00 */
[----:B------:R-:W-:-:S06]  /*32a0*/  IMAD.U32 R2, R16, 0x10000, RZ ;  /* 0x0001000010027824 */ /* 0x000fcc00078e00ff */
[----:B------:R-:W0:Y:S02]  /*32b0*/  F2I.S64.TRUNC R2, R2 ;  /* 0x0000000200027311 */ /* 0x000e24000020d900 */
[----:B0-----:R-:W-:Y:S01]  /*32c0*/  STG.E.64 desc[UR36][R4.64], R2 ;  /* 0x0000000204007986 */ /* 0x001fe2000c101b24 */
[----:B------:R-:W-:Y:S05]  /*32d0*/  EXIT ;  /* 0x000000000000794d */ /* 0x000fea0003800000 */
.L_x_3009:
[----:B-12345:R-:W0:Y:S01]  /*32e0*/  LDC.64 R2, c[0x0][0x520] ;  /* 0x00014800ff027b82 */ /* 0x03ee220000000a00 */
[----:B------:R-:W-:-:S04]  /*32f0*/  IMAD.U32 R16, R16, 0x10000, RZ ;  /* 0x0001000010107824 */ /* 0x000fc800078e00ff */
[----:B------:R-:W0:Y:S02]  /*3300*/  F2I.FTZ.TRUNC.NTZ R5, R16 ;  /* 0x0000001000057305 */ /* 0x000e24000021f100 */
[----:B0-----:R-:W-:Y:S01]  /*3310*/  STG.E desc[UR36][R2.64], R5 ;  /* 0x0000000502007986 */ /* 0x001fe2000c101924 */
[----:B------:R-:W-:Y:S05]  /*3320*/  EXIT ;  /* 0x000000000000794d */ /* 0x000fea0003800000 */
.L_x_3008:
[----:B-12345:R-:W0:Y:S01]  /*3330*/  LDC.64 R2, c[0x0][0x520] ;  /* 0x00014800ff027b82 */ /* 0x03ee220000000a00 */
[----:B------:R-:W-:-:S04]  /*3340*/  IMAD.U32 R16, R16, 0x10000, RZ ;  /* 0x0001000010107824 */ /* 0x000fc800078e00ff */
[----:B------:R-:W0:Y:S02]  /*3350*/  F2I.FTZ.TRUNC.NTZ R5, R16 ;  /* 0x0000001000057305 */ /* 0x000e24000021f100 */
[----:B0-----:R-:W-:Y:S01]  /*3360*/  STG.E.U16 desc[UR36][R2.64], R5 ;  /* 0x0000000502007986 */ /* 0x001fe2000c101524 */
[----:B------:R-:W-:Y:S05]  /*3370*/  EXIT ;  /* 0x000000000000794d */ /* 0x000fea0003800000 */
.L_x_3004:
[----:B------:R-:W-:-:S09]  /*3380*/  UISETP.GT.AND UP0, UPT, UR4, 0x6, UPT ;  /* 0x000000060400788c */ /* 0x000fd2000bf04270 */
[----:B------:R-:W-:Y:S05]  /*3390*/  BRA.U UP0, `(.L_x_3010) ;  /* 0x0000000100347547 */ /* 0x000fea000b800000 */
[----:B------:R-:W-:-:S09]  /*33a0*/  UISETP.NE.AND UP0, UPT, UR4, 0x5, UPT ;  /* 0x000000050400788c */ /* 0x000fd2000bf05270 */
[----:B------:R-:W-:Y:S05]  /*33b0*/  BRA.U !UP0, `(.L_x_3011) ;  /* 0x0000000108187547 */ /* 0x000fea000b800000 */
[----:B------:R-:W-:-:S09]  /*33c0*/  UISETP.NE.AND UP0, UPT, UR4, 0x6, UPT ;  /* 0x000000060400788c */ /* 0x000fd2000bf05270 */
[----:B------:R-:W-:Y:S05]  /*33d0*/  BRA.U UP0, `(.L_x_3007) ;  /* 0x00000009004c7547 */ /* 0x000fea000b800000 */
[----:B-12345:R-:W0:Y:S01]  /*33e0*/  LDC.64 R2, c[0x0][0x520] ;  /* 0x00014800ff027b82 */ /* 0x03ee220000000a00 */
[----:B------:R-:W-:-:S05]  /*33f0*/  SHF.L.U32 R5, R16, 0x10, RZ ;  /* 0x0000001010057819 */ /* 0x000fca00000006ff */
[----:B0-----:R-:W-:Y:S01]  /*3400*/  STG.E desc[UR36][R2.64], R5 ;  /* 0x0000000502007986 */ /* 0x001fe2000c101924 */
[----:B------:R-:W-:Y:S05]  /*3410*/  EXIT ;  /* 0x000000000000794d */ /* 0x000fea0003800000 */
.L_x_3011:
[----:B-12345:R-:W0:Y:S01]  /*3420*/  LDC.64 R2, c[0x0][0x520] ;  /* 0x00014800ff027b82 */ /* 0x03ee220000000a00 */
[----:B------:R-:W-:-:S05]  /*3430*/  IMAD.U32 R16, R16, 0x10000, RZ ;  /* 0x0001000010107824 */ /* 0x000fca00078e00ff */
[----:B------:R-:W-:-:S05]  /*3440*/  F2FP.F16.F32.PACK_AB R16, RZ, R16 ;  /* 0x00000010ff10723e */ /* 0x000fca00000000ff */
[----:B0-----:R-:W-:Y:S01]  /*3450*/  STG.E.U16 desc[UR36][R2.64], R16 ;  /* 0x0000001002007986 */ /* 0x001fe2000c101524 */
[----:B------:R-:W-:Y:S05]  /*3460*/  EXIT ;  /* 0x000000000000794d */ /* 0x000fea0003800000 */
.L_x_3010:
        /* <DEDUP_REMOVED lines=9> */
[----:B0-----:R-:W-:Y:S01]  /*3500*/  STG.E.64 desc[UR36][R2.64], R16 ;  /* 0x0000001002007986 */ /* 0x001fe2000c101b24 */
[----:B------:R-:W-:Y:S05]  /*3510*/  EXIT ;  /* 0x000000000000794d */ /* 0x000fea0003800000 */
.L_x_3013:
[----:B-12345:R-:W0:Y:S01]  /*3520*/  LDC.64 R2, c[0x0][0x520] ;  /* 0x00014800ff027b82 */ /* 0x03ee220000000a00 */
[----:B------:R-:W-:-:S04]  /*3530*/  SHF.L.U32 R16, R16, 0x10, RZ ;  /* 0x0000001010107819 */ /* 0x000fc800000006ff */
[----:B------:R-:W-:-:S04]  /*3540*/  F2FP.F16.F32.PACK_AB R16, RZ, R16 ;  /* 0x00000010ff10723e */ /* 0x000fc800000000ff */
[----:B------:R-:W-:-:S05]  /*3550*/  PRMT R16, R16, 0x5410, RZ ;  /* 0x0000541010107816 */ /* 0x000fca00000000ff */
[----:B0-----:R-:W-:Y:S01]  /*3560*/  STG.E desc[UR36][R2.64], R16 ;  /* 0x0000001002007986 */ /* 0x001fe2000c101924 */
[----:B------:R-:W-:Y:S05]  /*3570*/  EXIT ;  /* 0x000000000000794d */ /* 0x000fea0003800000 */
.L_x_3012:
[----:B-12345:R-:W0:Y:S01]  /*3580*/  LDC.64 R4, c[0x0][0x520] ;  /* 0x00014800ff047b82 */ /* 0x03ee220000000a00 */
[----:B------:R-:W-:-:S04]  /*3590*/  IMAD.U32 R16, R16, 0x10000, RZ ;  /* 0x0001000010107824 */ /* 0x000fc800078e00ff */
[----:B------:R-:W-:-:S06]  /*35a0*/  FMUL.FTZ R2, R16, 1 ;  /* 0x3f80000010027820 */ /* 0x000fcc0000410000 */
[----:B------:R-:W0:Y:S02]  /*35b0*/  F2F.F64.F32 R2, R2 ;  /* 0x0000000200027310 */ /* 0x000e240000201800 */
[----:B0-----:R-:W-:Y:S01]  /*35c0*/  STG.E.64 desc[UR36][R4.64], R2 ;  /* 0x0000000204007986 */ /* 0x001fe2000c101b24 */
[----:B------:R-:W-:Y:S05]  /*35d0*/  EXIT ;  /* 0x000000000000794d */ /* 0x000fea0003800000 */
.L_x_3003:
        /* <DEDUP_REMOVED lines=13> */
[----:B0-----:R-:W-:Y:S01]  /*36b0*/  STG.E.U16 desc[UR36][R2.64], R5 ;  /* 0x0000000502007986 */ /* 0x001fe2000c101524 */
[----:B------:R-:W-:Y:S05]  /*36c0*/  EXIT ;  /* 0x000000000000794d */ /* 0x000fea0003800000 */
.L_x_3017:
[----:B--2--5:R-:W-:Y:S02]  /*36d0*/  IMAD.U32 R16, R16, 0x10000, RZ ;  /* 0x0001000010107824 */ /* 0x024fe400078e00ff */
[----:B-1-34-:R-:W-:-:S03]  /*36e0*/  HFMA2 R0, -RZ, RZ, 0, 7.62939453125e-06 ;  /* 0x00000080ff007431 */ /* 0x01afc600000001ff */
        /* <DEDUP_REMOVED lines=15> */
.L_x_3019:
[----:B------:R-:W-:-:S04]  /*37e0*/  SHF.R.U32.HI R3, RZ, 0x18, R16 ;  /* 0x00000018ff037819 */ /* 0x000fc80000011610 */
[----:B------:R-:W-:-:S07]  /*37f0*/  LOP3.LUT R0, R0, 0x80, R3, 0xf8, !PT ;  /* 0x0000008000007812 */ /* 0x000fce00078ef803 */
.L_x_3018:
[----:B------:R-:W0:Y:S02]  /*3800*/  LDC.64 R2, c[0x0][0x520] ;  /* 0x00014800ff027b82 */ /* 0x000e240000000a00 */
[----:B0-----:R-:W-:Y:S01]  /*3810*/  STG.E.U8 desc[UR36][R2.64], R0 ;  /* 0x0000000002007986 */ /* 0x001fe2000c101124 */
[----:B------:R-:W-:Y:S05]  /*3820*/  EXIT ;  /* 0x000000000000794d */ /* 0x000fea0003800000 */
.L_x_3016:
[----:B--2--5:R-:W-:Y:S02]  /*3830*/  IMAD.U32 R16, R16, 0x10000, RZ ;  /* 0x0001000010107824 */ /* 0x024fe400078e00ff */
[----:B-1-34-:R-:W-:-:S03]  /*3840*/  IMAD.MOV.U32 R0, RZ, RZ, 0x80 ;  /* 0x00000080ff007424 */ /* 0x01afc600078e00ff */
        /* <DEDUP_REMOVED lines=15> */
.L_x_3021:
[----:B------:R-:W-:-:S04]  /*3940*/  SHF.R.U32.HI R3, RZ, 0x18, R16 ;  /* 0x00000018ff037819 */ /* 0x000fc80000011610 */
[----:B------:R-:W-:-:S07]  /*3950*/  LOP3.LUT R0, R0, 0x80, R3, 0xf8, !PT ;  /* 0x0000008000007812 */ /* 0x000fce00078ef803 */
.L_x_3020:
[----:B------:R-:W0:Y:S02]  /*3960*/  LDC.64 R2, c[0x0][0x520] ;  /* 0x00014800ff027b82 */ /* 0x000e240000000a00 */
[----:B0-----:R-:W-:Y:S01]  /*3970*/  STG.E.U8 desc[UR36][R2.64], R0 ;  /* 0x0000000002007986 */ /* 0x001fe2000c101124 */
[----:B------:R-:W-:Y:S05]  /*3980*/  EXIT ;  /* 0x000000000000794d */ /* 0x000fea0003800000 */
.L_x_3015:
[----:B------:R-:W-:-:S09]  /*3990*/  UISETP.NE.AND UP0, UPT, UR4, 0x1c, UPT ;  /* 0x0000001c0400788c */ /* 0x000fd2000bf05270 */
[----:B------:R-:W-:Y:S05]  /*39a0*/  BRA.U !UP0, `(.L_x_3022) ;  /* 0x0000000108607547 */ /* 0x000fea000b800000 */
[----:B------:R-:W-:-:S09]  /*39b0*/  UISETP.NE.AND UP0, UPT, UR4, 0x1d, UPT ;  /* 0x0000001d0400788c */ /* 0x000fd2000bf05270 */
[----:B------:R-:W-:Y:S05]  /*39c0*/  BRA.U !UP0, `(.L_x_3023) ;  /* 0x0000000108447547 */ /* 0x000fea000b800000 */
[----:B------:R-:W-:-:S09]  /*39d0*/  UISETP.NE.AND UP0, UPT, UR4, 0x2c, UPT ;  /* 0x0000002c0400788c */ /* 0x000fd2000bf05270 */
[----:B------:R-:W-:Y:S05]  /*39e0*/  BRA.U UP0, `(.L_x_3007) ;  /* 0x0000000100c87547 */ /* 0x000fea000b800000 */
[----:B--2--5:R-:W-:Y:S01]  /*39f0*/  IMAD.U32 R16, R16, 0x10000, RZ ;  /* 0x0001000010107824 */ /* 0x024fe200078e00ff */
[----:B-1-34-:R-:W0:Y:S01]  /*3a00*/  LDC.64 R2, c[0x0][0x520] ;  /* 0x00014800ff027b82 */ /* 0x01ae220000000a00 */
        /* <DEDUP_REMOVED lines=11> */
.L_x_3024:
[----:B0-----:R-:W-:Y:S01]  /*3ac0*/  STG.E.U8 desc[UR36][R2.64], R0 ;  /* 0x0000000002007986 */ /* 0x001fe2000c101124 */
[----:B------:R-:W-:Y:S05]  /*3ad0*/  EXIT ;  /* 0x000000000000794d */ /* 0x000fea0003800000 */
.L_x_3023:
[----:B-12345:R-:W0:Y:S01]  /*3ae0*/  LDC.64 R4, c[0x0][0x520] ;  /* 0x00014800ff047b82 */ /* 0x03ee220000000a00 */
[----:B------:R-:W-:-:S06]  /*3af0*/  IMAD.U32 R2, R16, 0x10000, RZ ;  /* 0x0001000010027824 */ /* 0x000fcc00078e00ff */
[----:B------:R-:W0:Y:S02]  /*3b00*/  F2I.U64.TRUNC R2, R2 ;  /* 0x0000000200027311 */ /* 0x000e24000020d800 */
[----:B0-----:R-:W-:Y:S01]  /*3b10*/  STG.E.64 desc[UR36][R4.64], R2 ;  /* 0x0000000204007986 */ /* 0x001fe2000c101b24 */
[----:B------:R-:W-:Y:S05]  /*3b20*/  EXIT ;  /* 0x000000000000794d */ /* 0x000fea0003800000 */
.L_x_3022:
[----:B-12345:R-:W0:Y:S01]  /*3b30*/  LDC.64 R2, c[0x0][0x520] ;  /* 0x00014800ff027b82 */ /* 0x03ee220000000a00 */
[----:B------:R-:W-:-:S04]  /*3b40*/  IMAD.U32 R16, R16, 0x10000, RZ ;  /* 0x0001000010107824 */ /* 0x000fc800078e00ff */
[----:B------:R-:W0:Y:S02]  /*3b50*/  F2I.FTZ.U32.TRUNC.NTZ R5, R16 ;  /* 0x0000001000057305 */ /* 0x000e24000021f000 */
[----:B0-----:R-:W-:Y:S01]  /*3b60*/  STG.E desc[UR36][R2.64], R5 ;  /* 0x0000000502007986 */ /* 0x001fe2000c101924 */
[----:B------:R-:W-:Y:S05]  /*3b70*/  EXIT ;  /* 0x000000000000794d */ /* 0x000fea0003800000 */
.L_x_3014:
        /* <DEDUP_REMOVED lines=10> */
[----:B0-----:R-:W-:Y:S01]  /*3c20*/  STG.E.U8 desc[UR36][R2.64], R5 ;  /* 0x0000000502007986 */ /* 0x001fe2000c101124 */
[----:B------:R-:W-:Y:S05]  /*3c30*/  EXIT ;  /* 0x000000000000794d */ /* 0x000fea0003800000 */
.L_x_3026:
[----:B-12345:R-:W0:Y:S01]  /*3c40*/  LDC.64 R2, c[0x0][0x520] ;  /* 0x00014800ff027b82 */ /* 0x03ee220000000a00 */
[----:B------:R-:W-:Y:S02]  /*3c50*/  SHF.L.U32 R16, R16, 0x10, RZ ;  /* 0x0000001010107819 */ /* 0x000fe400000006ff */
[----:B------:R-:W-:-:S03]  /*3c60*/  CS2R R6, SRZ ;  /* 0x0000000000067805 */ /* 0x000fc6000001ff00 */
[----:B------:R-:W-:-:S06]  /*3c70*/  FMUL.FTZ R4, R16, 1 ;  /* 0x3f80000010047820 */ /* 0x000fcc0000410000 */
[----:B------:R-:W0:Y:S02]  /*3c80*/  F2F.F64.F32 R4, R4 ;  /* 0x0000000400047310 */ /* 0x000e240000201800 */
[----:B0-----:R-:W-:Y:S01]  /*3c90*/  STG.E.128 desc[UR36][R2.64], R4 ;  /* 0x0000000402007986 */ /* 0x001fe2000c101d24 */
[----:B------:R-:W-:Y:S05]  /*3ca0*/  EXIT ;  /* 0x000000000000794d */ /* 0x000fea0003800000 */
.L_x_3025:
[----:B------:R-:W-:-:S09]  /*3cb0*/  UISETP.NE.AND UP0, UPT, UR4, 0xf, UPT ;  /* 0x0000000f0400788c */ /* 0x000fd2000bf05270 */
[----:B------:R-:W-:Y:S05]  /*3cc0*/  BRA.U !UP0, `(.L_x_3027) ;  /* 0x0000000108e07547 */ /* 0x000fea000b800000 */
[----:B------:R-:W-:-:S09]  /*3cd0*/  UISETP.NE.AND UP0, UPT, UR4, 0x17, UPT ;  /* 0x000000170400788c */ /* 0x000fd2000bf05270 */
[----:B------:R-:W-:Y:S05]  /*3ce0*/  BRA.U !UP0, `(.L_x_3028) ;  /* 0x00000001088c7547 */ /* 0x000fea000b800000 */
[----:B------:R-:W-:-:S09]  /*3cf0*/  UISETP.NE.AND UP0, UPT, UR4, 0x18, UPT ;  /* 0x000000180400788c */ /* 0x000fd2000bf05270 */
[----:B------:R-:W-:Y:S05]  /*3d00*/  BRA.U !UP0, `(.L_x_3029) ;  /* 0x0000000108447547 */ /* 0x000fea000b800000 */
.L_x_3007:
[----:B-12345:R-:W-:Y:S01]  /*3d10*/  MOV R0, 0x0 ;  /* 0x0000000000007802 */ /* 0x03efe20000000f00 */
[----:B------:R-:W0:Y:S01]  /*3d20*/  LDCU.64 UR4, c[0x4][0x190] ;  /* 0x01003200ff0477ac */ /* 0x000e220008000a00 */
[----:B------:R-:W-:Y:S02]  /*3d30*/  HFMA2 R12, -RZ, RZ, 0, 5.9604644775390625e-08 ;  /* 0x00000001ff0c7431 */ /* 0x000fe400000001ff */
[----:B------:R-:W-:Y:S01]  /*3d40*/  IMAD.MOV.U32 R8, RZ, RZ, 0x65 ;  /* 0x00000065ff087424 */ /* 0x000fe200078e00ff */
[----:B------:R1:W2:Y:S01]  /*3d50*/  LDC.64 R2, c[0x4][R0] ;  /* 0x0100000000027b82 */ /* 0x0002a20000000a00 */
[----:B------:R-:W3:Y:S01]  /*3d60*/  LDCU.64 UR6, c[0x4][0x198] ;  /* 0x01003300ff0677ac */ /* 0x000ee20008000a00 */
[----:B------:R-:W-:Y:S01]  /*3d70*/  IMAD.MOV.U32 R13, RZ, RZ, RZ ;  /* 0x000000ffff0d7224 */ /* 0x000fe200078e00ff */
[----:B------:R-:W4:Y:S01]  /*3d80*/  LDCU.64 UR8, c[0x4][0x68] ;  /* 0x01000d00ff0877ac */ /* 0x000f220008000a00 */
[----:B0-----:R-:W-:Y:S02]  /*3d90*/  IMAD.U32 R4, RZ, RZ, UR4 ;  /* 0x00000004ff047e24 */ /* 0x001fe4000f8e00ff */
[----:B------:R-:W-:-:S02]  /*3da0*/  IMAD.U32 R5, RZ, RZ, UR5 ;  /* 0x00000005ff057e24 */ /* 0x000fc4000f8e00ff */
[----:B---3--:R-:W-:Y:S01]  /*3db0*/  IMAD.U32 R6, RZ, RZ, UR6 ;  /* 0x00000006ff067e24 */ /* 0x008fe2000f8e00ff */
[----:B------:R-:W-:Y:S01]  /*3dc0*/  MOV R7, UR7 ;  /* 0x0000000700077c02 */ /* 0x000fe20008000f00 */
[----:B----4-:R-:W-:Y:S02]  /*3dd0*/  IMAD.U32 R10, RZ, RZ, UR8 ;  /* 0x00000008ff0a7e24 */ /* 0x010fe4000f8e00ff */
[----:B-1----:R-:W-:-:S07]  /*3de0*/  IMAD.U32 R11, RZ, RZ, UR9 ;  /* 0x00000009ff0b7e24 */ /* 0x002fce000f8e00ff */
[----:B------:R-:W-:-:S07]  /*3df0*/  LEPC R20, `(.L_x_3030) ;  /* 0x000000001014794e */ /* 0x000fce0000000000 */
[----:B--2---:R-:W-:Y:S05]  /*3e00*/  CALL.ABS.NOINC R2 ;  /* 0x0000000002007343 */ /* 0x004fea0003c00000 */
.L_x_3030:
[----:B------:R-:W-:Y:S05]  /*3e10*/  EXIT ;  /* 0x000000000000794d */ /* 0x000fea0003800000 */
.L_x_3029:
[----:B--2--5:R-:W-:Y:S01]  /*3e20*/  IMAD.U32 R16, R16, 0x10000, RZ ;  /* 0x0001000010107824 */ /* 0x024fe200078e00ff */
[----:B-1-34-:R-:W0:Y:S01]  /*3e30*/  LDC.64 R2, c[0x0][0x520] ;  /* 0x00014800ff027b82 */ /* 0x01ae220000000a00 */
        /* <DEDUP_REMOVED lines=11> */
.L_x_3031:
[----:B------:R-:W-:-:S05]  /*3ef0*/  LOP3.LUT R5, R0, 0x80, R7, 0xf8, !PT ;  /* 0x0000008000057812 */ /* 0x000fca00078ef807 */
[----:B0-----:R-:W-:Y:S01]  /*3f00*/  STG.E.U8 desc[UR36][R2.64], R5 ;  /* 0x0000000502007986 */ /* 0x001fe2000c101124 */
[----:B------:R-:W-:Y:S05]  /*3f10*/  EXIT ;  /* 0x000000000000794d */ /* 0x000fea0003800000 */
.L_x_3028:
[----:B--2--5:R-:W-:-:S04]  /*3f20*/  SHF.L.U32 R16, R16, 0x10, RZ ;  /* 0x0000001010107819 */ /* 0x024fc800000006ff */
        /* <DEDUP_REMOVED lines=10> */
.L_x_3032:
[----:B------:R-:W-:Y:S01]  /*3fd0*/  IMAD.MOV.U32 R0, RZ, RZ, 0x7f ;  /* 0x0000007fff007424 */ /* 0x000fe200078e00ff */
[----:B------:R-:W-:-:S04]  /*3fe0*/  ISETP.GT.U32.AND P0, PT, R2, 0x7f800000, PT ;  /* 0x7f8000000200780c */ /* 0x000fc80003f04070 */
[----:B------:R-:W-:-:S09]  /*3ff0*/  SEL R0, R0, 0x7c, P0 ;  /* 0x0000007c00007807 */ /* 0x000fd20000000000 */
.L_x_3033:
[----:B------:R-:W0:Y:S01]  /*4000*/  LDC.64 R2, c[0x0][0x520] ;  /* 0x00014800ff027b82 */ /* 0x000e220000000a00 */
[----:B------:R-:W-:-:S04]  /*4010*/  SHF.R.U32.HI R5, RZ, 0x18, R16 ;  /* 0x00000018ff057819 */ /* 0x000fc80000011610 */
[----:B------:R-:W-:-:S05]  /*4020*/  LOP3.LUT R5, R0, 0x80, R5, 0xf8, !PT ;  /* 0x0000008000057812 */ /* 0x000fca00078ef805 */
[----:B0-----:R-:W-:Y:S01]  /*4030*/  STG.E.U8 desc[UR36][R2.64], R5 ;  /* 0x0000000502007986 */ /* 0x001fe2000c101124 */
[----:B------:R-:W-:Y:S05]  /*4040*/  EXIT ;  /* 0x000000000000794d */ /* 0x000fea0003800000 */
.L_x_3027:
[----:B-12345:R-:W0:Y:S08]  /*4050*/  LDC.U16 R5, c[0x0][0x528] ;  /* 0x00014a00ff057b82 */ /* 0x03ee300000000400 */
[----:B------:R-:W0:Y:S02]  /*4060*/  LDC.64 R2, c[0x0][0x520] ;  /* 0x00014800ff027b82 */ /* 0x000e240000000a00 */
[----:B0-----:R-:W-:Y:S01]  /*4070*/  STG.E.U16 desc[UR36][R2.64], R5 ;  /* 0x0000000502007986 */ /* 0x001fe2000c101524 */
[----:B------:R-:W-:Y:S05]  /*4080*/  EXIT ;  /* 0x000000000000794d */ /* 0x000fea0003800000 */
.L_x_2900:
[----:B------:R-:W1:Y:S01]  /*4090*/  LDCU UR4, c[0x0][0x380] ;  /* 0x00007000ff0477ac */ /* 0x000e620008000800 */
[----:B------:R-:W-:Y:S01]  /*40a0*/  BSSY.RECONVERGENT B6, `(.L_x_3034) ;  /* 0x0000203000067945 */ /* 0x000fe20003800200 */
[----:B------:R-:W-:-:S04]  /*40b0*/  UIADD3 UR38, UPT, UPT, UR38, -0x1, URZ ;  /* 0xffffffff26267890 */ /* 0x000fc8000fffe0ff */
[----:B------:R-:W-:-:S04]  /*40c0*/  UISETP.LT.U32.AND UP0, UPT, UR38, 0x18, UPT ;  /* 0x000000182600788c */ /* 0x000fc8000bf01070 */
[----:B------:R-:W-:-:S04]  /*40d0*/  USEL UR39, UR38, 0x18, UP0 ;  /* 0x0000001826277887 */ /* 0x000fc80008000000 */
[----:B------:R-:W-:Y:S01]  /*40e0*/  UIADD3 UR39, UPT, UPT, UR39, 0x1, URZ ;  /* 0x0000000127277890 */ /* 0x000fe2000fffe0ff */
[----:B-1----:R-:W-:-:S13]  /*40f0*/  ISETP.GE.AND P0, PT, R17, UR4, PT ;  /* 0x0000000411007c0c */ /* 0x002fda000bf06270 */
[----:B------:R-:W-:Y:S05]  /*4100*/  @P0 BRA `(.L_x_3035) ;  /* 0x0000001c00f00947 */ /* 0x000fea0003800000 */
[----:B------:R-:W1:Y:S01]  /*4110*/  LDCU.64 UR4, c[0x0][0x390] ;  /* 0x00007200ff0477ac */ /* 0x000e620008000a00 */
[----:B------:R-:W-:Y:S02]  /*4120*/  IMAD.MOV.U32 R2, RZ, RZ, RZ ;  /* 0x000000ffff027224 */ /* 0x000fe400078e00ff */
[----:B------:R-:W-:Y:S01]  /*4130*/  IMAD.MOV.U32 R3, RZ, RZ, R17 ;  /* 0x000000ffff037224 */ /* 0x000fe200078e0011 */
[----:B------:R-:W2:Y:S01]  /*4140*/  LDCU UR6, c[0x0][0x38c] ;  /* 0x00007180ff0677ac */ /* 0x000ea20008000800 */
[----:B------:R-:W3:Y:S01]  /*4150*/  LDCU UR7, c[0x0][0x4b8] ;  /* 0x00009700ff0777ac */ /* 0x000ee20008000800 */
[----:B------:R-:W-:Y:S01]  /*4160*/  UISETP.NE.AND UP0, UPT, UR38, URZ, UPT ;  /* 0x000000ff2600728c */ /* 0x000fe2000bf05270 */
[----:B-1----:R-:W-:-:S05]  /*4170*/  IMAD.HI.U32 R2, R17, UR4, R2 ;  /* 0x0000000411027c27 */ /* 0x002fca000f8e0002 */
[----:B------:R-:W-:-:S04]  /*4180*/  SHF.R.U32.HI R3, RZ, UR5, R2 ;  /* 0x00000005ff037c19 */ /* 0x000fc80008011602 */
[----:B------:R-:W-:-:S05]  /*4190*/  IADD3 R0, PT, PT, -R3, RZ, RZ ;  /* 0x000000ff03007210 */ /* 0x000fca0007ffe1ff */
[----:B--2---:R-:W-:-:S04]  /*41a0*/  IMAD R0, R0, UR6, R17 ;  /* 0x0000000600007c24 */ /* 0x004fc8000f8e0211 */
[----:B---3--:R-:W-:Y:S01]  /*41b0*/  IMAD R0, R0, UR7, RZ ;  /* 0x0000000700007c24 */ /* 0x008fe2000f8e02ff */
[----:B------:R-:W-:Y:S06]  /*41c0*/  BRA.U !UP0, `(.L_x_3036) ;  /* 0x0000001108187547 */ /* 0x000fec000b800000 */
[----:B------:R-:W1:Y:S01]  /*41d0*/  LDCU.64 UR6, c[0x0][0x398] ;  /* 0x00007300ff0677ac */ /* 0x000e620008000a00 */
[----:B------:R-:W-:Y:S01]  /*41e0*/  IMAD.MOV.U32 R2, RZ, RZ, RZ ;  /* 0x000000ffff027224 */ /* 0x000fe200078e00ff */
[----:B------:R-:W2:Y:S01]  /*41f0*/  LDCU UR4, c[0x0][0x3a0] ;  /* 0x00007400ff0477ac */ /* 0x000ea20008000800 */
[----:B------:R-:W3:Y:S01]  /*4200*/  LDCU UR5, c[0x0][0x4bc] ;  /* 0x00009780ff0577ac */ /* 0x000ee20008000800 */
[----:B------:R-:W-:Y:S01]  /*4210*/  UISETP.NE.AND UP0, UPT, UR39, 0x2, UPT ;  /* 0x000000022700788c */ /* 0x000fe2000bf05270 */
[----:B-1----:R-:W-:-:S05]  /*4220*/  IMAD.HI.U32 R4, R3, UR7, R2 ;  /* 0x0000000703047c27 */ /* 0x002fca000f8e0002 */
[----:B--2---:R-:W-:-:S05]  /*4230*/  SHF.R.U32.HI R5, RZ, UR4, R4 ;  /* 0x00000004ff057c19 */ /* 0x004fca0008011604 */
[----:B------:R-:W-:-:S04]  /*4240*/  IMAD.MOV R2, RZ, RZ, -R5 ;  /* 0x000000ffff027224 */ /* 0x000fc800078e0a05 */
[----:B------:R-:W-:-:S04]  /*4250*/  IMAD R3, R2, UR6, R3 ;  /* 0x0000000602037c24 */ /* 0x000fc8000f8e0203 */
[----:B---3--:R-:W-:Y:S01]  /*4260*/  IMAD R0, R3, UR5, R0 ;  /* 0x0000000503007c24 */ /* 0x008fe2000f8e0200 */
[----:B------:R-:W-:Y:S06]  /*4270*/  BRA.U !UP0, `(.L_x_3036) ;  /* 0x0000000d08ec7547 */ /* 0x000fec000b800000 */
[----:B------:R-:W1:Y:S01]  /*4280*/  LDCU.64 UR4, c[0x0][0x3a8] ;  /* 0x00007500ff0477ac */ /* 0x000e620008000a00 */
[----:B------:R-:W-:Y:S01]  /*4290*/  IMAD.MOV.U32 R4, RZ, RZ, RZ ;  /* 0x000000ffff047224 */ /* 0x000fe200078e00ff */
[----:B------:R-:W2:Y:S01]  /*42a0*/  LDCU UR6, c[0x0][0x3a4] ;  /* 0x00007480ff0677ac */ /* 0x000ea20008000800 */
[----:B------:R-:W3:Y:S01]  /*42b0*/  LDCU UR7, c[0x0][0x4c0] ;  /* 0x00009800ff0777ac */ /* 0x000ee20008000800 */
[----:B------:R-:W-:Y:S01]  /*42c0*/  UISETP.NE.AND UP0, UPT, UR39, 0x3, UPT ;  /* 0x000000032700788c */ /* 0x000fe2000bf05270 */
[----:B-1----:R-:W-:-:S05]  /*42d0*/  IMAD.HI.U32 R2, R5, UR4, R4 ;  /* 0x0000000405027c27 */ /* 0x002fca000f8e0004 */
[----:B------:R-:W-:-:S04]  /*42e0*/  SHF.R.U32.HI R3, RZ, UR5, R2 ;  /* 0x00000005ff037c19 */ /* 0x000fc80008011602 */
[----:B------:R-:W-:-:S05]  /*42f0*/  IADD3 R4, PT, PT, -R3, RZ, RZ ;  /* 0x000000ff03047210 */ /* 0x000fca0007ffe1ff */
[----:B--2---:R-:W-:-:S04]  /*4300*/  IMAD R5, R4, UR6, R5 ;  /* 0x0000000604057c24 */ /* 0x004fc8000f8e0205 */
        /* <DEDUP_REMOVED lines=236> */
[----:B------:R-:W3:Y:S02]  /*51d0*/  LDCU UR7, c[0x0][0x518] ;  /* 0x0000a300ff0777ac */ /* 0x000ee40008000800 */
[----:B-1----:R-:W-:-:S05]  /*51e0*/  IMAD.HI.U32 R2, R5, UR4, R4 ;  /* 0x0000000405027c27 */ /* 0x002fca000f8e0004 */
[----:B------:R-:W-:-:S04]  /*51f0*/  SHF.R.U32.HI R2, RZ, UR5, R2 ;  /* 0x00000005ff027c19 */ /* 0x000fc80008011602 */
[----:B------:R-:W-:-:S05]  /*5200*/  IADD3 R3, PT, PT, -R2, RZ, RZ ;  /* 0x000000ff02037210 */ /* 0x000fca0007ffe1ff */
[----:B--2---:R-:W-:-:S04]  /*5210*/  IMAD R5, R3, UR6, R5 ;  /* 0x0000000603057c24 */ /* 0x004fc8000f8e0205 */
[----:B---3--:R-:W-:-:S07]  /*5220*/  IMAD R0, R5, UR7, R0 ;  /* 0x0000000705007c24 */ /* 0x008fce000f8e0200 */
.L_x_3036:
[----:B------:R-:W1:Y:S01]  /*5230*/  LDCU.64 UR6, c[0x0][0x520] ;  /* 0x0000a400ff0677ac */ /* 0x000e620008000a00 */
[----:B0-----:R-:W-:-:S04]  /*5240*/  UPRMT UR4, UR40, 0x9910, URZ ;  /* 0x0000991028047896 */ /* 0x001fc800080000ff */
[----:B------:R-:W-:Y:S01]  /*5250*/  UISETP.GT.AND UP0, UPT, UR4, 0x9, UPT ;  /* 0x000000090400788c */ /* 0x000fe2000bf04270 */
[----:B-1----:R-:W-:-:S05]  /*5260*/  IADD3 R2, P0, PT, R0, UR6, RZ ;  /* 0x0000000600027c10 */ /* 0x002fca000ff1e0ff */
[----:B------:R-:W-:-:S03]  /*5270*/  IMAD.X R3, RZ, RZ, UR7, P0 ;  /* 0x00000007ff037e24 */ /* 0x000fc600080e06ff */
        /* <DEDUP_REMOVED lines=9> */
[----:B-----5:R-:W-:-:S04]  /*5310*/  IMAD.U32 R0, R16, 0x10000, RZ ;  /* 0x0001000010007824 */ /* 0x020fc800078e00ff */
[----:B------:R-:W0:Y:S02]  /*5320*/  F2I.FTZ.TRUNC.NTZ R5, R0 ;  /* 0x0000000000057305 */ /* 0x000e24000021f100 */
[----:B0-----:R0:W-:Y:S01]  /*5330*/  STG.E.U8 desc[UR36][R2.64], R5 ;  /* 0x0000000502007986 */ /* 0x0011e2000c101124 */
[----:B------:R-:W-:Y:S05]  /*5340*/  BRA `(.L_x_3042) ;  /* 0x0000000c005c7947 */ /* 0x000fea0003800000 */
.L_x_3040:
[----:B-----5:R-:W-:-:S06]  /*5350*/  IMAD.U32 R4, R16, 0x10000, RZ ;  /* 0x0001000010047824 */ /* 0x020fcc00078e00ff */
[----:B------:R-:W0:Y:S02]  /*5360*/  F2I.S64.TRUNC R4, R4 ;  /* 0x0000000400047311 */ /* 0x000e24000020d900 */
[----:B0-----:R-:W-:-:S05]  /*5370*/  MOV R7, R4 ;  /* 0x0000000400077202 */ /* 0x001fca0000000f00 */
[----:B------:R0:W-:Y:S01]  /*5380*/  STG.E.U8 desc[UR36][R2.64], R7 ;  /* 0x0000000702007986 */ /* 0x0001e2000c101124 */
[----:B------:R-:W-:Y:S05]  /*5390*/  BRA `(.L_x_3042) ;  /* 0x0000000c00487947 */ /* 0x000fea0003800000 */
.L_x_3039:
[----:B------:R-:W-:-:S09]  /*53a0*/  UISETP.NE.AND UP0, UPT, UR4, 0x2, UPT ;  /* 0x000000020400788c */ /* 0x000fd2000bf05270 */
[----:B------:R-:W-:Y:S05]  /*53b0*/  BRA.U !UP0, `(.L_x_3043) ;  /* 0x0000000108307547 */ /* 0x000fea000b800000 */
[----:B------:R-:W-:-:S09]  /*53c0*/  UISETP.NE.AND UP0, UPT, UR4, 0x3, UPT ;  /* 0x000000030400788c */ /* 0x000fd2000bf05270 */
[----:B------:R-:W-:Y:S05]  /*53d0*/  BRA.U !UP0, `(.L_x_3044) ;  /* 0x0000000108187547 */ /* 0x000fea000b800000 */
[----:B------:R-:W-:-:S09]  /*53e0*/  UISETP.NE.AND UP0, UPT, UR4, 0x4, UPT ;  /* 0x000000040400788c */ /* 0x000fd2000bf05270 */
[----:B------:R-:W-:Y:S05]  /*53f0*/  BRA.U UP0, `(.L_x_3041) ;  /* 0x0000000900987547 */ /* 0x000fea000b800000 */
[----:B-----5:R-:W-:-:S06]  /*5400*/  IMAD.U32 R4, R16, 0x10000, RZ ;  /* 0x0001000010047824 */ /* 0x020fcc00078e00ff */
[----:B------:R-:W0:Y:S02]  /*5410*/  F2I.S64.TRUNC R4, R4 ;  /* 0x0000000400047311 */ /* 0x000e24000020d900 */
[----:B0-----:R0:W-:Y:S01]  /*5420*/  STG.E.64 desc[UR36][R2.64], R4 ;  /* 0x0000000402007986 */ /* 0x0011e2000c101b24 */
[----:B------:R-:W-:Y:S05]  /*5430*/  BRA `(.L_x_3042) ;  /* 0x0000000c00207947 */ /* 0x000fea0003800000 */
.L_x_3044:
[----:B-----5:R-:W-:-:S04]  /*5440*/  IMAD.U32 R0, R16, 0x10000, RZ ;  /* 0x0001000010007824 */ /* 0x020fc800078e00ff */
[----:B------:R-:W0:Y:S02]  /*5450*/  F2I.FTZ.TRUNC.NTZ R5, R0 ;  /* 0x0000000000057305 */ /* 0x000e24000021f100 */
[----:B0-----:R0:W-:Y:S01]  /*5460*/  STG.E desc[UR36][R2.64], R5 ;  /* 0x0000000502007986 */ /* 0x0011e2000c101924 */
[----:B------:R-:W-:Y:S05]  /*5470*/  BRA `(.L_x_3042) ;  /* 0x0000000c00107947 */ /* 0x000fea0003800000 */
.L_x_3043:
[----:B-----5:R-:W-:-:S04]  /*5480*/  IMAD.U32 R0, R16, 0x10000, RZ ;  /* 0x0001000010007824 */ /* 0x020fc800078e00ff */
[----:B------:R-:W0:Y:S02]  /*5490*/  F2I.FTZ.TRUNC.NTZ R5, R0 ;  /* 0x0000000000057305 */ /* 0x000e24000021f100 */
[----:B0-----:R0:W-:Y:S01]  /*54a0*/  STG.E.U16 desc[UR36][R2.64], R5 ;  /* 0x0000000502007986 */ /* 0x0011e2000c101524 */
[----:B------:R-:W-:Y:S05]  /*54b0*/  BRA `(.L_x_3042) ;  /* 0x0000000c00007947 */ /* 0x000fea0003800000 */
.L_x_3038:
[----:B------:R-:W-:-:S09]  /*54c0*/  UISETP.GT.AND UP0, UPT, UR4, 0x6, UPT ;  /* 0x000000060400788c */ /* 0x000fd2000bf04270 */
[----:B------:R-:W-:Y:S05]  /*54d0*/  BRA.U UP0, `(.L_x_3045) ;  /* 0x00000001002c7547 */ /* 0x000fea000b800000 */
[----:B------:R-:W-:-:S09]  /*54e0*/  UISETP.NE.AND UP0, UPT, UR4, 0x5, UPT ;  /* 0x000000050400788c */ /* 0x000fd2000bf05270 */
[----:B------:R-:W-:Y:S05]  /*54f0*/  BRA.U !UP0, `(.L_x_3046) ;  /* 0x0000000108147547 */ /* 0x000fea000b800000 */
[----:B------:R-:W-:-:S09]  /*5500*/  UISETP.NE.AND UP0, UPT, UR4, 0x6, UPT ;  /* 0x000000060400788c */ /* 0x000fd2000bf05270 */
[----:B------:R-:W-:Y:S05]  /*5510*/  BRA.U UP0, `(.L_x_3041) ;  /* 0x0000000900507547 */ /* 0x000fea000b800000 */
[----:B-----5:R-:W-:-:S05]  /*5520*/  SHF.L.U32 R5, R16, 0x10, RZ ;  /* 0x0000001010057819 */ /* 0x020fca00000006ff */
[----:B------:R0:W-:Y:S01]  /*5530*/  STG.E desc[UR36][R2.64], R5 ;  /* 0x0000000502007986 */ /* 0x0001e2000c101924 */
[----:B------:R-:W-:Y:S05]  /*5540*/  BRA `(.L_x_3042) ;  /* 0x0000000800dc7947 */ /* 0x000fea0003800000 */
.L_x_3046:
[----:B-----5:R-:W-:-:S05]  /*5550*/  IMAD.U32 R0, R16, 0x10000, RZ ;  /* 0x0001000010007824 */ /* 0x020fca00078e00ff */
[----:B------:R-:W-:-:S05]  /*5560*/  F2FP.F16.F32.PACK_AB R0, RZ, R0 ;  /* 0x00000000ff00723e */ /* 0x000fca00000000ff */
[----:B------:R0:W-:Y:S01]  /*5570*/  STG.E.U16 desc[UR36][R2.64], R0 ;  /* 0x0000000002007986 */ /* 0x0001e2000c101524 */
[----:B------:R-:W-:Y:S05]  /*5580*/  BRA `(.L_x_3042) ;  /* 0x0000000800cc7947 */ /* 0x000fea0003800000 */
.L_x_3045:
[----:B------:R-:W-:-:S09]  /*5590*/  UISETP.NE.AND UP0, UPT, UR4, 0x7, UPT ;  /* 0x000000070400788c */ /* 0x000fd2000bf05270 */
[----:B------:R-:W-:Y:S05]  /*55a0*/  BRA.U !UP0, `(.L_x_3047) ;  /* 0x0000000108347547 */ /* 0x000fea000b800000 */
[----:B------:R-:W-:-:S09]  /*55b0*/  UISETP.NE.AND UP0, UPT, UR4, 0x8, UPT ;  /* 0x000000080400788c */ /* 0x000fd2000bf05270 */
[----:B------:R-:W-:Y:S05]  /*55c0*/  BRA.U !UP0, `(.L_x_3048) ;  /* 0x0000000108187547 */ /* 0x000fea000b800000 */
[----:B------:R-:W-:-:S09]  /*55d0*/  UISETP.NE.AND UP0, UPT, UR4, 0x9, UPT ;  /* 0x000000090400788c */ /* 0x000fd2000bf05270 */
[----:B------:R-:W-:Y:S05]  /*55e0*/  BRA.U UP0, `(.L_x_3041) ;  /* 0x00000009001c7547 */ /* 0x000fea000b800000 */
[----:B-----5:R-:W-:Y:S02]  /*55f0*/  IMAD.U32 R4, R16, 0x10000, RZ ;  /* 0x0001000010047824 */ /* 0x020fe400078e00ff */
[----:B------:R-:W-:-:S05]  /*5600*/  IMAD.MOV.U32 R5, RZ, RZ, RZ ;  /* 0x000000ffff057224 */ /* 0x000fca00078e00ff */
[----:B------:R0:W-:Y:S01]  /*5610*/  STG.E.64 desc[UR36][R2.64], R4 ;  /* 0x0000000402007986 */ /* 0x0001e2000c101b24 */
[----:B------:R-:W-:Y:S05]  /*5620*/  BRA `(.L_x_3042) ;  /* 0x0000000800a47947 */ /* 0x000fea0003800000 */
.L_x_3048:
[----:B-----5:R-:W-:-:S04]  /*5630*/  SHF.L.U32 R0, R16, 0x10, RZ ;  /* 0x0000001010007819 */ /* 0x020fc800000006ff */
[----:B------:R-:W-:-:S04]  /*5640*/  F2FP.F16.F32.PACK_AB R0, RZ, R0 ;  /* 0x00000000ff00723e */ /* 0x000fc800000000ff */
[----:B------:R-:W-:-:S05]  /*5650*/  PRMT R0, R0, 0x5410, RZ ;  /* 0x0000541000007816 */ /* 0x000fca00000000ff */
[----:B------:R0:W-:Y:S01]  /*5660*/  STG.E desc[UR36][R2.64], R0 ;  /* 0x0000000002007986 */ /* 0x0001e2000c101924 */
[----:B------:R-:W-:Y:S05]  /*5670*/  BRA `(.L_x_3042) ;  /* 0x0000000800907947 */ /* 0x000fea0003800000 */
.L_x_3047:
[----:B-----5:R-:W-:-:S04]  /*5680*/  IMAD.U32 R0, R16, 0x10000, RZ ;  /* 0x0001000010007824 */ /* 0x020fc800078e00ff */
[----:B------:R-:W-:-:S04]  /*5690*/  FMUL.FTZ R0, R0, 1 ;  /* 0x3f80000000007820 */ /* 0x000fc80000410000 */
[----:B------:R-:W0:Y:S02]  /*56a0*/  F2F.F64.F32 R4, R0 ;  /* 0x0000000000047310 */ /* 0x000e240000201800 */
[----:B0-----:R0:W-:Y:S01]  /*56b0*/  STG.E.64 desc[UR36][R2.64], R4 ;  /* 0x0000000402007986 */ /* 0x0011e2000c101b24 */
[----:B------:R-:W-:Y:S05]  /*56c0*/  BRA `(.L_x_3042) ;  /* 0x00000008007c7947 */ /* 0x000fea0003800000 */
.L_x_3037:
        /* <DEDUP_REMOVED lines=8> */
[----:B-----5:R-:W-:-:S05]  /*5750*/  IMAD.U32 R0, R16, 0x10000, RZ ;  /* 0x0001000010007824 */ /* 0x020fca00078e00ff */
[----:B------:R-:W-:-:S04]  /*5760*/  FSETP.NEU.FTZ.AND P0, PT, R0, RZ, PT ;  /* 0x000000ff0000720b */ /* 0x000fc80003f1d000 */
[----:B------:R-:W-:-:S05]  /*5770*/  SEL R5, RZ, 0x1, !P0 ;  /* 0x00000001ff057807 */ /* 0x000fca0004000000 */
[----:B------:R0:W-:Y:S01]  /*5780*/  STG.E.U8 desc[UR36][R2.64], R5 ;  /* 0x0000000502007986 */ /* 0x0001e2000c101124 */
[----:B------:R-:W-:Y:S05]  /*5790*/  BRA `(.L_x_3042) ;  /* 0x0000000800487947 */ /* 0x000fea0003800000 */
.L_x_3051:
[----:B-----5:R-:W-:Y:S01]  /*57a0*/  IMAD.U32 R0, R16, 0x10000, RZ ;  /* 0x0001000010007824 */ /* 0x020fe200078e00ff */
[----:B------:R-:W-:-:S03]  /*57b0*/  CS2R R6, SRZ ;  /* 0x0000000000067805 */ /* 0x000fc6000001ff00 */
[----:B------:R-:W-:-:S04]  /*57c0*/  FMUL.FTZ R0, R0, 1 ;  /* 0x3f80000000007820 */ /* 0x000fc80000410000 */
[----:B------:R-:W0:Y:S02]  /*57d0*/  F2F.F64.F32 R4, R0 ;  /* 0x0000000000047310 */ /* 0x000e240000201800 */
[----:B0-----:R0:W-:Y:S01]  /*57e0*/  STG.E.128 desc[UR36][R2.64], R4 ;  /* 0x0000000402007986 */ /* 0x0011e2000c101d24 */
[----:B------:R-:W-:Y:S05]  /*57f0*/  BRA `(.L_x_3042) ;  /* 0x0000000800307947 */ /* 0x000fea0003800000 */
.L_x_3050:
[----:B------:R-:W-:-:S09]  /*5800*/  UISETP.NE.AND UP0, UPT, UR4, 0xf, UPT ;  /* 0x0000000f0400788c */ /* 0x000fd2000bf05270 */
[----:B------:R-:W-:Y:S05]  /*5810*/  BRA.U !UP0, `(.L_x_3052) ;  /* 0x0000000108907547 */ /* 0x000fea000b800000 */
[----:B------:R-:W-:-:S09]  /*5820*/  UISETP.NE.AND UP0, UPT, UR4, 0x17, UPT ;  /* 0x000000170400788c */ /* 0x000fd2000bf05270 */
[----:B------:R-:W-:Y:S05]  /*5830*/  BRA.U !UP0, `(.L_x_3053) ;  /* 0x0000000108447547 */ /* 0x000fea000b800000 */
[----:B------:R-:W-:-:S09]  /*5840*/  UISETP.NE.AND UP0, UPT, UR4, 0x18, UPT ;  /* 0x000000180400788c */ /* 0x000fd2000bf05270 */
[----:B------:R-:W-:Y:S05]  /*5850*/  BRA.U UP0, `(.L_x_3041) ;  /* 0x0000000500807547 */ /* 0x000fea000b800000 */
[----:B-----5:R-:W-:Y:S01]  /*5860*/  SHF.L.U32 R4, R16, 0x10, RZ ;  /* 0x0000001010047819 */ /* 0x020fe200000006ff */
[----:B------:R-:W-:-:S03]  /*5870*/  IMAD.MOV.U32 R0, RZ, RZ, 0x7f ;  /* 0x0000007fff007424 */ /* 0x000fc600078e00ff */
[----:B------:R-:W-:Y:S02]  /*5880*/  LOP3.LUT R5, R4, 0x7fffffff, RZ, 0xc0, !PT ;  /* 0x7fffffff04057812 */ /* 0x000fe400078ec0ff */
        /* <DEDUP_REMOVED lines=9> */
.L_x_3054:
[----:B------:R-:W-:-:S05]  /*5920*/  LOP3.LUT R5, R0, 0x80, R9, 0xf8, !PT ;  /* 0x0000008000057812 */ /* 0x000fca00078ef809 */
[----:B------:R0:W-:Y:S01]  /*5930*/  STG.E.U8 desc[UR36][R2.64], R5 ;  /* 0x0000000502007986 */ /* 0x0001e2000c101124 */
[----:B------:R-:W-:Y:S05]  /*5940*/  BRA `(.L_x_3042) ;  /* 0x0000000400dc7947 */ /* 0x000fea0003800000 */
.L_x_3053:
[----:B-----5:R-:W-:-:S05]  /*5950*/  IMAD.U32 R4, R16, 0x10000, RZ ;  /* 0x0001000010047824 */ /* 0x020fca00078e00ff */
        /* <DEDUP_REMOVED lines=13> */
.L_x_3055:
[----:B------:R-:W-:-:S05]  /*5a30*/  LOP3.LUT R5, R0, 0x80, R9, 0xf8, !PT ;  /* 0x0000008000057812 */ /* 0x000fca00078ef809 */
[----:B------:R0:W-:Y:S01]  /*5a40*/  STG.E.U8 desc[UR36][R2.64], R5 ;  /* 0x0000000502007986 */ /* 0x0001e2000c101124 */
[----:B------:R-:W-:Y:S05]  /*5a50*/  BRA `(.L_x_3042) ;  /* 0x0000000400987947 */ /* 0x000fea0003800000 */
.L_x_3052:
[----:B-----5:R0:W-:Y:S01]  /*5a60*/  STG.E.U16 desc[UR36][R2.64], R16 ;  /* 0x0000001002007986 */ /* 0x0201e2000c101524 */
[----:B------:R-:W-:Y:S05]  /*5a70*/  BRA `(.L_x_3042) ;  /* 0x0000000400907947 */ /* 0x000fea0003800000 */
.L_x_3049:
        /* <DEDUP_REMOVED lines=8> */
[----:B-----5:R-:W-:-:S04]  /*5b00*/  SHF.L.U32 R0, R16, 0x10, RZ ;  /* 0x0000001010007819 */ /* 0x020fc800000006ff */
[----:B------:R-:W0:Y:S02]  /*5b10*/  F2I.FTZ.U32.TRUNC.NTZ R5, R0 ;  /* 0x0000000000057305 */ /* 0x000e24000021f000 */
[----:B0-----:R5:W-:Y:S01]  /*5b20*/  STG.E.U16 desc[UR36][R2.64], R5 ;  /* 0x0000000502007986 */ /* 0x001be2000c101524 */
[----:B------:R-:W-:Y:S05]  /*5b30*/  BRA `(.L_x_3042) ;  /* 0x0000000400607947 */ /* 0x000fea0003800000 */
.L_x_3058:
[----:B-----5:R-:W-:Y:S02]  /*5b40*/  IMAD.U32 R4, R16, 0x10000, RZ ;  /* 0x0001000010047824 */ /* 0x020fe400078e00ff */
[----:B------:R-:W-:-:S03]  /*5b50*/  IMAD.MOV.U32 R0, RZ, RZ, 0x80 ;  /* 0x00000080ff007424 */ /* 0x000fc600078e00ff */
        /* <DEDUP_REMOVED lines=9> */
[----:B------:R-:W-:Y:S01]  /*5bf0*/  IMAD.MOV.U32 R0, RZ, RZ, R5 ;  /* 0x000000ffff007224 */ /* 0x000fe200078e0005 */
[----:B------:R-:W-:Y:S06]  /*5c00*/  BRA `(.L_x_3061) ;  /* 0x0000000000147947 */ /* 0x000fec0003800000 */
.L_x_3060:
[----:B------:R-:W-:-:S04]  /*5c10*/  SHF.R.U32.HI R0, RZ, 0x14, R4 ;  /* 0x00000014ff007819 */ /* 0x000fc80000011604 */
[----:B------:R-:W-:-:S04]  /*5c20*/  LOP3.LUT R5, R0, 0x1, RZ, 0xc0, !PT ;  /* 0x0000000100057812 */ /* 0x000fc800078ec0ff */
[----:B------:R-:W-:-:S04]  /*5c30*/  IADD3 R5, PT, PT, R4, 0x487ffff, R5 ;  /* 0x0487ffff04057810 */ /* 0x000fc80007ffe005 */
[----:B------:R-:W-:-:S04]  /*5c40*/  SHF.R.U32.HI R5, RZ, 0x14, R5 ;  /* 0x00000014ff057819 */ /* 0x000fc80000011605 */
[----:B------:R-:W-:-:S07]  /*5c50*/  LOP3.LUT R0, R5, 0xff, RZ, 0xc0, !PT ;  /* 0x000000ff05007812 */ /* 0x000fce00078ec0ff */
.L_x_3061:
[----:B------:R-:W-:-:S04]  /*5c60*/  SHF.R.U32.HI R5, RZ, 0x18, R4 ;  /* 0x00000018ff057819 */ /* 0x000fc80000011604 */
[----:B------:R-:W-:-:S07]  /*5c70*/  LOP3.LUT R0, R0, 0x80, R5, 0xf8, !PT ;  /* 0x0000008000007812 */ /* 0x000fce00078ef805 */
.L_x_3059:
[----:B------:R4:W-:Y:S01]  /*5c80*/  STG.E.U8 desc[UR36][R2.64], R0 ;  /* 0x0000000002007986 */ /* 0x0009e2000c101124 */
[----:B------:R-:W-:Y:S05]  /*5c90*/  BRA `(.L_x_3042) ;  /* 0x0000000400087947 */ /* 0x000fea0003800000 */
.L_x_3057:
[----:B-----5:R-:W-:Y:S01]  /*5ca0*/  SHF.L.U32 R4, R16, 0x10, RZ ;  /* 0x0000001010047819 */ /* 0x020fe200000006ff */
        /* <DEDUP_REMOVED lines=12> */
.L_x_3063:
[----:B------:R-:W-:-:S04]  /*5d70*/  SHF.R.U32.HI R0, RZ, 0x15, R4 ;  /* 0x00000015ff007819 */ /* 0x000fc80000011604 */
[----:B------:R-:W-:-:S04]  /*5d80*/  LOP3.LUT R5, R0, 0x1, RZ, 0xc0, !PT ;  /* 0x0000000100057812 */ /* 0x000fc800078ec0ff */
[----:B------:R-:W-:-:S04]  /*5d90*/  IADD3 R5, PT, PT, R4, 0x88fffff, R5 ;  /* 0x088fffff04057810 */ /* 0x000fc80007ffe005 */
[----:B------:R-:W-:-:S04]  /*5da0*/  SHF.R.U32.HI R5, RZ, 0x15, R5 ;  /* 0x00000015ff057819 */ /* 0x000fc80000011605 */
[----:B------:R-:W-:-:S07]  /*5db0*/  LOP3.LUT R0, R5, 0xff, RZ, 0xc0, !PT ;  /* 0x000000ff05007812 */ /* 0x000fce00078ec0ff */
.L_x_3064:
[----:B------:R-:W-:-:S04]  /*5dc0*/  SHF.R.U32.HI R5, RZ, 0x18, R4 ;  /* 0x00000018ff057819 */ /* 0x000fc80000011604 */
[----:B------:R-:W-:-:S07]  /*5dd0*/  LOP3.LUT R0, R0, 0x80, R5, 0xf8, !PT ;  /* 0x0000008000007812 */ /* 0x000fce00078ef805 */
.L_x_3062:
[----:B------:R3:W-:Y:S01]  /*5de0*/  STG.E.U8 desc[UR36][R2.64], R0 ;  /* 0x0000000002007986 */ /* 0x0007e2000c101124 */
[----:B------:R-:W-:Y:S05]  /*5df0*/  BRA `(.L_x_3042) ;  /* 0x0000000000b07947 */ /* 0x000fea0003800000 */
.L_x_3056:
[----:B------:R-:W-:-:S09]  /*5e00*/  UISETP.NE.AND UP0, UPT, UR4, 0x1c, UPT ;  /* 0x0000001c0400788c */ /* 0x000fd2000bf05270 */
[----:B------:R-:W-:Y:S05]  /*5e10*/  BRA.U !UP0, `(.L_x_3065) ;  /* 0x00000001089c7547 */ /* 0x000fea000b800000 */
[----:B------:R-:W-:-:S09]  /*5e20*/  UISETP.NE.AND UP0, UPT, UR4, 0x1d, UPT ;  /* 0x0000001d0400788c */ /* 0x000fd2000bf05270 */
[----:B------:R-:W-:Y:S05]  /*5e30*/  BRA.U !UP0, `(.L_x_3066) ;  /* 0x0000000108847547 */ /* 0x000fea000b800000 */
[----:B------:R-:W-:-:S09]  /*5e40*/  UISETP.NE.AND UP0, UPT, UR4, 0x2c, UPT ;  /* 0x0000002c0400788c */ /* 0x000fd2000bf05270 */
[----:B------:R-:W-:Y:S05]  /*5e50*/  BRA.U !UP0, `(.L_x_3067) ;  /* 0x0000000108447547 */ /* 0x000fea000b800000 */
.L_x_3041:
        /* <DEDUP_REMOVED lines=15> */
[----:B--2--5:R-:W-:Y:S05]  /*5f50*/  CALL.ABS.NOINC R2 ;  /* 0x0000000002007343 */ /* 0x024fea0003c00000 */
.L_x_3068:
[----:B------:R-:W-:Y:S05]  /*5f60*/  BRA `(.L_x_3042) ;  /* 0x0000000000547947 */ /* 0x000fea0003800000 */
.L_x_3067:
[----:B-----5:R-:W-:Y:S01]  /*5f70*/  SHF.L.U32 R4, R16, 0x10, RZ ;  /* 0x0000001010047819 */ /* 0x020fe200000006ff */
        /* <DEDUP_REMOVED lines=11> */
.L_x_3069:
[----:B------:R2:W-:Y:S01]  /*6030*/  STG.E.U8 desc[UR36][R2.64], R0 ;  /* 0x0000000002007986 */ /* 0x0005e2000c101124 */
[----:B------:R-:W-:Y:S05]  /*6040*/  BRA `(.L_x_3042) ;  /* 0x00000000001c7947 */ /* 0x000fea0003800000 */
.L_x_3066:
[----:B-----5:R-:W-:-:S06]  /*6050*/  SHF.L.U32 R4, R16, 0x10, RZ ;  /* 0x0000001010047819 */ /* 0x020fcc00000006ff */
[----:B------:R-:W0:Y:S02]  /*6060*/  F2I.U64.TRUNC R4, R4 ;  /* 0x0000000400047311 */ /* 0x000e24000020d800 */
[----:B0-----:R1:W-:Y:S01]  /*6070*/  STG.E.64 desc[UR36][R2.64], R4 ;  /* 0x0000000402007986 */ /* 0x0013e2000c101b24 */
[----:B------:R-:W-:Y:S05]  /*6080*/  BRA `(.L_x_3042) ;  /* 0x00000000000c7947 */ /* 0x000fea0003800000 */
.L_x_3065:
[----:B-----5:R-:W-:-:S04]  /*6090*/  IMAD.U32 R0, R16, 0x10000, RZ ;  /* 0x0001000010007824 */ /* 0x020fc800078e00ff */
[----:B------:R-:W0:Y:S02]  /*60a0*/  F2I.FTZ.U32.TRUNC.NTZ R5, R0 ;  /* 0x0000000000057305 */ /* 0x000e24000021f000 */
[----:B0-----:R0:W-:Y:S02]  /*60b0*/  STG.E desc[UR36][R2.64], R5 ;  /* 0x0000000502007986 */ /* 0x0011e4000c101924 */
.L_x_3042:
[----:B------:R-:W-:-:S07]  /*60c0*/  VIADD R17, R17, 0x80 ;  /* 0x0000008011117836 */ /* 0x000fce0000000000 */
.L_x_3035:
[----:B0-----:R-:W-:Y:S05]  /*60d0*/  BSYNC.RECONVERGENT B6 ;  /* 0x0000000000067941 */ /* 0x001fea0003800200 */
.L_x_3034:
[----:B------:R-:W0:Y:S01]  /*60e0*/  LDCU UR4, c[0x0][0x380] ;  /* 0x00007000ff0477ac */ /* 0x000e220008000800 */
[----:B------:R-:W-:Y:S01]  /*60f0*/  BSSY.RECONVERGENT B6, `(.L_x_3070) ;  /* 0x00001fe000067945 */ /* 0x000fe20003800200 */
[----:B0-----:R-:W-:-:S13]  /*6100*/  ISETP.GE.AND P0, PT, R17, UR4, PT ;  /* 0x0000000411007c0c */ /* 0x001fda000bf06270 */
[----:B------:R-:W-:Y:S05]  /*6110*/  @P0 BRA `(.L_x_3071) ;  /* 0x0000001c00ec0947 */ /* 0x000fea0003800000 */
[----:B------:R-:W0:Y:S01]  /*6120*/  LDCU.64 UR4, c[0x0][0x390] ;  /* 0x00007200ff0477ac */ /* 0x000e220008000a00 */
[----:B-12345:R-:W-:Y:S01]  /*6130*/  MOV R3, R17 ;  /* 0x0000001100037202 */ /* 0x03efe20000000f00 */
        /* <DEDUP_REMOVED lines=272> */
.L_x_3072:
[----:B------:R-:W0:Y:S01]  /*7240*/  LDCU.64 UR6, c[0x0][0x520] ;  /* 0x0000a400ff0677ac */ /* 0x000e220008000a00 */
[----:B------:R-:W-:-:S04]  /*7250*/  UPRMT UR4, UR40, 0x9910, URZ ;  /* 0x0000991028047896 */ /* 0x000fc800080000ff */
[----:B------:R-:W-:Y:S01]  /*7260*/  UISETP.GT.AND UP0, UPT, UR4, 0x9, UPT ;  /* 0x000000090400788c */ /* 0x000fe2000bf04270 */
[----:B0-----:R-:W-:-:S05]  /*7270*/  IADD3 R2, P0, PT, R0, UR6, RZ ;  /* 0x0000000600027c10 */ /* 0x001fca000ff1e0ff */
        /* <DEDUP_REMOVED lines=10> */
[----:B------:R-:W-:-:S04]  /*7320*/  IMAD.U32 R0, R16, 0x10000, RZ ;  /* 0x0001000010007824 */ /* 0x000fc800078e00ff */
[----:B------:R-:W0:Y:S02]  /*7330*/  F2I.FTZ.TRUNC.NTZ R5, R0 ;  /* 0x0000000000057305 */ /* 0x000e24000021f100 */
[----:B0-----:R0:W-:Y:S01]  /*7340*/  STG.E.U8 desc[UR36][R2.64], R5 ;  /* 0x0000000502007986 */ /* 0x0011e2000c101124 */
[----:B------:R-:W-:Y:S05]  /*7350*/  BRA `(.L_x_3078) ;  /* 0x0000000c00587947 */ /* 0x000fea0003800000 */
.L_x_3076:
[----:B------:R-:W-:-:S06]  /*7360*/  SHF.L.U32 R4, R16, 0x10, RZ ;  /* 0x0000001010047819 */ /* 0x000fcc00000006ff */
[----:B------:R-:W0:Y:S02]  /*7370*/  F2I.S64.TRUNC R4, R4 ;  /* 0x0000000400047311 */ /* 0x000e24000020d900 */
[----:B0-----:R-:W-:-:S05]  /*7380*/  IMAD.MOV.U32 R7, RZ, RZ, R4 ;  /* 0x000000ffff077224 */ /* 0x001fca00078e0004 */
[----:B------:R0:W-:Y:S01]  /*7390*/  STG.E.U8 desc[UR36][R2.64], R7 ;  /* 0x0000000702007986 */ /* 0x0001e2000c101124 */
[----:B------:R-:W-:Y:S05]  /*73a0*/  BRA `(.L_x_3078) ;  /* 0x0000000c00447947 */ /* 0x000fea0003800000 */
.L_x_3075:
[----:B------:R-:W-:-:S09]  /*73b0*/  UISETP.NE.AND UP0, UPT, UR4, 0x2, UPT ;  /* 0x000000020400788c */ /* 0x000fd2000bf05270 */
[----:B------:R-:W-:Y:S05]  /*73c0*/  BRA.U !UP0, `(.L_x_3079) ;  /* 0x0000000108307547 */ /* 0x000fea000b800000 */
[----:B------:R-:W-:-:S09]  /*73d0*/  UISETP.NE.AND UP0, UPT, UR4, 0x3, UPT ;  /* 0x000000030400788c */ /* 0x000fd2000bf05270 */
[----:B------:R-:W-:Y:S05]  /*73e0*/  BRA.U !UP0, `(.L_x_3080) ;  /* 0x0000000108187547 */ /* 0x000fea000b800000 */
[----:B------:R-:W-:-:S09]  /*73f0*/  UISETP.NE.AND UP0, UPT, UR4, 0x4, UPT ;  /* 0x000000040400788c */ /* 0x000fd2000bf05270 */
[----:B------:R-:W-:Y:S05]  /*7400*/  BRA.U UP0, `(.L_x_3077) ;  /* 0x0000000900607547 */ /* 0x000fea000b800000 */
[----:B------:R-:W-:-:S06]  /*7410*/  IMAD.U32 R4, R16, 0x10000, RZ ;  /* 0x0001000010047824 */ /* 0x000fcc00078e00ff */
[----:B------:R-:W0:Y:S02]  /*7420*/  F2I.S64.TRUNC R4, R4 ;  /* 0x0000000400047311 */ /* 0x000e24000020d900 */
[----:B0-----:R0:W-:Y:S01]  /*7430*/  STG.E.64 desc[UR36][R2.64], R4 ;  /* 0x0000000402007986 */ /* 0x0011e2000c101b24 */
[----:B------:R-:W-:Y:S05]  /*7440*/  BRA `(.L_x_3078) ;  /* 0x0000000c001c7947 */ /* 0x000fea0003800000 */
.L_x_3080:
[----:B------:R-:W-:-:S04]  /*7450*/  IMAD.U32 R0, R16, 0x10000, RZ ;  /* 0x0001000010007824 */ /* 0x000fc800078e00ff */
[----:B------:R-:W0:Y:S02]  /*7460*/  F2I.FTZ.TRUNC.NTZ R5, R0 ;  /* 0x0000000000057305 */ /* 0x000e24000021f100 */
[----:B0-----:R0:W-:Y:S01]  /*7470*/  STG.E desc[UR36][R2.64], R5 ;  /* 0x0000000502007986 */ /* 0x0011e2000c101924 */
[----:B------:R-:W-:Y:S05]  /*7480*/  BRA `(.L_x_3078) ;  /* 0x0000000c000c7947 */ /* 0x000fea0003800000 */
.L_x_3079:
[----:B------:R-:W-:-:S04]  /*7490*/  SHF.L.U32 R0, R16, 0x10, RZ ;  /* 0x0000001010007819 */ /* 0x000fc800000006ff */
[----:B------:R-:W0:Y:S02]  /*74a0*/  F2I.FTZ.TRUNC.NTZ R5, R0 ;  /* 0x0000000000057305 */ /* 0x000e24000021f100 */
[----:B0-----:R0:W-:Y:S01]  /*74b0*/  STG.E.U16 desc[UR36][R2.64], R5 ;  /* 0x0000000502007986 */ /* 0x0011e2000c101524 */
[----:B------:R-:W-:Y:S05]  /*74c0*/  BRA `(.L_x_3078) ;  /* 0x0000000800fc7947 */ /* 0x000fea0003800000 */
.L_x_3074:
[----:B------:R-:W-:-:S09]  /*74d0*/  UISETP.GT.AND UP0, UPT, UR4, 0x6, UPT ;  /* 0x000000060400788c */ /* 0x000fd2000bf04270 */
[----:B------:R-:W-:Y:S05]  /*74e0*/  BRA.U UP0, `(.L_x_3081) ;  /* 0x00000001002c7547 */ /* 0x000fea000b800000 */
[----:B------:R-:W-:-:S09]  /*74f0*/  UISETP.NE.AND UP0, UPT, UR4, 0x5, UPT ;  /* 0x000000050400788c */ /* 0x000fd2000bf05270 */
[----:B------:R-:W-:Y:S05]  /*7500*/  BRA.U !UP0, `(.L_x_3082) ;  /* 0x0000000108147547 */ /* 0x000fea000b800000 */
[----:B------:R-:W-:-:S09]  /*7510*/  UISETP.NE.AND UP0, UPT, UR4, 0x6, UPT ;  /* 0x000000060400788c */ /* 0x000fd2000bf05270 */
[----:B------:R-:W-:Y:S05]  /*7520*/  BRA.U UP0, `(.L_x_3077) ;  /* 0x0000000900187547 */ /* 0x000fea000b800000 */
[----:B------:R-:W-:-:S05]  /*7530*/  IMAD.U32 R5, R16, 0x10000, RZ ;  /* 0x0001000010057824 */ /* 0x000fca00078e00ff */
[----:B------:R0:W-:Y:S01]  /*7540*/  STG.E desc[UR36][R2.64], R5 ;  /* 0x0000000502007986 */ /* 0x0001e2000c101924 */
[----:B------:R-:W-:Y:S05]  /*7550*/  BRA `(.L_x_3078) ;  /* 0x0000000800d87947 */ /* 0x000fea0003800000 */
.L_x_3082:
[----:B------:R-:W-:-:S05]  /*7560*/  IMAD.U32 R0, R16, 0x10000, RZ ;  /* 0x0001000010007824 */ /* 0x000fca00078e00ff */
[----:B------:R-:W-:-:S05]  /*7570*/  F2FP.F16.F32.PACK_AB R0, RZ, R0 ;  /* 0x00000000ff00723e */ /* 0x000fca00000000ff */
[----:B------:R0:W-:Y:S01]  /*7580*/  STG.E.U16 desc[UR36][R2.64], R0 ;  /* 0x0000000002007986 */ /* 0x0001e2000c101524 */
[----:B------:R-:W-:Y:S05]  /*7590*/  BRA `(.L_x_3078) ;  /* 0x0000000800c87947 */ /* 0x000fea0003800000 */
.L_x_3081:
[----:B------:R-:W-:-:S09]  /*75a0*/  UISETP.NE.AND UP0, UPT, UR4, 0x7, UPT ;  /* 0x000000070400788c */ /* 0x000fd2000bf05270 */
[----:B------:R-:W-:Y:S05]  /*75b0*/  BRA.U !UP0, `(.L_x_3083) ;  /* 0x0000000108347547 */ /* 0x000fea000b800000 */
[----:B------:R-:W-:-:S09]  /*75c0*/  UISETP.NE.AND UP0, UPT, UR4, 0x8, UPT ;  /* 0x000000080400788c */ /* 0x000fd2000bf05270 */
[----:B------:R-:W-:Y:S05]  /*75d0*/  BRA.U !UP0, `(.L_x_3084) ;  /* 0x0000000108187547 */ /* 0x000fea000b800000 */
[----:B------:R-:W-:-:S09]  /*75e0*/  UISETP.NE.AND UP0, UPT, UR4, 0x9, UPT ;  /* 0x000000090400788c */ /* 0x000fd2000bf05270 */
[----:B------:R-:W-:Y:S05]  /*75f0*/  BRA.U UP0, `(.L_x_3077) ;  /* 0x0000000500e47547 */ /* 0x000fea000b800000 */
[----:B------:R-:W-:Y:S02]  /*7600*/  IMAD.U32 R4, R16, 0x10000, RZ ;  /* 0x0001000010047824 */ /* 0x000fe400078e00ff */
[----:B------:R-:W-:-:S05]  /*7610*/  HFMA2 R5, -RZ, RZ, 0, 0 ;  /* 0x00000000ff057431 */ /* 0x000fca00000001ff */
[----:B------:R0:W-:Y:S01]  /*7620*/  STG.E.64 desc[UR36][R2.64], R4 ;  /* 0x0000000402007986 */ /* 0x0001e2000c101b24 */
[----:B------:R-:W-:Y:S05]  /*7630*/  BRA `(.L_x_3078) ;  /* 0x0000000800a07947 */ /* 0x000fea0003800000 */
.L_x_3084:
[----:B------:R-:W-:-:S05]  /*7640*/  IMAD.U32 R0, R16, 0x10000, RZ ;  /* 0x0001000010007824 */ /* 0x000fca00078e00ff */
[----:B------:R-:W-:-:S04]  /*7650*/  F2FP.F16.F32.PACK_AB R0, RZ, R0 ;  /* 0x00000000ff00723e */ /* 0x000fc800000000ff */
[----:B------:R-:W-:-:S05]  /*7660*/  PRMT R0, R0, 0x5410, RZ ;  /* 0x0000541000007816 */ /* 0x000fca00000000ff */
[----:B------:R0:W-:Y:S01]  /*7670*/  STG.E desc[UR36][R2.64], R0 ;  /* 0x0000000002007986 */ /* 0x0001e2000c101924 */
[----:B------:R-:W-:Y:S05]  /*7680*/  BRA `(.L_x_3078) ;  /* 0x00000008008c7947 */ /* 0x000fea0003800000 */
.L_x_3083:
[----:B------:R-:W-:-:S04]  /*7690*/  IMAD.U32 R0, R16, 0x10000, RZ ;  /* 0x0001000010007824 */ /* 0x000fc800078e00ff */
[----:B------:R-:W-:-:S04]  /*76a0*/  FMUL.FTZ R0, R0, 1 ;  /* 0x3f80000000007820 */ /* 0x000fc80000410000 */
[----:B------:R-:W0:Y:S02]  /*76b0*/  F2F.F64.F32 R4, R0 ;  /* 0x0000000000047310 */ /* 0x000e240000201800 */
[----:B0-----:R0:W-:Y:S01]  /*76c0*/  STG.E.64 desc[UR36][R2.64], R4 ;  /* 0x0000000402007986 */ /* 0x0011e2000c101b24 */
[----:B------:R-:W-:Y:S05]  /*76d0*/  BRA `(.L_x_3078) ;  /* 0x0000000800787947 */ /* 0x000fea0003800000 */
.L_x_3073:
        /* <DEDUP_REMOVED lines=10> */
[----:B------:R-:W-:-:S04]  /*7780*/  IMAD.U32 R0, R16, 0x10000, RZ ;  /* 0x0001000010007824 */ /* 0x000fc800078e00ff */
[----:B------:R-:W0:Y:S02]  /*7790*/  F2I.FTZ.U32.TRUNC.NTZ R5, R0 ;  /* 0x0000000000057305 */ /* 0x000e24000021f000 */
[----:B0-----:R0:W-:Y:S01]  /*77a0*/  STG.E.U16 desc[UR36][R2.64], R5 ;  /* 0x0000000502007986 */ /* 0x0011e2000c101524 */
[----:B------:R-:W-:Y:S05]  /*77b0*/  BRA `(.L_x_3078) ;  /* 0x0000000800407947 */ /* 0x000fea0003800000 */
.L_x_3088:
[----:B------:R-:W-:Y:S01]  /*77c0*/  SHF.L.U32 R4, R16, 0x10, RZ ;  /* 0x0000001010047819 */ /* 0x000fe200000006ff */
        /* <DEDUP_REMOVED lines=16> */
.L_x_3090:
[----:B------:R-:W-:-:S04]  /*78d0*/  SHF.R.U32.HI R5, RZ, 0x18, R4 ;  /* 0x00000018ff057819 */ /* 0x000fc80000011604 */
[----:B------:R-:W-:-:S07]  /*78e0*/  LOP3.LUT R0, R0, 0x80, R5, 0xf8, !PT ;  /* 0x0000008000007812 */ /* 0x000fce00078ef805 */
.L_x_3089:
[----:B------:R0:W-:Y:S01]  /*78f0*/  STG.E.U8 desc[UR36][R2.64], R0 ;  /* 0x0000000002007986 */ /* 0x0001e2000c101124 */
[----:B------:R-:W-:Y:S05]  /*7900*/  BRA `(.L_x_3078) ;  /* 0x0000000400ec7947 */ /* 0x000fea0003800000 */
.L_x_3087:
[----:B------:R-:W-:Y:S01]  /*7910*/  IMAD.U32 R4, R16, 0x10000, RZ ;  /* 0x0001000010047824 */ /* 0x000fe200078e00ff */
[----:B------:R-:W-:-:S04]  /*7920*/  MOV R0, 0x80 ;  /* 0x0000008000007802 */ /* 0x000fc80000000f00 */
        /* <DEDUP_REMOVED lines=15> */
.L_x_3092:
[----:B------:R-:W-:-:S04]  /*7a20*/  SHF.R.U32.HI R5, RZ, 0x18, R4 ;  /* 0x00000018ff057819 */ /* 0x000fc80000011604 */
[----:B------:R-:W-:-:S07]  /*7a30*/  LOP3.LUT R0, R0, 0x80, R5, 0xf8, !PT ;  /* 0x0000008000007812 */ /* 0x000fce00078ef805 */
.L_x_3091:
[----:B------:R0:W-:Y:S01]  /*7a40*/  STG.E.U8 desc[UR36][R2.64], R0 ;  /* 0x0000000002007986 */ /* 0x0001e2000c101124 */
[----:B------:R-:W-:Y:S05]  /*7a50*/  BRA `(.L_x_3078) ;  /* 0x0000000400987947 */ /* 0x000fea0003800000 */
.L_x_3086:
[----:B------:R-:W-:-:S09]  /*7a60*/  UISETP.NE.AND UP0, UPT, UR4, 0x1c, UPT ;  /* 0x0000001c0400788c */ /* 0x000fd2000bf05270 */
[----:B------:R-:W-:Y:S05]  /*7a70*/  BRA.U !UP0, `(.L_x_3093) ;  /* 0x0000000108587547 */ /* 0x000fea000b800000 */
[----:B------:R-:W-:-:S09]  /*7a80*/  UISETP.NE.AND UP0, UPT, UR4, 0x1d, UPT ;  /* 0x0000001d0400788c */ /* 0x000fd2000bf05270 */
[----:B------:R-:W-:Y:S05]  /*7a90*/  BRA.U !UP0, `(.L_x_3094) ;  /* 0x0000000108407547 */ /* 0x000fea000b800000 */
[----:B------:R-:W-:-:S09]  /*7aa0*/  UISETP.NE.AND UP0, UPT, UR4, 0x2c, UPT ;  /* 0x0000002c0400788c */ /* 0x000fd2000bf05270 */
[----:B------:R-:W-:Y:S05]  /*7ab0*/  BRA.U UP0, `(.L_x_3077) ;  /* 0x0000000100b47547 */ /* 0x000fea000b800000 */
[----:B------:R-:W-:Y:S02]  /*7ac0*/  IMAD.U32 R4, R16, 0x10000, RZ ;  /* 0x0001000010047824 */ /* 0x000fe400078e00ff */
        /* <DEDUP_REMOVED lines=11> */
.L_x_3095:
[----:B------:R0:W-:Y:S01]  /*7b80*/  STG.E.U8 desc[UR36][R2.64], R0 ;  /* 0x0000000002007986 */ /* 0x0001e2000c101124 */
[----:B------:R-:W-:Y:S05]  /*7b90*/  BRA `(.L_x_3078) ;  /* 0x0000000400487947 */ /* 0x000fea0003800000 */
.L_x_3094:
[----:B------:R-:W-:-:S06]  /*7ba0*/  IMAD.U32 R4, R16, 0x10000, RZ ;  /* 0x0001000010047824 */ /* 0x000fcc00078e00ff */
[----:B------:R-:W0:Y:S02]  /*7bb0*/  F2I.U64.TRUNC R4, R4 ;  /* 0x0000000400047311 */ /* 0x000e24000020d800 */
[----:B0-----:R5:W-:Y:S01]  /*7bc0*/  STG.E.64 desc[UR36][R2.64], R4 ;  /* 0x0000000402007986 */ /* 0x001be2000c101b24 */
[----:B------:R-:W-:Y:S05]  /*7bd0*/  BRA `(.L_x_3078) ;  /* 0x0000000400387947 */ /* 0x000fea0003800000 */
.L_x_3093:
[----:B------:R-:W-:-:S04]  /*7be0*/  IMAD.U32 R0, R16, 0x10000, RZ ;  /* 0x0001000010007824 */ /* 0x000fc800078e00ff */
[----:B------:R-:W0:Y:S02]  /*7bf0*/  F2I.FTZ.U32.TRUNC.NTZ R5, R0 ;  /* 0x0000000000057305 */ /* 0x000e24000021f000 */
[----:B0-----:R0:W-:Y:S01]  /*7c00*/  STG.E desc[UR36][R2.64], R5 ;  /* 0x0000000502007986 */ /* 0x0011e2000c101924 */
[----:B------:R-:W-:Y:S05]  /*7c10*/  BRA `(.L_x_3078) ;  /* 0x0000000400287947 */ /* 0x000fea0003800000 */
.L_x_3085:
[----:B------:R-:W-:-:S09]  /*7c20*/  UISETP.GT.AND UP0, UPT, UR4, 0xe, UPT ;  /* 0x0000000e0400788c */ /* 0x000fd2000bf04270 */
[----:B------:R-:W-:Y:S05]  /*7c30*/  BRA.U UP0, `(.L_x_3096) ;  /* 0x00000001003c7547 */ /* 0x000fea000b800000 */
[----:B------:R-:W-:-:S09]  /*7c40*/  UISETP.NE.AND UP0, UPT, UR4, 0xa, UPT ;  /* 0x0000000a0400788c */ /* 0x000fd2000bf05270 */
[----:B------:R-:W-:Y:S05]  /*7c50*/  BRA.U !UP0, `(.L_x_3097) ;  /* 0x00000001081c7547 */ /* 0x000fea000b800000 */
[----:B------:R-:W-:-:S09]  /*7c60*/  UISETP.NE.AND UP0, UPT, UR4, 0xb, UPT ;  /* 0x0000000b0400788c */ /* 0x000fd2000bf05270 */
[----:B------:R-:W-:Y:S05]  /*7c70*/  BRA.U UP0, `(.L_x_3077) ;  /* 0x0000000100447547 */ /* 0x000fea000b800000 */
[----:B------:R-:W-:-:S04]  /*7c80*/  SHF.L.U32 R0, R16, 0x10, RZ ;  /* 0x0000001010007819 */ /* 0x000fc800000006ff */
[----:B------:R-:W-:-:S04]  /*7c90*/  FSETP.NEU.FTZ.AND P0, PT, R0, RZ, PT ;  /* 0x000000ff0000720b */ /* 0x000fc80003f1d000 */
[----:B------:R-:W-:-:S05]  /*7ca0*/  SEL R5, RZ, 0x1, !P0 ;  /* 0x00000001ff057807 */ /* 0x000fca0004000000 */
[----:B------:R1:W-:Y:S01]  /*7cb0*/  STG.E.U8 desc[UR36][R2.64], R5 ;  /* 0x0000000502007986 */ /* 0x0003e2000c101124 */
[----:B------:R-:W-:Y:S05]  /*7cc0*/  BRA `(.L_x_3078) ;  /* 0x0000000000fc7947 */ /* 0x000fea0003800000 */
.L_x_3097:
[----:B------:R-:W-:Y:S01]  /*7cd0*/  IMAD.U32 R0, R16, 0x10000, RZ ;  /* 0x0001000010007824 */ /* 0x000fe200078e00ff */
[----:B------:R-:W-:-:S03]  /*7ce0*/  CS2R R6, SRZ ;  /* 0x0000000000067805 */ /* 0x000fc6000001ff00 */
[----:B------:R-:W-:-:S04]  /*7cf0*/  FMUL.FTZ R0, R0, 1 ;  /* 0x3f80000000007820 */ /* 0x000fc80000410000 */
[----:B------:R-:W0:Y:S02]  /*7d00*/  F2F.F64.F32 R4, R0 ;  /* 0x0000000000047310 */ /* 0x000e240000201800 */
[----:B0-----:R0:W-:Y:S01]  /*7d10*/  STG.E.128 desc[UR36][R2.64], R4 ;  /* 0x0000000402007986 */ /* 0x0011e2000c101d24 */
[----:B------:R-:W-:Y:S05]  /*7d20*/  BRA `(.L_x_3078) ;  /* 0x0000000000e47947 */ /* 0x000fea0003800000 */
.L_x_3096:
[----:B------:R-:W-:-:S09]  /*7d30*/  UISETP.NE.AND UP0, UPT, UR4, 0xf, UPT ;  /* 0x0000000f0400788c */ /* 0x000fd2000bf05270 */
[----:B------:R-:W-:Y:S05]  /*7d40*/  BRA.U !UP0, `(.L_x_3098) ;  /* 0x0000000108d87547 */ /* 0x000fea000b800000 */
[----:B------:R-:W-:-:S09]  /*7d50*/  UISETP.NE.AND UP0, UPT, UR4, 0x17, UPT ;  /* 0x000000170400788c */ /* 0x000fd2000bf05270 */
[----:B------:R-:W-:Y:S05]  /*7d60*/  BRA.U !UP0, `(.L_x_3099) ;  /* 0x0000000108887547 */ /* 0x000fea000b800000 */
[----:B------:R-:W-:-:S09]  /*7d70*/  UISETP.NE.AND UP0, UPT, UR4, 0x18, UPT ;  /* 0x000000180400788c */ /* 0x000fd2000bf05270 */
[----:B------:R-:W-:Y:S05]  /*7d80*/  BRA.U !UP0, `(.L_x_3100) ;  /* 0x0000000108447547 */ /* 0x000fea000b800000 */
.L_x_3077:
        /* <DEDUP_REMOVED lines=16> */
.L_x_3101:
[----:B------:R-:W-:Y:S05]  /*7e90*/  BRA `(.L_x_3078) ;  /* 0x0000000000887947 */ /* 0x000fea0003800000 */
.L_x_3100:
[----:B------:R-:W-:Y:S01]  /*7ea0*/  IMAD.U32 R4, R16, 0x10000, RZ ;  /* 0x0001000010047824 */ /* 0x000fe200078e00ff */
[----:B------:R-:W-:-:S04]  /*7eb0*/  MOV R0, 0x7f ;  /* 0x0000007f00007802 */ /* 0x000fc80000000f00 */
        /* <DEDUP_REMOVED lines=10> */
.L_x_3102:
[----:B------:R-:W-:-:S05]  /*7f60*/  LOP3.LUT R5, R0, 0x80, R7, 0xf8, !PT ;  /* 0x0000008000057812 */ /* 0x000fca00078ef807 */
[----:B------:R4:W-:Y:S01]  /*7f70*/  STG.E.U8 desc[UR36][R2.64], R5 ;  /* 0x0000000502007986 */ /* 0x0009e2000c101124 */
[----:B------:R-:W-:Y:S05]  /*7f80*/  BRA `(.L_x_3078) ;  /* 0x00000000004c7947 */ /* 0x000fea0003800000 */
.L_x_3099:
[----:B------:R-:W-:-:S05]  /*7f90*/  IMAD.U32 R4, R16, 0x10000, RZ ;  /* 0x0001000010047824 */ /* 0x000fca00078e00ff */
        /* <DEDUP_REMOVED lines=10> */
.L_x_3103:
[----:B------:R-:W-:Y:S01]  /*8040*/  IMAD.MOV.U32 R0, RZ, RZ, 0x7f ;  /* 0x0000007fff007424 */ /* 0x000fe200078e00ff */
[----:B------:R-:W-:-:S04]  /*8050*/  ISETP.GT.U32.AND P0, PT, R6, 0x7f800000, PT ;  /* 0x7f8000000600780c */ /* 0x000fc80003f04070 */
[----:B------:R-:W-:-:S09]  /*8060*/  SEL R0, R0, 0x7c, P0 ;  /* 0x0000007c00007807 */ /* 0x000fd20000000000 */
.L_x_3104:
[----:B------:R-:W-:-:S04]  /*8070*/  SHF.R.U32.HI R5, RZ, 0x18, R4 ;  /* 0x00000018ff057819 */ /* 0x000fc80000011604 */
[----:B------:R-:W-:-:S05]  /*8080*/  LOP3.LUT R5, R0, 0x80, R5, 0xf8, !PT ;  /* 0x0000008000057812 */ /* 0x000fca00078ef805 */
[----:B------:R3:W-:Y:S01]  /*8090*/  STG.E.U8 desc[UR36][R2.64], R5 ;  /* 0x0000000502007986 */ /* 0x0007e2000c101124 */
[----:B------:R-:W-:Y:S05]  /*80a0*/  BRA `(.L_x_3078) ;  /* 0x0000000000047947 */ /* 0x000fea0003800000 */
.L_x_3098:
[----:B------:R2:W-:Y:S02]  /*80b0*/  STG.E.U16 desc[UR36][R2.64], R16 ;  /* 0x0000001002007986 */ /* 0x0005e4000c101524 */
.L_x_3078:
[----:B------:R-:W-:-:S07]  /*80c0*/  VIADD R17, R17, 0x80 ;  /* 0x0000008011117836 */ /* 0x000fce0000000000 */
.L_x_3071:
[----:B------:R-:W-:Y:S05]  /*80d0*/  BSYNC.RECONVERGENT B6 ;  /* 0x0000000000067941 */ /* 0x000fea0003800200 */
.L_x_3070:
[----:B------:R-:W0:Y:S01]  /*80e0*/  LDCU UR4, c[0x0][0x380] ;  /* 0x00007000ff0477ac */ /* 0x000e220008000800 */
[----:B------:R-:W-:Y:S01]  /*80f0*/  BSSY.RECONVERGENT B6, `(.L_x_3105) ;  /* 0x00001fe000067945 */ /* 0x000fe20003800200 */
[----:B0-----:R-:W-:-:S13]  /*8100*/  ISETP.GE.AND P0, PT, R17, UR4, PT ;  /* 0x0000000411007c0c */ /* 0x001fda000bf06270 */
[----:B------:R-:W-:Y:S05]  /*8110*/  @P0 BRA `(.L_x_3106) ;  /* 0x0000001c00ec0947 */ /* 0x000fea0003800000 */
[----:B------:R-:W0:Y:S01]  /*8120*/  LDCU.64 UR4, c[0x0][0x390] ;  /* 0x00007200ff0477ac */ /* 0x000e220008000a00 */
[----:B-12345:R-:W-:Y:S02]  /*8130*/  HFMA2 R2, -RZ, RZ, 0, 0 ;  /* 0x00000000ff027431 */ /* 0x03efe400000001ff */
        /* <DEDUP_REMOVED lines=272> */
.L_x_3107:
[----:B------:R-:W0:Y:S01]  /*9240*/  LDCU.64 UR6, c[0x0][0x520] ;  /* 0x0000a400ff0677ac */ /* 0x000e220008000a00 */
[----:B------:R-:W-:-:S04]  /*9250*/  UPRMT UR4, UR40, 0x9910, URZ ;  /* 0x0000991028047896 */ /* 0x000fc800080000ff */
[----:B------:R-:W-:Y:S01]  /*9260*/  UISETP.GT.AND UP0, UPT, UR4, 0x9, UPT ;  /* 0x000000090400788c */ /* 0x000fe2000bf04270 */
[----:B0-----:R-:W-:-:S04]  /*9270*/  IADD3 R2, P0, PT, R0, UR6, RZ ;  /* 0x0000000600027c10 */ /* 0x001fc8000ff1e0ff */
[----:B------:R-:W-:-:S04]  /*9280*/  IADD3.X R3, PT, PT, RZ, UR7, RZ, P0, !PT ;  /* 0x00000007ff037c10 */ /* 0x000fc800087fe4ff */
        /* <DEDUP_REMOVED lines=13> */
.L_x_3111:
[----:B------:R-:W-:-:S06]  /*9360*/  IMAD.U32 R4, R16, 0x10000, RZ ;  /* 0x0001000010047824 */ /* 0x000fcc00078e00ff */
[----:B------:R-:W0:Y:S02]  /*9370*/  F2I.S64.TRUNC R4, R4 ;  /* 0x0000000400047311 */ /* 0x000e24000020d900 */
[----:B0-----:R-:W-:-:S05]  /*9380*/  MOV R7, R4 ;  /* 0x0000000400077202 */ /* 0x001fca0000000f00 */
[----:B------:R0:W-:Y:S01]  /*9390*/  STG.E.U8 desc[UR36][R2.64], R7 ;  /* 0x0000000702007986 */ /* 0x0001e2000c101124 */
[----:B------:R-:W-:Y:S05]  /*93a0*/  BRA `(.L_x_3113) ;  /* 0x0000000c00447947 */ /* 0x000fea0003800000 */
.L_x_3110:
        /* <DEDUP_REMOVED lines=10> */
.L_x_3115:
[----:B------:R-:W-:-:S04]  /*9450*/  IMAD.U32 R0, R16, 0x10000, RZ ;  /* 0x0001000010007824 */ /* 0x000fc800078e00ff */
[----:B------:R-:W0:Y:S02]  /*9460*/  F2I.FTZ.TRUNC.NTZ R5, R0 ;  /* 0x0000000000057305 */ /* 0x000e24000021f100 */
[----:B0-----:R0:W-:Y:S01]  /*9470*/  STG.E desc[UR36][R2.64], R5 ;  /* 0x0000000502007986 */ /* 0x0011e2000c101924 */
[----:B------:R-:W-:Y:S05]  /*9480*/  BRA `(.L_x_3113) ;  /* 0x0000000c000c7947 */ /* 0x000fea0003800000 */
.L_x_3114:
[----:B------:R-:W-:-:S04]  /*9490*/  SHF.L.U32 R0, R16, 0x10, RZ ;  /* 0x0000001010007819 */ /* 0x000fc800000006ff */
[----:B------:R-:W0:Y:S02]  /*94a0*/  F2I.FTZ.TRUNC.NTZ R5, R0 ;  /* 0x0000000000057305 */ /* 0x000e24000021f100 */
[----:B0-----:R5:W-:Y:S01]  /*94b0*/  STG.E.U16 desc[UR36][R2.64], R5 ;  /* 0x0000000502007986 */ /* 0x001be2000c101524 */
[----:B------:R-:W-:Y:S05]  /*94c0*/  BRA `(.L_x_3113) ;  /* 0x0000000800fc7947 */ /* 0x000fea0003800000 */
.L_x_3109:
        /* <DEDUP_REMOVED lines=9> */
.L_x_3117:
[----:B------:R-:W-:-:S05]  /*9560*/  IMAD.U32 R0, R16, 0x10000, RZ ;  /* 0x0001000010007824 */ /* 0x000fca00078e00ff */
[----:B------:R-:W-:-:S05]  /*9570*/  F2FP.F16.F32.PACK_AB R0, RZ, R0 ;  /* 0x00000000ff00723e */ /* 0x000fca00000000ff */
[----:B------:R1:W-:Y:S01]  /*9580*/  STG.E.U16 desc[UR36][R2.64], R0 ;  /* 0x0000000002007986 */ /* 0x0003e2000c101524 */
[----:B------:R-:W-:Y:S05]  /*9590*/  BRA `(.L_x_3113) ;  /* 0x0000000800c87947 */ /* 0x000fea0003800000 */
.L_x_3116:
[----:B------:R-:W-:-:S09]  /*95a0*/  UISETP.NE.AND UP0, UPT, UR4, 0x7, UPT ;  /* 0x000000070400788c */ /* 0x000fd2000bf05270 */
[----:B------:R-:W-:Y:S05]  /*95b0*/  BRA.U !UP0, `(.L_x_3118) ;  /* 0x0000000108347547 */ /* 0x000fea000b800000 */
[----:B------:R-:W-:-:S09]  /*95c0*/  UISETP.NE.AND UP0, UPT, UR4, 0x8, UPT ;  /* 0x000000080400788c */ /* 0x000fd2000bf05270 */
[----:B------:R-:W-:Y:S05]  /*95d0*/  BRA.U !UP0, `(.L_x_3119) ;  /* 0x0000000108187547 */ /* 0x000fea000b800000 */
[----:B------:R-:W-:-:S09]  /*95e0*/  UISETP.NE.AND UP0, UPT, UR4, 0x9, UPT ;  /* 0x000000090400788c */ /* 0x000fd2000bf05270 */
[----:B------:R-:W-:Y:S05]  /*95f0*/  BRA.U UP0, `(.L_x_3112) ;  /* 0x0000000500e47547 */ /* 0x000fea000b800000 */
[----:B------:R-:W-:Y:S01]  /*9600*/  SHF.L.U32 R4, R16, 0x10, RZ ;  /* 0x0000001010047819 */ /* 0x000fe200000006ff */
[----:B------:R-:W-:-:S05]  /*9610*/  IMAD.MOV.U32 R5, RZ, RZ, RZ ;  /* 0x000000ffff057224 */ /* 0x000fca00078e00ff */
[----:B------:R3:W-:Y:S01]  /*9620*/  STG.E.64 desc[UR36][R2.64], R4 ;  /* 0x0000000402007986 */ /* 0x0007e2000c101b24 */
[----:B------:R-:W-:Y:S05]  /*9630*/  BRA `(.L_x_3113) ;  /* 0x0000000800a07947 */ /* 0x000fea0003800000 */
.L_x_3119:
[----:B------:R-:W-:-:S05]  /*9640*/  IMAD.U32 R0, R16, 0x10000, RZ ;  /* 0x0001000010007824 */ /* 0x000fca00078e00ff */
[----:B------:R-:W-:-:S04]  /*9650*/  F2FP.F16.F32.PACK_AB R0, RZ, R0 ;  /* 0x00000000ff00723e */ /* 0x000fc800000000ff */
[----:B------:R-:W-:-:S05]  /*9660*/  PRMT R0, R0, 0x5410, RZ ;  /* 0x0000541000007816 */ /* 0x000fca00000000ff */
[----:B------:R4:W-:Y:S01]  /*9670*/  STG.E desc[UR36][R2.64], R0 ;  /* 0x0000000002007986 */ /* 0x0009e2000c101924 */
[----:B------:R-:W-:Y:S05]  /*9680*/  BRA `(.L_x_3113) ;  /* 0x00000008008c7947 */ /* 0x000fea0003800000 */
.L_x_3118:
[----:B------:R-:W-:-:S05]  /*9690*/  SHF.L.U32 R0, R16, 0x10, RZ ;  /* 0x0000001010007819 */ /* 0x000fca00000006ff */
[----:B------:R-:W-:-:S04]  /*96a0*/  FMUL.FTZ R0, R0, 1 ;  /* 0x3f80000000007820 */ /* 0x000fc80000410000 */
[----:B------:R-:W0:Y:S02]  /*96b0*/  F2F.F64.F32 R4, R0 ;  /* 0x0000000000047310 */ /* 0x000e240000201800 */
[----:B0-----:R2:W-:Y:S01]  /*96c0*/  STG.E.64 desc[UR36][R2.64], R4 ;  /* 0x0000000402007986 */ /* 0x0015e2000c101b24 */
[----:B------:R-:W-:Y:S05]  /*96d0*/  BRA `(.L_x_3113) ;  /* 0x0000000800787947 */ /* 0x000fea0003800000 */
.L_x_3108:
        /* <DEDUP_REMOVED lines=14> */
.L_x_3123:
[----:B------:R-:W-:Y:S02]  /*97c0*/  IMAD.U32 R4, R16, 0x10000, RZ ;  /* 0x0001000010047824 */ /* 0x000fe400078e00ff */
        /* <DEDUP_REMOVED lines=16> */
.L_x_3125:
[----:B------:R-:W-:-:S04]  /*98d0*/  SHF.R.U32.HI R5, RZ, 0x18, R4 ;  /* 0x00000018ff057819 */ /* 0x000fc80000011604 */
[----:B------:R-:W-:-:S07]  /*98e0*/  LOP3.LUT R0, R0, 0x80, R5, 0xf8, !PT ;  /* 0x0000008000007812 */ /* 0x000fce00078ef805 */
.L_x_3124:
[----:B------:R0:W-:Y:S01]  /*98f0*/  STG.E.U8 desc[UR36][R2.64], R0 ;  /* 0x0000000002007986 */ /* 0x0001e2000c101124 */
[----:B------:R-:W-:Y:S05]  /*9900*/  BRA `(.L_x_3113) ;  /* 0x0000000400ec7947 */ /* 0x000fea0003800000 */
.L_x_3122:
        /* <DEDUP_REMOVED lines=17> */
.L_x_3127:
[----:B------:R-:W-:-:S04]  /*9a20*/  SHF.R.U32.HI R5, RZ, 0x18, R4 ;  /* 0x00000018ff057819 */ /* 0x000fc80000011604 */
[----:B------:R-:W-:-:S07]  /*9a30*/  LOP3.LUT R0, R0, 0x80, R5, 0xf8, !PT ;  /* 0x0000008000007812 */ /* 0x000fce00078ef805 */
.L_x_3126:
[----:B------:R0:W-:Y:S01]  /*9a40*/  STG.E.U8 desc[UR36][R2.64], R0 ;  /* 0x0000000002007986 */ /* 0x0001e2000c101124 */
[----:B------:R-:W-:Y:S05]  /*9a50*/  BRA `(.L_x_3113) ;  /* 0x0000000400987947 */ /* 0x000fea0003800000 */
.L_x_3121:
[----:B------:R-:W-:-:S09]  /*9a60*/  UISETP.NE.AND UP0, UPT, UR4, 0x1c, UPT ;  /* 0x0000001c0400788c */ /* 0x000fd2000bf05270 */
[----:B------:R-:W-:Y:S05]  /*9a70*/  BRA.U !UP0, `(.L_x_3128) ;  /* 0x0000000108587547 */ /* 0x000fea000b800000 */
[----:B------:R-:W-:-:S09]  /*9a80*/  UISETP.NE.AND UP0, UPT, UR4, 0x1d, UPT ;  /* 0x0000001d0400788c */ /* 0x000fd2000bf05270 */
[----:B------:R-:W-:Y:S05]  /*9a90*/  BRA.U !UP0, `(.L_x_3129) ;  /* 0x0000000108407547 */ /* 0x000fea000b800000 */
[----:B------:R-:W-:-:S09]  /*9aa0*/  UISETP.NE.AND UP0, UPT, UR4, 0x2c, UPT ;  /* 0x0000002c0400788c */ /* 0x000fd2000bf05270 */
[----:B------:R-:W-:Y:S05]  /*9ab0*/  BRA.U UP0, `(.L_x_3112) ;  /* 0x0000000100b47547 */ /* 0x000fea000b800000 */
[----:B------:R-:W-:Y:S02]  /*9ac0*/  IMAD.U32 R4, R16, 0x10000, RZ ;  /* 0x0001000010047824 */ /* 0x000fe400078e00ff */
        /* <DEDUP_REMOVED lines=11> */
.L_x_3130:
[----:B------:R0:W-:Y:S01]  /*9b80*/  STG.E.U8 desc[UR36][R2.64], R0 ;  /* 0x0000000002007986 */ /* 0x0001e2000c101124 */
[----:B------:R-:W-:Y:S05]  /*9b90*/  BRA `(.L_x_3113) ;  /* 0x0000000400487947 */ /* 0x000fea0003800000 */
.L_x_3129:
[----:B------:R-:W-:-:S06]  /*9ba0*/  SHF.L.U32 R4, R16, 0x10, RZ ;  /* 0x0000001010047819 */ /* 0x000fcc00000006ff */
[----:B------:R-:W0:Y:S02]  /*9bb0*/  F2I.U64.TRUNC R4, R4 ;  /* 0x0000000400047311 */ /* 0x000e24000020d800 */
[----:B0-----:R0:W-:Y:S01]  /*9bc0*/  STG.E.64 desc[UR36][R2.64], R4 ;  /* 0x0000000402007986 */ /* 0x0011e2000c101b24 */
[----:B------:R-:W-:Y:S05]  /*9bd0*/  BRA `(.L_x_3113) ;  /* 0x0000000400387947 */ /* 0x000fea0003800000 */
.L_x_3128:
[----:B------:R-:W-:-:S04]  /*9be0*/  IMAD.U32 R0, R16, 0x10000, RZ ;  /* 0x0001000010007824 */ /* 0x000fc800078e00ff */
[----:B------:R-:W0:Y:S02]  /*9bf0*/  F2I.FTZ.U32.TRUNC.NTZ R5, R0 ;  /* 0x0000000000057305 */ /* 0x000e24000021f000 */
[----:B0-----:R0:W-:Y:S01]  /*9c00*/  STG.E desc[UR36][R2.64], R5 ;  /* 0x0000000502007986 */ /* 0x0011e2000c101924 */
[----:B------:R-:W-:Y:S05]  /*9c10*/  BRA `(.L_x_3113) ;  /* 0x0000000400287947 */ /* 0x000fea0003800000 */
.L_x_3120:
[----:B------:R-:W-:-:S09]  /*9c20*/  UISETP.GT.AND UP0, UPT, UR4, 0xe, UPT ;  /* 0x0000000e0400788c */ /* 0x000fd2000bf04270 */
[----:B------:R-:W-:Y:S05]  /*9c30*/  BRA.U UP0, `(.L_x_3131) ;  /* 0x00000001003c7547 */ /* 0x000fea000b800000 */
[----:B------:R-:W-:-:S09]  /*9c40*/  UISETP.NE.AND UP0, UPT, UR4, 0xa, UPT ;  /* 0x0000000a0400788c */ /* 0x000fd2000bf05270 */
[----:B------:R-:W-:Y:S05]  /*9c50*/  BRA.U !UP0, `(.L_x_3132) ;  /* 0x00000001081c7547 */ /* 0x000fea000b800000 */
[----:B------:R-:W-:-:S09]  /*9c60*/  UISETP.NE.AND UP0, UPT, UR4, 0xb, UPT ;  /* 0x0000000b0400788c */ /* 0x000fd2000bf05270 */
[----:B------:R-:W-:Y:S05]  /*9c70*/  BRA.U UP0, `(.L_x_3112) ;  /* 0x0000000100447547 */ /* 0x000fea000b800000 */
[----:B------:R-:W-:-:S05]  /*9c80*/  IMAD.U32 R0, R16, 0x10000, RZ ;  /* 0x0001000010007824 */ /* 0x000fca00078e00ff */
[----:B------:R-:W-:-:S04]  /*9c90*/  FSETP.NEU.FTZ.AND P0, PT, R0, RZ, PT ;  /* 0x000000ff0000720b */ /* 0x000fc80003f1d000 */
[----:B------:R-:W-:-:S05]  /*9ca0*/  SEL R5, RZ, 0x1, !P0 ;  /* 0x00000001ff057807 */ /* 0x000fca0004000000 */
[----:B------:R0:W-:Y:S01]  /*9cb0*/  STG.E.U8 desc[UR36][R2.64], R5 ;  /* 0x0000000502007986 */ /* 0x0001e2000c101124 */
[----:B------:R-:W-:Y:S05]  /*9cc0*/  BRA `(.L_x_3113) ;  /* 0x0000000000fc7947 */ /* 0x000fea0003800000 */
.L_x_3132:
[----:B------:R-:W-:Y:S02]  /*9cd0*/  SHF.L.U32 R0, R16, 0x10, RZ ;  /* 0x0000001010007819 */ /* 0x000fe400000006ff */
[----:B------:R-:W-:-:S03]  /*9ce0*/  CS2R R6, SRZ ;  /* 0x0000000000067805 */ /* 0x000fc6000001ff00 */
[----:B------:R-:W-:-:S04]  /*9cf0*/  FMUL.FTZ R0, R0, 1 ;  /* 0x3f80000000007820 */ /* 0x000fc80000410000 */
[----:B------:R-:W0:Y:S02]  /*9d00*/  F2F.F64.F32 R4, R0 ;  /* 0x0000000000047310 */ /* 0x000e240000201800 */
[----:B0-----:R0:W-:Y:S01]  /*9d10*/  STG.E.128 desc[UR36][R2.64], R4 ;  /* 0x0000000402007986 */ /* 0x0011e2000c101d24 */
[----:B------:R-:W-:Y:S05]  /*9d20*/  BRA `(.L_x_3113) ;  /* 0x0000000000e47947 */ /* 0x000fea0003800000 */
.L_x_3131:
[----:B------:R-:W-:-:S09]  /*9d30*/  UISETP.NE.AND UP0, UPT, UR4, 0xf, UPT ;  /* 0x0000000f0400788c */ /* 0x000fd2000bf05270 */
[----:B------:R-:W-:Y:S05]  /*9d40*/  BRA.U !UP0, `(.L_x_3133) ;  /* 0x0000000108d87547 */ /* 0x000fea000b800000 */
[----:B------:R-:W-:-:S09]  /*9d50*/  UISETP.NE.AND UP0, UPT, UR4, 0x17, UPT ;  /* 0x000000170400788c */ /* 0x000fd2000bf05270 */
[----:B------:R-:W-:Y:S05]  /*9d60*/  BRA.U !UP0, `(.L_x_3134) ;  /* 0x0000000108887547 */ /* 0x000fea000b800000 */
[----:B------:R-:W-:-:S09]  /*9d70*/  UISETP.NE.AND UP0, UPT, UR4, 0x18, UPT ;  /* 0x000000180400788c */ /* 0x000fd2000bf05270 */
[----:B------:R-:W-:Y:S05]  /*9d80*/  BRA.U !UP0, `(.L_x_3135) ;  /* 0x0000000108447547 */ /* 0x000fea000b800000 */
.L_x_3112:
        /* <DEDUP_REMOVED lines=16> */
.L_x_3136:
[----:B------:R-:W-:Y:S05]  /*9e90*/  BRA `(.L_x_3113) ;  /* 0x0000000000887947 */ /* 0x000fea0003800000 */
.L_x_3135:
[----:B------:R-:W-:Y:S02]  /*9ea0*/  IMAD.U32 R4, R16, 0x10000, RZ ;  /* 0x0001000010047824 */ /* 0x000fe400078e00ff */
        /* <DEDUP_REMOVED lines=11> */
.L_x_3137:
[----:B------:R-:W-:-:S05]  /*9f60*/  LOP3.LUT R5, R0, 0x80, R7, 0xf8, !PT ;  /* 0x0000008000057812 */ /* 0x000fca00078ef807 */
[----:B------:R0:W-:Y:S01]  /*9f70*/  STG.E.U8 desc[UR36][R2.64], R5 ;  /* 0x0000000502007986 */ /* 0x0001e2000c101124 */
[----:B------:R-:W-:Y:S05]  /*9f80*/  BRA `(.L_x_3113) ;  /* 0x00000000004c7947 */ /* 0x000fea0003800000 */
.L_x_3134:
[----:B------:R-:W-:-:S04]  /*9f90*/  SHF.L.U32 R4, R16, 0x10, RZ ;  /* 0x0000001010047819 */ /* 0x000fc800000006ff */
        /* <DEDUP_REMOVED lines=10> */
.L_x_3138:
[----:B------:R-:W-:Y:S01]  /*a040*/  IMAD.MOV.U32 R0, RZ, RZ, 0x7f ;  /* 0x0000007fff007424 */ /* 0x000fe200078e00ff */
[----:B------:R-:W-:-:S04]  /*a050*/  ISETP.GT.U32.AND P0, PT, R6, 0x7f800000, PT ;  /* 0x7f8000000600780c */ /* 0x000fc80003f04070 */
[----:B------:R-:W-:-:S09]  /*a060*/  SEL R0, R0, 0x7c, P0 ;  /* 0x0000007c00007807 */ /* 0x000fd20000000000 */
.L_x_3139:
[----:B------:R-:W-:-:S04]  /*a070*/  SHF.R.U32.HI R5, RZ, 0x18, R4 ;  /* 0x00000018ff057819 */ /* 0x000fc80000011604 */
[----:B------:R-:W-:-:S05]  /*a080*/  LOP3.LUT R5, R0, 0x80, R5, 0xf8, !PT ;  /* 0x0000008000057812 */ /* 0x000fca00078ef805 */
[----:B------:R0:W-:Y:S01]  /*a090*/  STG.E.U8 desc[UR36][R2.64], R5 ;  /* 0x0000000502007986 */ /* 0x0001e2000c101124 */
[----:B------:R-:W-:Y:S05]  /*a0a0*/  BRA `(.L_x_3113) ;  /* 0x0000000000047947 */ /* 0x000fea0003800000 */
.L_x_3133:
[----:B------:R0:W-:Y:S02]  /*a0b0*/  STG.E.U16 desc[UR36][R2.64], R16 ;  /* 0x0000001002007986 */ /* 0x0001e4000c101524 */
.L_x_3113:
[----:B------:R-:W-:-:S07]  /*a0c0*/  VIADD R17, R17, 0x80 ;  /* 0x0000008011117836 */ /* 0x000fce0000000000 */
.L_x_3106:
[----:B------:R-:W-:Y:S05]  /*a0d0*/  BSYNC.RECONVERGENT B6 ;  /* 0x0000000000067941 */ /* 0x000fea0003800200 */
.L_x_3105:
[----:B------:R-:W0:Y:S02]  /*a0e0*/  LDCU UR4, c[0x0][0x380] ;  /* 0x00007000ff0477ac */ /* 0x000e240008000800 */
[----:B0-----:R-:W-:-:S13]  /*a0f0*/  ISETP.GE.AND P0, PT, R17, UR4, PT ;  /* 0x0000000411007c0c */ /* 0x001fda000bf06270 */
[----:B------:R-:W-:Y:S05]  /*a100*/  @P0 EXIT ;  /* 0x000000000000094d */ /* 0x000fea0003800000 */
[----:B------:R-:W0:Y:S01]  /*a110*/  LDCU.64 UR4, c[0x0][0x390] ;  /* 0x00007200ff0477ac */ /* 0x000e220008000a00 */
[----:B-12345:R-:W-:Y:S01]  /*a120*/  MOV R2, RZ ;  /* 0x000000ff00027202 */ /* 0x03efe20000000f00 */
        /* <DEDUP_REMOVED lines=272> */
.L_x_3140:
        /* <DEDUP_REMOVED lines=16> */
[----:B0-----:R-:W-:Y:S01]  /*b330*/  STG.E.U8 desc[UR36][R2.64], R5 ;  /* 0x0000000502007986 */ /* 0x001fe2000c101124 */
[----:B------:R-:W-:Y:S05]  /*b340*/  EXIT ;  /* 0x000000000000794d */ /* 0x000fea0003800000 */
.L_x_3144:
[----:B------:R-:W-:-:S06]  /*b350*/  IMAD.U32 R4, R16, 0x10000, RZ ;  /* 0x0001000010047824 */ /* 0x000fcc00078e00ff */
[----:B------:R-:W0:Y:S02]  /*b360*/  F2I.S64.TRUNC R4, R4 ;  /* 0x0000000400047311 */ /* 0x000e24000020d900 */
[----:B0-----:R-:W-:-:S05]  /*b370*/  MOV R7, R4 ;  /* 0x0000000400077202 */ /* 0x001fca0000000f00 */
[----:B------:R-:W-:Y:S01]  /*b380*/  STG.E.U8 desc[UR36][R2.64], R7 ;  /* 0x0000000702007986 */ /* 0x000fe2000c101124 */
[----:B------:R-:W-:Y:S05]  /*b390*/  EXIT ;  /* 0x000000000000794d */ /* 0x000fea0003800000 */
.L_x_3143:
        /* <DEDUP_REMOVED lines=8> */
[----:B0-----:R-:W-:Y:S01]  /*b420*/  STG.E.64 desc[UR36][R2.64], R4 ;  /* 0x0000000402007986 */ /* 0x001fe2000c101b24 */
[----:B------:R-:W-:Y:S05]  /*b430*/  EXIT ;  /* 0x000000000000794d */ /* 0x000fea0003800000 */
.L_x_3147:
[----:B------:R-:W-:-:S04]  /*b440*/  IMAD.U32 R16, R16, 0x10000, RZ ;  /* 0x0001000010107824 */ /* 0x000fc800078e00ff */
[----:B------:R-:W0:Y:S02]  /*b450*/  F2I.FTZ.TRUNC.NTZ R5, R16 ;  /* 0x0000001000057305 */ /* 0x000e24000021f100 */
[----:B0-----:R-:W-:Y:S01]  /*b460*/  STG.E desc[UR36][R2.64], R5 ;  /* 0x0000000502007986 */ /* 0x001fe2000c101924 */
[----:B------:R-:W-:Y:S05]  /*b470*/  EXIT ;  /* 0x000000000000794d */ /* 0x000fea0003800000 */
.L_x_3146:
[----:B------:R-:W-:-:S04]  /*b480*/  SHF.L.U32 R16, R16, 0x10, RZ ;  /* 0x0000001010107819 */ /* 0x000fc800000006ff */
[----:B------:R-:W0:Y:S02]  /*b490*/  F2I.FTZ.TRUNC.NTZ R5, R16 ;  /* 0x0000001000057305 */ /* 0x000e24000021f100 */
[----:B0-----:R-:W-:Y:S01]  /*b4a0*/  STG.E.U16 desc[UR36][R2.64], R5 ;  /* 0x0000000502007986 */ /* 0x001fe2000c101524 */
[----:B------:R-:W-:Y:S05]  /*b4b0*/  EXIT ;  /* 0x000000000000794d */ /* 0x000fea0003800000 */
.L_x_3142:
[----:B------:R-:W-:-:S09]  /*b4c0*/  UISETP.GT.AND UP0, UPT, UR4, 0x6, UPT ;  /* 0x000000060400788c */ /* 0x000fd2000bf04270 */
[----:B------:R-:W-:Y:S05]  /*b4d0*/  BRA.U UP0, `(.L_x_3148) ;  /* 0x00000001002c7547 */ /* 0x000fea000b800000 */
[----:B------:R-:W-:-:S09]  /*b4e0*/  UISETP.NE.AND UP0, UPT, UR4, 0x5, UPT ;  /* 0x000000050400788c */ /* 0x000fd2000bf05270 */
[----:B------:R-:W-:Y:S05]  /*b4f0*/  BRA.U !UP0, `(.L_x_3149) ;  /* 0x0000000108147547 */ /* 0x000fea000b800000 */
[----:B------:R-:W-:-:S09]  /*b500*/  UISETP.NE.AND UP0, UPT, UR4, 0x6, UPT ;  /* 0x000000060400788c */ /* 0x000fd2000bf05270 */
[----:B------:R-:W-:Y:S05]  /*b510*/  BRA.U UP0, `(.L_x_3145) ;  /* 0x0000000900187547 */ /* 0x000fea000b800000 */
[----:B------:R-:W-:-:S05]  /*b520*/  IMAD.U32 R5, R16, 0x10000, RZ ;  /* 0x0001000010057824 */ /* 0x000fca00078e00ff */
[----:B------:R-:W-:Y:S01]  /*b530*/  STG.E desc[UR36][R2.64], R5 ;  /* 0x0000000502007986 */ /* 0x000fe2000c101924 */
[----:B------:R-:W-:Y:S05]  /*b540*/  EXIT ;  /* 0x000000000000794d */ /* 0x000fea0003800000 */
.L_x_3149:
[----:B------:R-:W-:-:S05]  /*b550*/  IMAD.U32 R16, R16, 0x10000, RZ ;  /* 0x0001000010107824 */ /* 0x000fca00078e00ff */
[----:B------:R-:W-:-:S05]  /*b560*/  F2FP.F16.F32.PACK_AB R16, RZ, R16 ;  /* 0x00000010ff10723e */ /* 0x000fca00000000ff */
[----:B------:R-:W-:Y:S01]  /*b570*/  STG.E.U16 desc[UR36][R2.64], R16 ;  /* 0x0000001002007986 */ /* 0x000fe2000c101524 */
[----:B------:R-:W-:Y:S05]  /*b580*/  EXIT ;  /* 0x000000000000794d */ /* 0x000fea0003800000 */
.L_x_3148:
        /* <DEDUP_REMOVED lines=8> */
[----:B------:R-:W-:Y:S01]  /*b610*/  STG.E.64 desc[UR36][R2.64], R16 ;  /* 0x0000001002007986 */ /* 0x000fe2000c101b24 */
[----:B------:R-:W-:Y:S05]  /*b620*/  EXIT ;  /* 0x000000000000794d */ /* 0x000fea0003800000 */
.L_x_3151:
[----:B------:R-:W-:-:S05]  /*b630*/  IMAD.U32 R16, R16, 0x10000, RZ ;  /* 0x0001000010107824 */ /* 0x000fca00078e00ff */
[----:B------:R-:W-:-:S04]  /*b640*/  F2FP.F16.F32.PACK_AB R16, RZ, R16 ;  /* 0x00000010ff10723e */ /* 0x000fc800000000ff */
[----:B------:R-:W-:-:S05]  /*b650*/  PRMT R16, R16, 0x5410, RZ ;  /* 0x0000541010107816 */ /* 0x000fca00000000ff */
[----:B------:R-:W-:Y:S01]  /*b660*/  STG.E desc[UR36][R2.64], R16 ;  /* 0x0000001002007986 */ /* 0x000fe2000c101924 */
[----:B------:R-:W-:Y:S05]  /*b670*/  EXIT ;  /* 0x000000000000794d */ /* 0x000fea0003800000 */
.L_x_3150:
[----:B------:R-:W-:-:S05]  /*b680*/  SHF.L.U32 R16, R16, 0x10, RZ ;  /* 0x0000001010107819 */ /* 0x000fca00000006ff */
[----:B------:R-:W-:-:S06]  /*b690*/  FMUL.FTZ R4, R16, 1 ;  /* 0x3f80000010047820 */ /* 0x000fcc0000410000 */
[----:B------:R-:W0:Y:S02]  /*b6a0*/  F2F.F64.F32 R4, R4 ;  /* 0x0000000400047310 */ /* 0x000e240000201800 */
[----:B0-----:R-:W-:Y:S01]  /*b6b0*/  STG.E.64 desc[UR36][R2.64], R4 ;  /* 0x0000000402007986 */ /* 0x001fe2000c101b24 */
[----:B------:R-:W-:Y:S05]  /*b6c0*/  EXIT ;  /* 0x000000000000794d */ /* 0x000fea0003800000 */
.L_x_3141:
        /* <DEDUP_REMOVED lines=12> */
[----:B0-----:R-:W-:Y:S01]  /*b790*/  STG.E.U16 desc[UR36][R2.64], R5 ;  /* 0x0000000502007986 */ /* 0x001fe2000c101524 */
[----:B------:R-:W-:Y:S05]  /*b7a0*/  EXIT ;  /* 0x000000000000794d */ /* 0x000fea0003800000 */
.L_x_3155:
        /* <DEDUP_REMOVED lines=17> */
.L_x_3157:
[----:B------:R-:W-:-:S04]  /*b8c0*/  SHF.R.U32.HI R5, RZ, 0x18, R16 ;  /* 0x00000018ff057819 */ /* 0x000fc80000011610 */
[----:B------:R-:W-:-:S07]  /*b8d0*/  LOP3.LUT R0, R0, 0x80, R5, 0xf8, !PT ;  /* 0x0000008000007812 */ /* 0x000fce00078ef805 */
.L_x_3156:
[----:B------:R-:W-:Y:S01]  /*b8e0*/  STG.E.U8 desc[UR36][R2.64], R0 ;  /* 0x0000000002007986 */ /* 0x000fe2000c101124 */
[----:B------:R-:W-:Y:S05]  /*b8f0*/  EXIT ;  /* 0x000000000000794d */ /* 0x000fea0003800000 */
.L_x_3154:
        /* <DEDUP_REMOVED lines=17> */
.L_x_3159:
[----:B------:R-:W-:-:S04]  /*ba10*/  SHF.R.U32.HI R5, RZ, 0x18, R16 ;  /* 0x00000018ff057819 */ /* 0x000fc80000011610 */
[----:B------:R-:W-:-:S07]  /*ba20*/  LOP3.LUT R0, R0, 0x80, R5, 0xf8, !PT ;  /* 0x0000008000007812 */ /* 0x000fce00078ef805 */
.L_x_3158:
[----:B------:R-:W-:Y:S01]  /*ba30*/  STG.E.U8 desc[UR36][R2.64], R0 ;  /* 0x0000000002007986 */ /* 0x000fe2000c101124 */
[----:B------:R-:W-:Y:S05]  /*ba40*/  EXIT ;  /* 0x000000000000794d */ /* 0x000fea0003800000 */
.L_x_3153:
        /* <DEDUP_REMOVED lines=18> */
.L_x_3162:
[----:B------:R-:W-:Y:S01]  /*bb70*/  STG.E.U8 desc[UR36][R2.64], R0 ;  /* 0x0000000002007986 */ /* 0x000fe2000c101124 */
[----:B------:R-:W-:Y:S05]  /*bb80*/  EXIT ;  /* 0x000000000000794d */ /* 0x000fea0003800000 */
.L_x_3161:
[----:B------:R-:W-:-:S06]  /*bb90*/  SHF.L.U32 R4, R16, 0x10, RZ ;  /* 0x0000001010047819 */ /* 0x000fcc00000006ff */
[----:B------:R-:W0:Y:S02]  /*bba0*/  F2I.U64.TRUNC R4, R4 ;  /* 0x0000000400047311 */ /* 0x000e24000020d800 */
[----:B0-----:R-:W-:Y:S01]  /*bbb0*/  STG.E.64 desc[UR36][R2.64], R4 ;  /* 0x0000000402007986 */ /* 0x001fe2000c101b24 */
[----:B------:R-:W-:Y:S05]  /*bbc0*/  EXIT ;  /* 0x000000000000794d */ /* 0x000fea0003800000 */
.L_x_3160:
[----:B------:R-:W-:-:S04]  /*bbd0*/  IMAD.U32 R16, R16, 0x10000, RZ ;  /* 0x0001000010107824 */ /* 0x000fc800078e00ff */
[----:B------:R-:W0:Y:S02]  /*bbe0*/  F2I.FTZ.U32.TRUNC.NTZ R5, R16 ;  /* 0x0000001000057305 */ /* 0x000e24000021f000 */
[----:B0-----:R-:W-:Y:S01]  /*bbf0*/  STG.E desc[UR36][R2.64], R5 ;  /* 0x0000000502007986 */ /* 0x001fe2000c101924 */
[----:B------:R-:W-:Y:S05]  /*bc00*/  EXIT ;  /* 0x000000000000794d */ /* 0x000fea0003800000 */
.L_x_3152:
        /* <DEDUP_REMOVED lines=9> */
[----:B------:R-:W-:Y:S01]  /*bca0*/  STG.E.U8 desc[UR36][R2.64], R5 ;  /* 0x0000000502007986 */ /* 0x000fe2000c101124 */
[----:B------:R-:W-:Y:S05]  /*bcb0*/  EXIT ;  /* 0x000000000000794d */ /* 0x000fea0003800000 */
.L_x_3164:
[----:B------:R-:W-:Y:S02]  /*bcc0*/  SHF.L.U32 R16, R16, 0x10, RZ ;  /* 0x0000001010107819 */ /* 0x000fe400000006ff */
[----:B------:R-:W-:-:S03]  /*bcd0*/  CS2R R6, SRZ ;  /* 0x0000000000067805 */ /* 0x000fc6000001ff00 */
[----:B------:R-:W-:-:S06]  /*bce0*/  FMUL.FTZ R4, R16, 1 ;  /* 0x3f80000010047820 */ /* 0x000fcc0000410000 */
[----:B------:R-:W0:Y:S02]  /*bcf0*/  F2F.F64.F32 R4, R4 ;  /* 0x0000000400047310 */ /* 0x000e240000201800 */
[----:B0-----:R-:W-:Y:S01]  /*bd00*/  STG.E.128 desc[UR36][R2.64], R4 ;  /* 0x0000000402007986 */ /* 0x001fe2000c101d24 */
[----:B------:R-:W-:Y:S05]  /*bd10*/  EXIT ;  /* 0x000000000000794d */ /* 0x000fea0003800000 */
.L_x_3163:
[----:B------:R-:W-:-:S09]  /*bd20*/  UISETP.NE.AND UP0, UPT, UR4, 0xf, UPT ;  /* 0x0000000f0400788c */ /* 0x000fd2000bf05270 */
[----:B------:R-:W-:Y:S05]  /*bd30*/  BRA.U !UP0, `(.L_x_3165) ;  /* 0x0000000108d87547 */ /* 0x000fea000b800000 */
[----:B------:R-:W-:-:S09]  /*bd40*/  UISETP.NE.AND UP0, UPT, UR4, 0x17, UPT ;  /* 0x000000170400788c */ /* 0x000fd2000bf05270 */
[----:B------:R-:W-:Y:S05]  /*bd50*/  BRA.U !UP0, `(.L_x_3166) ;  /* 0x0000000108887547 */ /* 0x000fea000b800000 */
[----:B------:R-:W-:-:S09]  /*bd60*/  UISETP.NE.AND UP0, UPT, UR4, 0x18, UPT ;  /* 0x000000180400788c */ /* 0x000fd2000bf05270 */
[----:B------:R-:W-:Y:S05]  /*bd70*/  BRA.U !UP0, `(.L_x_3167) ;  /* 0x0000000108447547 */ /* 0x000fea000b800000 */
.L_x_3145:
[----:B------:R-:W-:Y:S01]  /*bd80*/  MOV R0, 0x0 ;  /* 0x0000000000007802 */ /* 0x000fe20000000f00 */
[----:B------:R-:W0:Y:S01]  /*bd90*/  LDCU.64 UR4, c[0x4][0x190] ;  /* 0x01003200ff0477ac */ /* 0x000e220008000a00 */
[----:B------:R-:W-:Y:S02]  /*bda0*/  HFMA2 R13, -RZ, RZ, 0, 0 ;  /* 0x00000000ff0d7431 */ /* 0x000fe400000001ff */
[----:B------:R-:W-:Y:S01]  /*bdb0*/  IMAD.MOV.U32 R8, RZ, RZ, 0x65 ;  /* 0x00000065ff087424 */ /* 0x000fe200078e00ff */
[----:B------:R1:W2:Y:S01]  /*bdc0*/  LDC.64 R2, c[0x4][R0] ;  /* 0x0100000000027b82 */ /* 0x0002a20000000a00 */
[----:B------:R-:W3:Y:S01]  /*bdd0*/  LDCU.64 UR6, c[0x4][0x198] ;  /* 0x01003300ff0677ac */ /* 0x000ee20008000a00 */
[----:B------:R-:W-:Y:S01]  /*bde0*/  IMAD.MOV.U32 R12, RZ, RZ, 0x1 ;  /* 0x00000001ff0c7424 */ /* 0x000fe200078e00ff */
[----:B------:R-:W4:Y:S01]  /*bdf0*/  LDCU.64 UR8, c[0x4][0x68] ;  /* 0x01000d00ff0877ac */ /* 0x000f220008000a00 */
[----:B0-----:R-:W-:Y:S02]  /*be00*/  IMAD.U32 R4, RZ, RZ, UR4 ;  /* 0x00000004ff047e24 */ /* 0x001fe4000f8e00ff */
[----:B------:R-:W-:Y:S01]  /*be10*/  IMAD.U32 R5, RZ, RZ, UR5 ;  /* 0x00000005ff057e24 */ /* 0x000fe2000f8e00ff */
[----:B---3--:R-:W-:Y:S01]  /*be20*/  MOV R6, UR6 ;  /* 0x0000000600067c02 */ /* 0x008fe20008000f00 */
[----:B------:R-:W-:-:S02]  /*be30*/  IMAD.U32 R7, RZ, RZ, UR7 ;  /* 0x00000007ff077e24 */ /* 0x000fc4000f8e00ff */
[----:B----4-:R-:W-:Y:S01]  /*be40*/  IMAD.U32 R10, RZ, RZ, UR8 ;  /* 0x00000008ff0a7e24 */ /* 0x010fe2000f8e00ff */
[----:B-1----:R-:W-:-:S07]  /*be50*/  MOV R11, UR9 ;  /* 0x00000009000b7c02 */ /* 0x002fce0008000f00 */
[----:B------:R-:W-:-:S07]  /*be60*/  LEPC R20, `(.L_x_3168) ;  /* 0x000000001014794e */ /* 0x000fce0000000000 */
[----:B--2---:R-:W-:Y:S05]  /*be70*/  CALL.ABS.NOINC R2 ;  /* 0x0000000002007343 */ /* 0x004fea0003c00000 */
.L_x_3168:
[----:B------:R-:W-:Y:S05]  /*be80*/  EXIT ;  /* 0x000000000000794d */ /* 0x000fea0003800000 */
.L_x_3167:
        /* <DEDUP_REMOVED lines=12> */
.L_x_3169:
[----:B------:R-:W-:-:S05]  /*bf50*/  LOP3.LUT R5, R0, 0x80, R7, 0xf8, !PT ;  /* 0x0000008000057812 */ /* 0x000fca00078ef807 */
[----:B------:R-:W-:Y:S01]  /*bf60*/  STG.E.U8 desc[UR36][R2.64], R5 ;  /* 0x0000000502007986 */ /* 0x000fe2000c101124 */
[----:B------:R-:W-:Y:S05]  /*bf70*/  EXIT ;  /* 0x000000000000794d */ /* 0x000fea0003800000 */
.L_x_3166:
        /* <DEDUP_REMOVED lines=11> */
.L_x_3170:
[----:B------:R-:W-:Y:S01]  /*c030*/  IMAD.MOV.U32 R0, RZ, RZ, 0x7f ;  /* 0x0000007fff007424 */ /* 0x000fe200078e00ff */
[----:B------:R-:W-:-:S04]  /*c040*/  ISETP.GT.U32.AND P0, PT, R4, 0x7f800000, PT ;  /* 0x7f8000000400780c */ /* 0x000fc80003f04070 */
[----:B------:R-:W-:-:S09]  /*c050*/  SEL R0, R0, 0x7c, P0 ;  /* 0x0000007c00007807 */ /* 0x000fd20000000000 */
.L_x_3171:
[----:B------:R-:W-:-:S04]  /*c060*/  SHF.R.U32.HI R5, RZ, 0x18, R16 ;  /* 0x00000018ff057819 */ /* 0x000fc80000011610 */
[----:B------:R-:W-:-:S05]  /*c070*/  LOP3.LUT R5, R0, 0x80, R5, 0xf8, !PT ;  /* 0x0000008000057812 */ /* 0x000fca00078ef805 */
[----:B------:R-:W-:Y:S01]  /*c080*/  STG.E.U8 desc[UR36][R2.64], R5 ;  /* 0x0000000502007986 */ /* 0x000fe2000c101124 */
[----:B------:R-:W-:Y:S05]  /*c090*/  EXIT ;  /* 0x000000000000794d */ /* 0x000fea0003800000 */
.L_x_3165:
[----:B------:R-:W0:Y:S02]  /*c0a0*/  LDC.U16 R5, c[0x0][0x528] ;  /* 0x00014a00ff057b82 */ /* 0x000e240000000400 */
[----:B0-----:R-:W-:Y:S01]  /*c0b0*/  STG.E.U16 desc[UR36][R2.64], R5 ;  /* 0x0000000502007986 */ /* 0x001fe2000c101524 */
[----:B------:R-:W-:Y:S05]  /*c0c0*/  EXIT ;  /* 0x000000000000794d */ /* 0x000fea0003800000 */
.L_x_3172:
        /* <DEDUP_REMOVED lines=11> */
.L_x_7091:


//--------------------- .text._ZN2at6native27unrolled_elementwise_kernelINS0_11FillFunctorIN3c108BFloat16EEESt5arrayIPcLm1EELi4E23TrivialOffsetCalculatorILi0EjES9_ILi1EjENS0_6memory12LoadWithCastILi0EEENSC_13StoreWithCastILi1EEEEEviT_T0_T2_T3_T4_T5_ --------------------------
	.section	.text._ZN2at6native27unrolled_elementwise_kernelINS0_11FillFunctorIN3c108BFloat16EEESt5arrayIPcLm1EELi4E23TrivialOffsetCalculatorILi0EjES9_ILi1EjENS0_6memory12LoadWithCastILi0EEENSC_13StoreWithCastILi1EEEEEviT_T0_T2_T3_T4_T5_,"ax",@progbits
	.align	128
        .global         _ZN2at6native27unrolled_elementwise_kernelINS0_11FillFunctorIN3c108BFloat16EEESt5arrayIPcLm1EELi4E23TrivialOffsetCalculatorILi0EjES9_ILi1EjENS0_6memory12LoadWithCastILi0EEENSC_13StoreWithCastILi1EEEEEviT_T0_T2_T3_T4_T5_
        .type           _ZN2at6native27unrolled_elementwise_kernelINS0_11FillFunctorIN3c108BFloat16EEESt5arrayIPcLm1EELi4E23TrivialOffsetCalculatorILi0EjES9_ILi1EjENS0_6memory12LoadWithCastILi0EEENSC_13StoreWithCastILi1EEEEEviT_T0_T2_T3_T4_T5_,@function
        .size           _ZN2at6native27unrolled_elementwise_kernelINS0_11FillFunctorIN3c108BFloat16EEESt5arrayIPcLm1EELi4E23TrivialOffsetCalculatorILi0EjES9_ILi1EjENS0_6memory12LoadWithCastILi0EEENSC_13StoreWithCastILi1EEEEEviT_T0_T2_T3_T4_T5_,(.L_x_7092 - _ZN2at6native27unrolled_elementwise_kernelINS0_11FillFunctorIN3c108BFloat16EEESt5arrayIPcLm1EELi4E23TrivialOffsetCalculatorILi0EjES9_ILi1EjENS0_6memory12LoadWithCastILi0EEENSC_13StoreWithCastILi1EEEEEviT_T0_T2_T3_T4_T5_)
        .other          _ZN2at6native27unrolled_elementwise_kernelINS0_11FillFunctorIN3c108BFloat16EEESt5arrayIPcLm1EELi4E23TrivialOffsetCalculatorILi0EjES9_ILi1EjENS0_6memory12LoadWithCastILi0EEENSC_13StoreWithCastILi1EEEEEviT_T0_T2_T3_T4_T5_,@"STO_CUDA_ENTRY STV_DEFAULT"
_ZN2at6native27unrolled_elementwise_kernelINS0_11FillFunctorIN3c108BFloat16EEESt5arrayIPcLm1EELi4E23TrivialOffsetCalculatorILi0EjES9_ILi1EjENS0_6memory12LoadWithCastILi0EEENSC_13StoreWithCastILi1EEEEEviT_T0_T2_T3_T4_T5_:
.text._ZN2at6native27unrolled_elementwise_kernelINS0_11FillFunctorIN3c108BFloat16EEESt5arrayIPcLm1EELi4E23TrivialOffsetCalculatorILi0EjES9_ILi1EjENS0_6memory12LoadWithCastILi0EEENSC_13StoreWithCastILi1EEEEEviT_T0_T2_T3_T4_T5_:
[----:B------:R-:W0:Y:S01]  /*0000*/  LDC R1, c[0x0][0x37c] ;  /* 0x0000df00ff017b82 */ /* 0x000e220000000800 */
[----:B------:R-:W1:Y:S07]  /*0010*/  S2R R16, SR_CTAID.X ;  /* 0x0000000000107919 */ /* 0x000e6e0000002500 */
[----:B------:R-:W1:Y:S01]  /*0020*/  LDC R3, c[0x0][0x380] ;  /* 0x0000e000ff037b82 */ /* 0x000e620000000800 */
[----:B------:R-:W2:Y:S01]  /*0030*/  LDCU.64 UR36, c[0x0][0x358] ;  /* 0x00006b00ff2477ac */ /* 0x000ea20008000a00 */
[----:B------:R-:W-:Y:S01]  /*0040*/  BSSY.RECONVERGENT B6, `(.L_x_3173) ;  /* 0x00000f3000067945 */ /* 0x000fe20003800200 */
[----:B------:R-:W3:Y:S01]  /*0050*/  S2R R19, SR_TID.X ;  /* 0x0000000000137919 */ /* 0x000ee20000002100 */
[----:B------:R-:W4:Y:S04]  /*0060*/  LDCU.U8 UR38, c[0x0][0x39c] ;  /* 0x00007380ff2677ac */ /* 0x000f280008000000 */
[----:B------:R-:W5:Y:S01]  /*0070*/  LDC.U16 R17, c[0x0][0x384] ;  /* 0x0000e100ff117b82 */ /* 0x000f620000000400 */
        /* <DEDUP_REMOVED lines=25> */
.L_x_3178:
[----:B------:R-:W-:-:S06]  /*0210*/  IMAD.U32 R5, R17, 0x10000, RZ ;  /* 0x0001000011057824 */ /* 0x000fcc00078e00ff */
[----:B------:R-:W0:Y:S02]  /*0220*/  F2I.S64.TRUNC R4, R5 ;  /* 0x0000000500047311 */ /* 0x000e24000020d900 */
[----:B0-----:R3:W-:Y:S01]  /*0230*/  STG.E.U8 desc[UR36][R2.64], R4 ;  /* 0x0000000402007986 */ /* 0x0017e2000c101124 */
[----:B------:R-:W-:Y:S05]  /*0240*/  BRA `(.L_x_3174) ;  /* 0x0000000c00487947 */ /* 0x000fea0003800000 */
.L_x_3177:
        /* <DEDUP_REMOVED lines=10> */
.L_x_3181:
[----:B------:R-:W-:-:S04]  /*02f0*/  IMAD.U32 R0, R17, 0x10000, RZ ;  /* 0x0001000011007824 */ /* 0x000fc800078e00ff */
[----:B------:R-:W0:Y:S02]  /*0300*/  F2I.FTZ.TRUNC.NTZ R5, R0 ;  /* 0x0000000000057305 */ /* 0x000e24000021f100 */
[----:B0-----:R1:W-:Y:S01]  /*0310*/  STG.E desc[UR36][R2.64], R5 ;  /* 0x0000000502007986 */ /* 0x0013e2000c101924 */
[----:B------:R-:W-:Y:S05]  /*0320*/  BRA `(.L_x_3174) ;  /* 0x0000000c00107947 */ /* 0x000fea0003800000 */
.L_x_3180:
[----:B------:R-:W-:-:S04]  /*0330*/  IMAD.U32 R0, R17, 0x10000, RZ ;  /* 0x0001000011007824 */ /* 0x000fc800078e00ff */
[----:B------:R-:W0:Y:S02]  /*0340*/  F2I.FTZ.TRUNC.NTZ R5, R0 ;  /* 0x0000000000057305 */ /* 0x000e24000021f100 */
[----:B0-----:R2:W-:Y:S01]  /*0350*/  STG.E.U16 desc[UR36][R2.64], R5 ;  /* 0x0000000502007986 */ /* 0x0015e2000c101524 */
[----:B------:R-:W-:Y:S05]  /*0360*/  BRA `(.L_x_3174) ;  /* 0x0000000c00007947 */ /* 0x000fea0003800000 */
.L_x_3176:
        /* <DEDUP_REMOVED lines=9> */
.L_x_3183:
[----:B------:R-:W-:-:S05]  /*0400*/  IMAD.U32 R0, R17, 0x10000, RZ ;  /* 0x0001000011007824 */ /* 0x000fca00078e00ff */
[----:B------:R-:W-:-:S05]  /*0410*/  F2FP.F16.F32.PACK_AB R0, RZ, R0 ;  /* 0x00000000ff00723e */ /* 0x000fca00000000ff */
[----:B------:R0:W-:Y:S01]  /*0420*/  STG.E.U16 desc[UR36][R2.64], R0 ;  /* 0x0000000002007986 */ /* 0x0001e2000c101524 */
[----:B------:R-:W-:Y:S05]  /*0430*/  BRA `(.L_x_3174) ;  /* 0x0000000800cc7947 */ /* 0x000fea0003800000 */
.L_x_3182:
[----:B------:R-:W-:-:S09]  /*0440*/  UISETP.NE.AND UP0, UPT, UR4, 0x7, UPT ;  /* 0x000000070400788c */ /* 0x000fd2000bf05270 */
[----:B------:R-:W-:Y:S05]  /*0450*/  BRA.U !UP0, `(.L_x_3184) ;  /* 0x0000000108347547 */ /* 0x000fea000b800000 */
[----:B------:R-:W-:-:S09]  /*0460*/  UISETP.NE.AND UP0, UPT, UR4, 0x8, UPT ;  /* 0x000000080400788c */ /* 0x000fd2000bf05270 */
[----:B------:R-:W-:Y:S05]  /*0470*/  BRA.U !UP0, `(.L_x_3185) ;  /* 0x0000000108187547 */ /* 0x000fea000b800000 */
[----:B------:R-:W-:-:S09]  /*0480*/  UISETP.NE.AND UP0, UPT, UR4, 0x9, UPT ;  /* 0x000000090400788c */ /* 0x000fd2000bf05270 */
[----:B------:R-:W-:Y:S05]  /*0490*/  BRA.U UP0, `(.L_x_3179) ;  /* 0x00000009001c7547 */ /* 0x000fea000b800000 */
[----:B------:R-:W-:Y:S02]  /*04a0*/  IMAD.U32 R4, R17, 0x10000, RZ ;  /* 0x0001000011047824 */ /* 0x000fe400078e00ff */
[----:B------:R-:W-:-:S05]  /*04b0*/  IMAD.MOV.U32 R5, RZ, RZ, RZ ;  /* 0x000000ffff057224 */ /* 0x000fca00078e00ff */
[----:B------:R0:W-:Y:S01]  /*04c0*/  STG.E.64 desc[UR36][R2.64], R4 ;  /* 0x0000000402007986 */ /* 0x0001e2000c101b24 */
[----:B------:R-:W-:Y:S05]  /*04d0*/  BRA `(.L_x_3174) ;  /* 0x0000000800a47947 */ /* 0x000fea0003800000 */
.L_x_3185:
[----:B------:R-:W-:-:S05]  /*04e0*/  IMAD.U32 R0, R17, 0x10000, RZ ;  /* 0x0001000011007824 */ /* 0x000fca00078e00ff */
[----:B------:R-:W-:-:S04]  /*04f0*/  F2FP.F16.F32.PACK_AB R5, RZ, R0 ;  /* 0x00000000ff05723e */ /* 0x000fc800000000ff */
[----:B------:R-:W-:-:S05]  /*0500*/  PRMT R5, R5, 0x5410, RZ ;  /* 0x0000541005057816 */ /* 0x000fca00000000ff */
[----:B------:R0:W-:Y:S01]  /*0510*/  STG.E desc[UR36][R2.64], R5 ;  /* 0x0000000502007986 */ /* 0x0001e2000c101924 */
[----:B------:R-:W-:Y:S05]  /*0520*/  BRA `(.L_x_3174) ;  /* 0x0000000800907947 */ /* 0x000fea0003800000 */
.L_x_3184:
[----:B------:R-:W-:-:S04]  /*0530*/  IMAD.U32 R4, R17, 0x10000, RZ ;  /* 0x0001000011047824 */ /* 0x000fc800078e00ff */
[----:B------:R-:W-:-:S06]  /*0540*/  FMUL.FTZ R4, R4, 1 ;  /* 0x3f80000004047820 */ /* 0x000fcc0000410000 */
[----:B------:R-:W0:Y:S02]  /*0550*/  F2F.F64.F32 R4, R4 ;  /* 0x0000000400047310 */ /* 0x000e240000201800 */
[----:B0-----:R5:W-:Y:S01]  /*0560*/  STG.E.64 desc[UR36][R2.64], R4 ;  /* 0x0000000402007986 */ /* 0x001be2000c101b24 */
[----:B------:R-:W-:Y:S05]  /*0570*/  BRA `(.L_x_3174) ;  /* 0x00000008007c7947 */ /* 0x000fea0003800000 */
.L_x_3175:
        /* <DEDUP_REMOVED lines=13> */
.L_x_3188:
[----:B------:R-:W-:Y:S01]  /*0650*/  IMAD.U32 R0, R17, 0x10000, RZ ;  /* 0x0001000011007824 */ /* 0x000fe200078e00ff */
[----:B------:R-:W-:-:S03]  /*0660*/  CS2R R6, SRZ ;  /* 0x0000000000067805 */ /* 0x000fc6000001ff00 */
[----:B------:R-:W-:-:S04]  /*0670*/  FMUL.FTZ R0, R0, 1 ;  /* 0x3f80000000007820 */ /* 0x000fc80000410000 */
[----:B------:R-:W0:Y:S02]  /*0680*/  F2F.F64.F32 R4, R0 ;  /* 0x0000000000047310 */ /* 0x000e240000201800 */
[----:B0-----:R0:W-:Y:S01]  /*0690*/  STG.E.128 desc[UR36][R2.64], R4 ;  /* 0x0000000402007986 */ /* 0x0011e2000c101d24 */
[----:B------:R-:W-:Y:S05]  /*06a0*/  BRA `(.L_x_3174) ;  /* 0x0000000800307947 */ /* 0x000fea0003800000 */
.L_x_3187:
        /* <DEDUP_REMOVED lines=18> */
.L_x_3191:
[----:B------:R-:W-:-:S05]  /*07d0*/  LOP3.LUT R7, R4, 0x80, R7, 0xf8, !PT ;  /* 0x0000008004077812 */ /* 0x000fca00078ef807 */
[----:B------:R0:W-:Y:S01]  /*07e0*/  STG.E.U8 desc[UR36][R2.64], R7 ;  /* 0x0000000702007986 */ /* 0x0001e2000c101124 */
[----:B------:R-:W-:Y:S05]  /*07f0*/  BRA `(.L_x_3174) ;  /* 0x0000000400dc7947 */ /* 0x000fea0003800000 */
.L_x_3190:
[----:B------:R-:W-:-:S05]  /*0800*/  IMAD.U32 R5, R17, 0x10000, RZ ;  /* 0x0001000011057824 */ /* 0x000fca00078e00ff */
        /* <DEDUP_REMOVED lines=13> */
.L_x_3192:
[----:B------:R-:W-:-:S05]  /*08e0*/  LOP3.LUT R5, R0, 0x80, R7, 0xf8, !PT ;  /* 0x0000008000057812 */ /* 0x000fca00078ef807 */
[----:B------:R0:W-:Y:S01]  /*08f0*/  STG.E.U8 desc[UR36][R2.64], R5 ;  /* 0x0000000502007986 */ /* 0x0001e2000c101124 */
[----:B------:R-:W-:Y:S05]  /*0900*/  BRA `(.L_x_3174) ;  /* 0x0000000400987947 */ /* 0x000fea0003800000 */
.L_x_3189:
[----:B------:R0:W-:Y:S01]  /*0910*/  STG.E.U16 desc[UR36][R2.64], R17 ;  /* 0x0000001102007986 */ /* 0x0001e2000c101524 */
[----:B------:R-:W-:Y:S05]  /*0920*/  BRA `(.L_x_3174) ;  /* 0x0000000400907947 */ /* 0x000fea0003800000 */
.L_x_3186:
        /* <DEDUP_REMOVED lines=8> */
[----:B------:R-:W-:-:S06]  /*09b0*/  IMAD.U32 R5, R17, 0x10000, RZ ;  /* 0x0001000011057824 */ /* 0x000fcc00078e00ff */
[----:B------:R-:W0:Y:S02]  /*09c0*/  F2I.FTZ.U32.TRUNC.NTZ R5, R5 ;  /* 0x0000000500057305 */ /* 0x000e24000021f000 */
[----:B0-----:R0:W-:Y:S01]  /*09d0*/  STG.E.U16 desc[UR36][R2.64], R5 ;  /* 0x0000000502007986 */ /* 0x0011e2000c101524 */
[----:B------:R-:W-:Y:S05]  /*09e0*/  BRA `(.L_x_3174) ;  /* 0x0000000400607947 */ /* 0x000fea0003800000 */
.L_x_3195:
[----:B------:R-:W-:Y:S02]  /*09f0*/  IMAD.U32 R5, R17, 0x10000, RZ ;  /* 0x0001000011057824 */ /* 0x000fe400078e00ff */
[----:B------:R-:W-:-:S03]  /*0a00*/  IMAD.MOV.U32 R0, RZ, RZ, 0x80 ;  /* 0x00000080ff007424 */ /* 0x000fc600078e00ff */
[----:B------:R-:W-:-:S04]  /*0a10*/  LOP3.LUT R4, R5, 0x7fffffff, RZ, 0xc0, !PT ;  /* 0x7fffffff05047812 */ /* 0x000fc800078ec0ff */
        /* <DEDUP_REMOVED lines=9> */
.L_x_3197:
[----:B------:R-:W-:-:S04]  /*0ab0*/  SHF.R.U32.HI R0, RZ, 0x14, R5 ;  /* 0x00000014ff007819 */ /* 0x000fc80000011605 */
[----:B------:R-:W-:-:S04]  /*0ac0*/  LOP3.LUT R0, R0, 0x1, RZ, 0xc0, !PT ;  /* 0x0000000100007812 */ /* 0x000fc800078ec0ff */
[----:B------:R-:W-:-:S04]  /*0ad0*/  IADD3 R0, PT, PT, R5, 0x487ffff, R0 ;  /* 0x0487ffff05007810 */ /* 0x000fc80007ffe000 */
[----:B------:R-:W-:-:S04]  /*0ae0*/  SHF.R.U32.HI R0, RZ, 0x14, R0 ;  /* 0x00000014ff007819 */ /* 0x000fc80000011600 */
[----:B------:R-:W-:-:S07]  /*0af0*/  LOP3.LUT R4, R0, 0xff, RZ, 0xc0, !PT ;  /* 0x000000ff00047812 */ /* 0x000fce00078ec0ff */
.L_x_3198:
[----:B------:R-:W-:-:S04]  /*0b00*/  SHF.R.U32.HI R5, RZ, 0x18, R5 ;  /* 0x00000018ff057819 */ /* 0x000fc80000011605 */
[----:B------:R-:W-:-:S04]  /*0b10*/  LOP3.LUT R4, R4, 0x80, R5, 0xf8, !PT ;  /* 0x0000008004047812 */ /* 0x000fc800078ef805 */
[----:B------:R-:W-:-:S07]  /*0b20*/  PRMT R0, R4, 0x7610, R0 ;  /* 0x0000761004007816 */ /* 0x000fce0000000000 */
.L_x_3196:
[----:B------:R0:W-:Y:S01]  /*0b30*/  STG.E.U8 desc[UR36][R2.64], R0 ;  /* 0x0000000002007986 */ /* 0x0001e2000c101124 */
[----:B------:R-:W-:Y:S05]  /*0b40*/  BRA `(.L_x_3174) ;  /* 0x0000000400087947 */ /* 0x000fea0003800000 */
.L_x_3194:
        /* <DEDUP_REMOVED lines=12> */
.L_x_3200:
[----:B------:R-:W-:-:S04]  /*0c10*/  SHF.R.U32.HI R0, RZ, 0x15, R5 ;  /* 0x00000015ff007819 */ /* 0x000fc80000011605 */
[----:B------:R-:W-:-:S04]  /*0c20*/  LOP3.LUT R0, R0, 0x1, RZ, 0xc0, !PT ;  /* 0x0000000100007812 */ /* 0x000fc800078ec0ff */
[----:B------:R-:W-:-:S04]  /*0c30*/  IADD3 R0, PT, PT, R5, 0x88fffff, R0 ;  /* 0x088fffff05007810 */ /* 0x000fc80007ffe000 */
[----:B------:R-:W-:-:S04]  /*0c40*/  SHF.R.U32.HI R0, RZ, 0x15, R0 ;  /* 0x00000015ff007819 */ /* 0x000fc80000011600 */
[----:B------:R-:W-:-:S07]  /*0c50*/  LOP3.LUT R4, R0, 0xff, RZ, 0xc0, !PT ;  /* 0x000000ff00047812 */ /* 0x000fce00078ec0ff */
.L_x_3201:
[----:B------:R-:W-:-:S04]  /*0c60*/  SHF.R.U32.HI R5, RZ, 0x18, R5 ;  /* 0x00000018ff057819 */ /* 0x000fc80000011605 */
[----:B------:R-:W-:-:S04]  /*0c70*/  LOP3.LUT R4, R4, 0x80, R5, 0xf8, !PT ;  /* 0x0000008004047812 */ /* 0x000fc800078ef805 */
[----:B------:R-:W-:-:S07]  /*0c80*/  PRMT R0, R4, 0x7610, R0 ;  /* 0x0000761004007816 */ /* 0x000fce0000000000 */
.L_x_3199:
[----:B------:R0:W-:Y:S01]  /*0c90*/  STG.E.U8 desc[UR36][R2.64], R0 ;  /* 0x0000000002007986 */ /* 0x0001e2000c101124 */
[----:B------:R-:W-:Y:S05]  /*0ca0*/  BRA `(.L_x_3174) ;  /* 0x0000000000b07947 */ /* 0x000fea0003800000 */
.L_x_3193:
[----:B------:R-:W-:-:S09]  /*0cb0*/  UISETP.NE.AND UP0, UPT, UR4, 0x1c, UPT ;  /* 0x0000001c0400788c */ /* 0x000fd2000bf05270 */
[----:B------:R-:W-:Y:S05]  /*0cc0*/  BRA.U !UP0, `(.L_x_3202) ;  /* 0x00000001089c7547 */ /* 0x000fea000b800000 */
[----:B------:R-:W-:-:S09]  /*0cd0*/  UISETP.NE.AND UP0, UPT, UR4, 0x1d, UPT ;  /* 0x0000001d0400788c */ /* 0x000fd2000bf05270 */
[----:B------:R-:W-:Y:S05]  /*0ce0*/  BRA.U !UP0, `(.L_x_3203) ;  /* 0x0000000108847547 */ /* 0x000fea000b800000 */
[----:B------:R-:W-:-:S09]  /*0cf0*/  UISETP.NE.AND UP0, UPT, UR4, 0x2c, UPT ;  /* 0x0000002c0400788c */ /* 0x000fd2000bf05270 */
[----:B------:R-:W-:Y:S05]  /*0d00*/  BRA.U !UP0, `(.L_x_3204) ;  /* 0x0000000108447547 */ /* 0x000fea000b800000 */
.L_x_3179:
        /* <DEDUP_REMOVED lines=16> */
.L_x_3205:
[----:B------:R-:W-:Y:S05]  /*0e10*/  BRA `(.L_x_3174) ;  /* 0x0000000000547947 */ /* 0x000fea0003800000 */
.L_x_3204:
        /* <DEDUP_REMOVED lines=12> */
.L_x_3206:
[----:B------:R0:W-:Y:S01]  /*0ee0*/  STG.E.U8 desc[UR36][R2.64], R4 ;  /* 0x0000000402007986 */ /* 0x0001e2000c101124 */
[----:B------:R-:W-:Y:S05]  /*0ef0*/  BRA `(.L_x_3174) ;  /* 0x00000000001c7947 */ /* 0x000fea0003800000 */
.L_x_3203:
[----:B------:R-:W-:-:S06]  /*0f00*/  IMAD.U32 R4, R17, 0x10000, RZ ;  /* 0x0001000011047824 */ /* 0x000fcc00078e00ff */
[----:B------:R-:W0:Y:S02]  /*0f10*/  F2I.U64.TRUNC R4, R4 ;  /* 0x0000000400047311 */ /* 0x000e24000020d800 */
[----:B0-----:R0:W-:Y:S01]  /*0f20*/  STG.E.64 desc[UR36][R2.64], R4 ;  /* 0x0000000402007986 */ /* 0x0011e2000c101b24 */
[----:B------:R-:W-:Y:S05]  /*0f30*/  BRA `(.L_x_3174) ;  /* 0x00000000000c7947 */ /* 0x000fea0003800000 */
.L_x_3202:
[----:B------:R-:W-:-:S04]  /*0f40*/  IMAD.U32 R0, R17, 0x10000, RZ ;  /* 0x0001000011007824 */ /* 0x000fc800078e00ff */
[----:B------:R-:W0:Y:S02]  /*0f50*/  F2I.FTZ.U32.TRUNC.NTZ R5, R0 ;  /* 0x0000000000057305 */ /* 0x000e24000021f000 */
[----:B0-----:R0:W-:Y:S02]  /*0f60*/  STG.E desc[UR36][R2.64], R5 ;  /* 0x0000000502007986 */ /* 0x0011e4000c101924 */
.L_x_3174:
[----:B------:R-:W-:Y:S05]  /*0f70*/  BSYNC.RECONVERGENT B6 ;  /* 0x0000000000067941 */ /* 0x000fea0003800200 */
.L_x_3173:
        /* <DEDUP_REMOVED lines=24> */
.L_x_3212:
[----:B------:R-:W-:-:S06]  /*1100*/  IMAD.U32 R4, R17, 0x10000, RZ ;  /* 0x0001000011047824 */ /* 0x000fcc00078e00ff */
[----:B------:R-:W0:Y:S02]  /*1110*/  F2I.S64.TRUNC R4, R4 ;  /* 0x0000000400047311 */ /* 0x000e24000020d900 */
[----:B0-----:R-:W-:-:S05]  /*1120*/  IMAD.MOV.U32 R7, RZ, RZ, R4 ;  /* 0x000000ffff077224 */ /* 0x001fca00078e0004 */
[----:B------:R0:W-:Y:S01]  /*1130*/  STG.E.U8 desc[UR36][R2.64], R7 ;  /* 0x0000000702007986 */ /* 0x0001e2000c101124 */
[----:B------:R-:W-:Y:S05]  /*1140*/  BRA `(.L_x_3214) ;  /* 0x0000000c00447947 */ /* 0x000fea0003800000 */
.L_x_3211:
        /* <DEDUP_REMOVED lines=10> */
.L_x_3216:
[----:B------:R-:W-:-:S04]  /*11f0*/  IMAD.U32 R0, R17, 0x10000, RZ ;  /* 0x0001000011007824 */ /* 0x000fc800078e00ff */
[----:B------:R-:W0:Y:S02]  /*1200*/  F2I.FTZ.TRUNC.NTZ R5, R0 ;  /* 0x0000000000057305 */ /* 0x000e24000021f100 */
[----:B0-----:R0:W-:Y:S01]  /*1210*/  STG.E desc[UR36][R2.64], R5 ;  /* 0x0000000502007986 */ /* 0x0011e2000c101924 */
[----:B------:R-:W-:Y:S05]  /*1220*/  BRA `(.L_x_3214) ;  /* 0x0000000c000c7947 */ /* 0x000fea0003800000 */
.L_x_3215:
[----:B------:R-:W-:-:S04]  /*1230*/  IMAD.U32 R0, R17, 0x10000, RZ ;  /* 0x0001000011007824 */ /* 0x000fc800078e00ff */
[----:B------:R-:W0:Y:S02]  /*1240*/  F2I.FTZ.TRUNC.NTZ R5, R0 ;  /* 0x0000000000057305 */ /* 0x000e24000021f100 */
[----:B0-----:R0:W-:Y:S01]  /*1250*/  STG.E.U16 desc[UR36][R2.64], R5 ;  /* 0x0000000502007986 */ /* 0x0011e2000c101524 */
[----:B------:R-:W-:Y:S05]  /*1260*/  BRA `(.L_x_3214) ;  /* 0x0000000800fc7947 */ /* 0x000fea0003800000 */
.L_x_3210:
        /* <DEDUP_REMOVED lines=9> */
.L_x_3218:
[----:B------:R-:W-:-:S05]  /*1300*/  IMAD.U32 R0, R17, 0x10000, RZ ;  /* 0x0001000011007824 */ /* 0x000fca00078e00ff */
[----:B------:R-:W-:-:S05]  /*1310*/  F2FP.F16.F32.PACK_AB R0, RZ, R0 ;  /* 0x00000000ff00723e */ /* 0x000fca00000000ff */
[----:B------:R0:W-:Y:S01]  /*1320*/  STG.E.U16 desc[UR36][R2.64], R0 ;  /* 0x0000000002007986 */ /* 0x0001e2000c101524 */
[----:B------:R-:W-:Y:S05]  /*1330*/  BRA `(.L_x_3214) ;  /* 0x0000000800c87947 */ /* 0x000fea0003800000 */
.L_x_3217:
        /* <DEDUP_REMOVED lines=10> */
.L_x_3220:
[----:B------:R-:W-:-:S05]  /*13e0*/  IMAD.U32 R0, R17, 0x10000, RZ ;  /* 0x0001000011007824 */ /* 0x000fca00078e00ff */
[----:B------:R-:W-:-:S04]  /*13f0*/  F2FP.F16.F32.PACK_AB R0, RZ, R0 ;  /* 0x00000000ff00723e */ /* 0x000fc800000000ff */
[----:B------:R-:W-:-:S05]  /*1400*/  PRMT R0, R0, 0x5410, RZ ;  /* 0x0000541000007816 */ /* 0x000fca00000000ff */
[----:B------:R0:W-:Y:S01]  /*1410*/  STG.E desc[UR36][R2.64], R0 ;  /* 0x0000000002007986 */ /* 0x0001e2000c101924 */
[----:B------:R-:W-:Y:S05]  /*1420*/  BRA `(.L_x_3214) ;  /* 0x00000008008c7947 */ /* 0x000fea0003800000 */
.L_x_3219:
[----:B------:R-:W-:-:S04]  /*1430*/  IMAD.U32 R0, R17, 0x10000, RZ ;  /* 0x0001000011007824 */ /* 0x000fc800078e00ff */
[----:B------:R-:W-:-:S04]  /*1440*/  FMUL.FTZ R0, R0, 1 ;  /* 0x3f80000000007820 */ /* 0x000fc80000410000 */
[----:B------:R-:W0:Y:S02]  /*1450*/  F2F.F64.F32 R4, R0 ;  /* 0x0000000000047310 */ /* 0x000e240000201800 */
[----:B0-----:R0:W-:Y:S01]  /*1460*/  STG.E.64 desc[UR36][R2.64], R4 ;  /* 0x0000000402007986 */ /* 0x0011e2000c101b24 */
[----:B------:R-:W-:Y:S05]  /*1470*/  BRA `(.L_x_3214) ;  /* 0x0000000800787947 */ /* 0x000fea0003800000 */
.L_x_3209:
        /* <DEDUP_REMOVED lines=14> */
.L_x_3224:
[----:B------:R-:W-:Y:S02]  /*1560*/  IMAD.U32 R4, R17, 0x10000, RZ ;  /* 0x0001000011047824 */ /* 0x000fe400078e00ff */
        /* <DEDUP_REMOVED lines=16> */
.L_x_3226:
[----:B------:R-:W-:-:S04]  /*1670*/  SHF.R.U32.HI R5, RZ, 0x18, R4 ;  /* 0x00000018ff057819 */ /* 0x000fc80000011604 */
[----:B------:R-:W-:-:S07]  /*1680*/  LOP3.LUT R0, R0, 0x80, R5, 0xf8, !PT ;  /* 0x0000008000007812 */ /* 0x000fce00078ef805 */
.L_x_3225:
[----:B------:R4:W-:Y:S01]  /*1690*/  STG.E.U8 desc[UR36][R2.64], R0 ;  /* 0x0000000002007986 */ /* 0x0009e2000c101124 */
[----:B------:R-:W-:Y:S05]  /*16a0*/  BRA `(.L_x_3214) ;  /* 0x0000000400ec7947 */ /* 0x000fea0003800000 */
.L_x_3223:
        /* <DEDUP_REMOVED lines=17> */
.L_x_3228:
[----:B------:R-:W-:-:S04]  /*17c0*/  SHF.R.U32.HI R5, RZ, 0x18, R4 ;  /* 0x00000018ff057819 */ /* 0x000fc80000011604 */
[----:B------:R-:W-:-:S07]  /*17d0*/  LOP3.LUT R0, R0, 0x80, R5, 0xf8, !PT ;  /* 0x0000008000007812 */ /* 0x000fce00078ef805 */
.L_x_3227:
[----:B------:R3:W-:Y:S01]  /*17e0*/  STG.E.U8 desc[UR36][R2.64], R0 ;  /* 0x0000000002007986 */ /* 0x0007e2000c101124 */
[----:B------:R-:W-:Y:S05]  /*17f0*/  BRA `(.L_x_3214) ;  /* 0x0000000400987947 */ /* 0x000fea0003800000 */
.L_x_3222:
        /* <DEDUP_REMOVED lines=18> */
.L_x_3231:
[----:B------:R2:W-:Y:S01]  /*1920*/  STG.E.U8 desc[UR36][R2.64], R0 ;  /* 0x0000000002007986 */ /* 0x0005e2000c101124 */
[----:B------:R-:W-:Y:S05]  /*1930*/  BRA `(.L_x_3214) ;  /* 0x0000000400487947 */ /* 0x000fea0003800000 */
.L_x_3230:
[----:B------:R-:W-:-:S06]  /*1940*/  IMAD.U32 R4, R17, 0x10000, RZ ;  /* 0x0001000011047824 */ /* 0x000fcc00078e00ff */
[----:B------:R-:W0:Y:S02]  /*1950*/  F2I.U64.TRUNC R4, R4 ;  /* 0x0000000400047311 */ /* 0x000e24000020d800 */
[----:B0-----:R1:W-:Y:S01]  /*1960*/  STG.E.64 desc[UR36][R2.64], R4 ;  /* 0x0000000402007986 */ /* 0x0013e2000c101b24 */
[----:B------:R-:W-:Y:S05]  /*1970*/  BRA `(.L_x_3214) ;  /* 0x0000000400387947 */ /* 0x000fea0003800000 */
.L_x_3229:
[----:B------:R-:W-:-:S04]  /*1980*/  IMAD.U32 R0, R17, 0x10000, RZ ;  /* 0x0001000011007824 */ /* 0x000fc800078e00ff */
[----:B------:R-:W0:Y:S02]  /*1990*/  F2I.FTZ.U32.TRUNC.NTZ R5, R0 ;  /* 0x0000000000057305 */ /* 0x000e24000021f000 */
[----:B0-----:R0:W-:Y:S01]  /*19a0*/  STG.E desc[UR36][R2.64], R5 ;  /* 0x0000000502007986 */ /* 0x0011e2000c101924 */
[----:B------:R-:W-:Y:S05]  /*19b0*/  BRA `(.L_x_3214) ;  /* 0x0000000400287947 */ /* 0x000fea0003800000 */
.L_x_3221:
        /* <DEDUP_REMOVED lines=11> */
.L_x_3233:
[----:B------:R-:W-:Y:S01]  /*1a70*/  IMAD.U32 R0, R17, 0x10000, RZ ;  /* 0x0001000011007824 */ /* 0x000fe200078e00ff */
[----:B------:R-:W-:-:S03]  /*1a80*/  CS2R R6, SRZ ;  /* 0x0000000000067805 */ /* 0x000fc6000001ff00 */
[----:B------:R-:W-:-:S04]  /*1a90*/  FMUL.FTZ R0, R0, 1 ;  /* 0x3f80000000007820 */ /* 0x000fc80000410000 */
[----:B------:R-:W0:Y:S02]  /*1aa0*/  F2F.F64.F32 R4, R0 ;  /* 0x0000000000047310 */ /* 0x000e240000201800 */
[----:B0-----:R0:W-:Y:S01]  /*1ab0*/  STG.E.128 desc[UR36][R2.64], R4 ;  /* 0x0000000402007986 */ /* 0x0011e2000c101d24 */
[----:B------:R-:W-:Y:S05]  /*1ac0*/  BRA `(.L_x_3214) ;  /* 0x0000000000e47947 */ /* 0x000fea0003800000 */
.L_x_3232:
[----:B------:R-:W-:-:S09]  /*1ad0*/  UISETP.NE.AND UP0, UPT, UR4, 0xf, UPT ;  /* 0x0000000f0400788c */ /* 0x000fd2000bf05270 */
[----:B------:R-:W-:Y:S05]  /*1ae0*/  BRA.U !UP0, `(.L_x_3234) ;  /* 0x0000000108d87547 */ /* 0x000fea000b800000 */
[----:B------:R-:W-:-:S09]  /*1af0*/  UISETP.NE.AND UP0, UPT, UR4, 0x17, UPT ;  /* 0x000000170400788c */ /* 0x000fd2000bf05270 */
[----:B------:R-:W-:Y:S05]  /*1b00*/  BRA.U !UP0, `(.L_x_3235) ;  /* 0x0000000108887547 */ /* 0x000fea000b800000 */
[----:B------:R-:W-:-:S09]  /*1b10*/  UISETP.NE.AND UP0, UPT, UR4, 0x18, UPT ;  /* 0x000000180400788c */ /* 0x000fd2000bf05270 */
[----:B------:R-:W-:Y:S05]  /*1b20*/  BRA.U !UP0, `(.L_x_3236) ;  /* 0x0000000108447547 */ /* 0x000fea000b800000 */
.L_x_3213:
        /* <DEDUP_REMOVED lines=16> */
.L_x_3237:
[----:B------:R-:W-:Y:S05]  /*1c30*/  BRA `(.L_x_3214) ;  /* 0x0000000000887947 */ /* 0x000fea0003800000 */
.L_x_3236:
        /* <DEDUP_REMOVED lines=12> */
.L_x_3238:
[----:B------:R-:W-:-:S05]  /*1d00*/  LOP3.LUT R5, R0, 0x80, R7, 0xf8, !PT ;  /* 0x0000008000057812 */ /* 0x000fca00078ef807 */
[----:B------:R0:W-:Y:S01]  /*1d10*/  STG.E.U8 desc[UR36][R2.64], R5 ;  /* 0x0000000502007986 */ /* 0x0001e2000c101124 */
[----:B------:R-:W-:Y:S05]  /*1d20*/  BRA `(.L_x_3214) ;  /* 0x00000000004c7947 */ /* 0x000fea0003800000 */
.L_x_3235:
        /* <DEDUP_REMOVED lines=11> */
.L_x_3239:
[----:B------:R-:W-:Y:S01]  /*1de0*/  IMAD.MOV.U32 R0, RZ, RZ, 0x7f ;  /* 0x0000007fff007424 */ /* 0x000fe200078e00ff */
[----:B------:R-:W-:-:S04]  /*1df0*/  ISETP.GT.U32.AND P0, PT, R6, 0x7f800000, PT ;  /* 0x7f8000000600780c */ /* 0x000fc80003f04070 */
[----:B------:R-:W-:-:S09]  /*1e00*/  SEL R0, R0, 0x7c, P0 ;  /* 0x0000007c00007807 */ /* 0x000fd20000000000 */
.L_x_3240:
[----:B------:R-:W-:-:S04]  /*1e10*/  SHF.R.U32.HI R5, RZ, 0x18, R4 ;  /* 0x00000018ff057819 */ /* 0x000fc80000011604 */
[----:B------:R-:W-:-:S05]  /*1e20*/  LOP3.LUT R5, R0, 0x80, R5, 0xf8, !PT ;  /* 0x0000008000057812 */ /* 0x000fca00078ef805 */
[----:B------:R0:W-:Y:S01]  /*1e30*/  STG.E.U8 desc[UR36][R2.64], R5 ;  /* 0x0000000502007986 */ /* 0x0001e2000c101124 */
[----:B------:R-:W-:Y:S05]  /*1e40*/  BRA `(.L_x_3214) ;  /* 0x0000000000047947 */ /* 0x000fea0003800000 */
.L_x_3234:
[----:B------:R0:W-:Y:S02]  /*1e50*/  STG.E.U16 desc[UR36][R2.64], R17 ;  /* 0x0000001102007986 */ /* 0x0001e4000c101524 */
.L_x_3214:
        /* <DEDUP_REMOVED lines=24> */
.L_x_3244:
[----:B------:R-:W-:-:S06]  /*1fe0*/  IMAD.U32 R4, R17, 0x10000, RZ ;  /* 0x0001000011047824 */ /* 0x000fcc00078e00ff */
[----:B------:R-:W0:Y:S02]  /*1ff0*/  F2I.S64.TRUNC R4, R4 ;  /* 0x0000000400047311 */ /* 0x000e24000020d900 */
[----:B0-----:R-:W-:-:S05]  /*2000*/  IMAD.MOV.U32 R7, RZ, RZ, R4 ;  /* 0x000000ffff077224 */ /* 0x001fca00078e0004 */
[----:B------:R3:W-:Y:S01]  /*2010*/  STG.E.U8 desc[UR36][R2.64], R7 ;  /* 0x0000000702007986 */ /* 0x0007e2000c101124 */
[----:B------:R-:W-:Y:S05]  /*2020*/  BRA `(.L_x_3246) ;  /* 0x0000000c00447947 */ /* 0x000fea0003800000 */
.L_x_3243:
        /* <DEDUP_REMOVED lines=10> */
.L_x_3248:
[----:B------:R-:W-:-:S04]  /*20d0*/  IMAD.U32 R0, R17, 0x10000, RZ ;  /* 0x0001000011007824 */ /* 0x000fc800078e00ff */
[----:B------:R-:W0:Y:S02]  /*20e0*/  F2I.FTZ.TRUNC.NTZ R5, R0 ;  /* 0x0000000000057305 */ /* 0x000e24000021f100 */
[----:B0-----:R1:W-:Y:S01]  /*20f0*/  STG.E desc[UR36][R2.64], R5 ;  /* 0x0000000502007986 */ /* 0x0013e2000c101924 */
[----:B------:R-:W-:Y:S05]  /*2100*/  BRA `(.L_x_3246) ;  /* 0x0000000c000c7947 */ /* 0x000fea0003800000 */
.L_x_3247:
[----:B------:R-:W-:-:S04]  /*2110*/  IMAD.U32 R0, R17, 0x10000, RZ ;  /* 0x0001000011007824 */ /* 0x000fc800078e00ff */
[----:B------:R-:W0:Y:S02]  /*2120*/  F2I.FTZ.TRUNC.NTZ R5, R0 ;  /* 0x0000000000057305 */ /* 0x000e24000021f100 */
[----:B0-----:R2:W-:Y:S01]  /*2130*/  STG.E.U16 desc[UR36][R2.64], R5 ;  /* 0x0000000502007986 */ /* 0x0015e2000c101524 */
[----:B------:R-:W-:Y:S05]  /*2140*/  BRA `(.L_x_3246) ;  /* 0x0000000800fc7947 */ /* 0x000fea0003800000 */
.L_x_3242:
        /* <DEDUP_REMOVED lines=9> */
.L_x_3250:
[----:B------:R-:W-:-:S05]  /*21e0*/  IMAD.U32 R0, R17, 0x10000, RZ ;  /* 0x0001000011007824 */ /* 0x000fca00078e00ff */
[----:B------:R-:W-:-:S05]  /*21f0*/  F2FP.F16.F32.PACK_AB R0, RZ, R0 ;  /* 0x00000000ff00723e */ /* 0x000fca00000000ff */
[----:B------:R0:W-:Y:S01]  /*2200*/  STG.E.U16 desc[UR36][R2.64], R0 ;  /* 0x0000000002007986 */ /* 0x0001e2000c101524 */
[----:B------:R-:W-:Y:S05]  /*2210*/  BRA `(.L_x_3246) ;  /* 0x0000000800c87947 */ /* 0x000fea0003800000 */
.L_x_3249:
        /* <DEDUP_REMOVED lines=10> */
.L_x_3252:
[----:B------:R-:W-:-:S05]  /*22c0*/  IMAD.U32 R0, R17, 0x10000, RZ ;  /* 0x0001000011007824 */ /* 0x000fca00078e00ff */
[----:B------:R-:W-:-:S04]  /*22d0*/  F2FP.F16.F32.PACK_AB R0, RZ, R0 ;  /* 0x00000000ff00723e */ /* 0x000fc800000000ff */
[----:B------:R-:W-:-:S05]  /*22e0*/  PRMT R0, R0, 0x5410, RZ ;  /* 0x0000541000007816 */ /* 0x000fca00000000ff */
[----:B------:R0:W-:Y:S01]  /*22f0*/  STG.E desc[UR36][R2.64], R0 ;  /* 0x0000000002007986 */ /* 0x0001e2000c101924 */
[----:B------:R-:W-:Y:S05]  /*2300*/  BRA `(.L_x_3246) ;  /* 0x00000008008c7947 */ /* 0x000fea0003800000 */
.L_x_3251:
[----:B------:R-:W-:-:S04]  /*2310*/  IMAD.U32 R0, R17, 0x10000, RZ ;  /* 0x0001000011007824 */ /* 0x000fc800078e00ff */
[----:B------:R-:W-:-:S04]  /*2320*/  FMUL.FTZ R0, R0, 1 ;  /* 0x3f80000000007820 */ /* 0x000fc80000410000 */
[----:B------:R-:W0:Y:S02]  /*2330*/  F2F.F64.F32 R4, R0 ;  /* 0x0000000000047310 */ /* 0x000e240000201800 */
[----:B0-----:R5:W-:Y:S01]  /*2340*/  STG.E.64 desc[UR36][R2.64], R4 ;  /* 0x0000000402007986 */ /* 0x001be2000c101b24 */
[----:B------:R-:W-:Y:S05]  /*2350*/  BRA `(.L_x_3246) ;  /* 0x0000000800787947 */ /* 0x000fea0003800000 */
.L_x_3241:
        /* <DEDUP_REMOVED lines=14> */
.L_x_3256:
        /* <DEDUP_REMOVED lines=17> */
.L_x_3258:
[----:B------:R-:W-:-:S04]  /*2550*/  SHF.R.U32.HI R5, RZ, 0x18, R4 ;  /* 0x00000018ff057819 */ /* 0x000fc80000011604 */
[----:B------:R-:W-:-:S07]  /*2560*/  LOP3.LUT R0, R0, 0x80, R5, 0xf8, !PT ;  /* 0x0000008000007812 */ /* 0x000fce00078ef805 */
.L_x_3257:
[----:B------:R0:W-:Y:S01]  /*2570*/  STG.E.U8 desc[UR36][R2.64], R0 ;  /* 0x0000000002007986 */ /* 0x0001e2000c101124 */
[----:B------:R-:W-:Y:S05]  /*2580*/  BRA `(.L_x_3246) ;  /* 0x0000000400ec7947 */ /* 0x000fea0003800000 */
.L_x_3255:
        /* <DEDUP_REMOVED lines=17> */
.L_x_3260:
[----:B------:R-:W-:-:S04]  /*26a0*/  SHF.R.U32.HI R5, RZ, 0x18, R4 ;  /* 0x00000018ff057819 */ /* 0x000fc80000011604 */
[----:B------:R-:W-:-:S07]  /*26b0*/  LOP3.LUT R0, R0, 0x80, R5, 0xf8, !PT ;  /* 0x0000008000007812 */ /* 0x000fce00078ef805 */
.L_x_3259:
[----:B------:R0:W-:Y:S01]  /*26c0*/  STG.E.U8 desc[UR36][R2.64], R0 ;  /* 0x0000000002007986 */ /* 0x0001e2000c101124 */
[----:B------:R-:W-:Y:S05]  /*26d0*/  BRA `(.L_x_3246) ;  /* 0x0000000400987947 */ /* 0x000fea0003800000 */
.L_x_3254:
        /* <DEDUP_REMOVED lines=18> */
.L_x_3263:
[----:B------:R0:W-:Y:S01]  /*2800*/  STG.E.U8 desc[UR36][R2.64], R0 ;  /* 0x0000000002007986 */ /* 0x0001e2000c101124 */
[----:B------:R-:W-:Y:S05]  /*2810*/  BRA `(.L_x_3246) ;  /* 0x0000000400487947 */ /* 0x000fea0003800000 */
.L_x_3262:
[----:B------:R-:W-:-:S06]  /*2820*/  IMAD.U32 R4, R17, 0x10000, RZ ;  /* 0x0001000011047824 */ /* 0x000fcc00078e00ff */
[----:B------:R-:W0:Y:S02]  /*2830*/  F2I.U64.TRUNC R4, R4 ;  /* 0x0000000400047311 */ /* 0x000e24000020d800 */
[----:B0-----:R0:W-:Y:S01]  /*2840*/  STG.E.64 desc[UR36][R2.64], R4 ;  /* 0x0000000402007986 */ /* 0x0011e2000c101b24 */
[----:B------:R-:W-:Y:S05]  /*2850*/  BRA `(.L_x_3246) ;  /* 0x0000000400387947 */ /* 0x000fea0003800000 */
.L_x_3261:
[----:B------:R-:W-:-:S04]  /*2860*/  IMAD.U32 R0, R17, 0x10000, RZ ;  /* 0x0001000011007824 */ /* 0x000fc800078e00ff */
[----:B------:R-:W0:Y:S02]  /*2870*/  F2I.FTZ.U32.TRUNC.NTZ R5, R0 ;  /* 0x0000000000057305 */ /* 0x000e24000021f000 */
[----:B0-----:R0:W-:Y:S01]  /*2880*/  STG.E desc[UR36][R2.64], R5 ;  /* 0x0000000502007986 */ /* 0x0011e2000c101924 */
[----:B------:R-:W-:Y:S05]  /*2890*/  BRA `(.L_x_3246) ;  /* 0x0000000400287947 */ /* 0x000fea0003800000 */
.L_x_3253:
        /* <DEDUP_REMOVED lines=11> */
.L_x_3265:
[----:B------:R-:W-:Y:S01]  /*2950*/  IMAD.U32 R0, R17, 0x10000, RZ ;  /* 0x0001000011007824 */ /* 0x000fe200078e00ff */
[----:B------:R-:W-:-:S03]  /*2960*/  CS2R R6, SRZ ;  /* 0x0000000000067805 */ /* 0x000fc6000001ff00 */
[----:B------:R-:W-:-:S04]  /*2970*/  FMUL.FTZ R0, R0, 1 ;  /* 0x3f80000000007820 */ /* 0x000fc80000410000 */
[----:B------:R-:W0:Y:S02]  /*2980*/  F2F.F64.F32 R4, R0 ;  /* 0x0000000000047310 */ /* 0x000e240000201800 */
[----:B0-----:R0:W-:Y:S01]  /*2990*/  STG.E.128 desc[UR36][R2.64], R4 ;  /* 0x0000000402007986 */ /* 0x0011e2000c101d24 */
[----:B------:R-:W-:Y:S05]  /*29a0*/  BRA `(.L_x_3246) ;  /* 0x0000000000e47947 */ /* 0x000fea0003800000 */
.L_x_3264:
[----:B------:R-:W-:-:S09]  /*29b0*/  UISETP.NE.AND UP0, UPT, UR4, 0xf, UPT ;  /* 0x0000000f0400788c */ /* 0x000fd2000bf05270 */
[----:B------:R-:W-:Y:S05]  /*29c0*/  BRA.U !UP0, `(.L_x_3266) ;  /* 0x0000000108d87547 */ /* 0x000fea000b800000 */
[----:B------:R-:W-:-:S09]  /*29d0*/  UISETP.NE.AND UP0, UPT, UR4, 0x17, UPT ;  /* 0x000000170400788c */ /* 0x000fd2000bf05270 */
[----:B------:R-:W-:Y:S05]  /*29e0*/  BRA.U !UP0, `(.L_x_3267) ;  /* 0x0000000108887547 */ /* 0x000fea000b800000 */
[----:B------:R-:W-:-:S09]  /*29f0*/  UISETP.NE.AND UP0, UPT, UR4, 0x18, UPT ;  /* 0x000000180400788c */ /* 0x000fd2000bf05270 */
[----:B------:R-:W-:Y:S05]  /*2a00*/  BRA.U !UP0, `(.L_x_3268) ;  /* 0x0000000108447547 */ /* 0x000fea000b800000 */
.L_x_3245:
        /* <DEDUP_REMOVED lines=16> */
.L_x_3269:
[----:B------:R-:W-:Y:S05]  /*2b10*/  BRA `(.L_x_3246) ;  /* 0x0000000000887947 */ /* 0x000fea0003800000 */
.L_x_3268:
        /* <DEDUP_REMOVED lines=12> */
.L_x_3270:
[----:B------:R-:W-:-:S05]  /*2be0*/  LOP3.LUT R5, R0, 0x80, R7, 0xf8, !PT ;  /* 0x0000008000057812 */ /* 0x000fca00078ef807 */
[----:B------:R0:W-:Y:S01]  /*2bf0*/  STG.E.U8 desc[UR36][R2.64], R5 ;  /* 0x0000000502007986 */ /* 0x0001e2000c101124 */
[----:B------:R-:W-:Y:S05]  /*2c00*/  BRA `(.L_x_3246) ;  /* 0x00000000004c7947 */ /* 0x000fea0003800000 */
.L_x_3267:
        /* <DEDUP_REMOVED lines=11> */
.L_x_3271:
[----:B------:R-:W-:Y:S01]  /*2cc0*/  IMAD.MOV.U32 R0, RZ, RZ, 0x7f ;  /* 0x0000007fff007424 */ /* 0x000fe200078e00ff */
[----:B------:R-:W-:-:S04]  /*2cd0*/  ISETP.GT.U32.AND P0, PT, R6, 0x7f800000, PT ;  /* 0x7f8000000600780c */ /* 0x000fc80003f04070 */
[----:B------:R-:W-:-:S09]  /*2ce0*/  SEL R0, R0, 0x7c, P0 ;  /* 0x0000007c00007807 */ /* 0x000fd20000000000 */
.L_x_3272:
[----:B------:R-:W-:-:S04]  /*2cf0*/  SHF.R.U32.HI R5, RZ, 0x18, R4 ;  /* 0x00000018ff057819 */ /* 0x000fc80000011604 */
[----:B------:R-:W-:-:S05]  /*2d00*/  LOP3.LUT R5, R0, 0x80, R5, 0xf8, !PT ;  /* 0x0000008000057812 */ /* 0x000fca00078ef805 */
[----:B------:R0:W-:Y:S01]  /*2d10*/  STG.E.U8 desc[UR36][R2.64], R5 ;  /* 0x0000000502007986 */ /* 0x0001e2000c101124 */
[----:B------:R-:W-:Y:S05]  /*2d20*/  BRA `(.L_x_3246) ;  /* 0x0000000000047947 */ /* 0x000fea0003800000 */
.L_x_3266:
[----:B------:R0:W-:Y:S02]  /*2d30*/  STG.E.U16 desc[UR36][R2.64], R17 ;  /* 0x0000001102007986 */ /* 0x0001e4000c101524 */
.L_x_3246:
[----:B------:R-:W-:-:S07]  /*2d40*/  VIADD R19, R19, 0x80 ;  /* 0x0000008013137836 */ /* 0x000fce0000000000 */
.L_x_3208:
[----:B------:R-:W-:Y:S05]  /*2d50*/  BSYNC.RECONVERGENT B6 ;  /* 0x0000000000067941 */ /* 0x000fea0003800200 */
.L_x_3207:
        /* <DEDUP_REMOVED lines=19> */
[----:B------:R-:W-:-:S06]  /*2e90*/  IMAD.U32 R17, R17, 0x10000, RZ ;  /* 0x0001000011117824 */ /* 0x000fcc00078e00ff */
[----:B------:R-:W0:Y:S02]  /*2ea0*/  F2I.FTZ.TRUNC.NTZ R17, R17 ;  /* 0x0000001100117305 */ /* 0x000e24000021f100 */
[----:B0-----:R-:W-:Y:S01]  /*2eb0*/  STG.E.U8 desc[UR36][R2.64], R17 ;  /* 0x0000001102007986 */ /* 0x001fe2000c101124 */
[----:B------:R-:W-:Y:S05]  /*2ec0*/  EXIT ;  /* 0x000000000000794d */ /* 0x000fea0003800000 */
.L_x_3276:
[----:B------:R-:W-:-:S06]  /*2ed0*/  IMAD.U32 R4, R17, 0x10000, RZ ;  /* 0x0001000011047824 */ /* 0x000fcc00078e00ff */
[----:B------:R-:W0:Y:S02]  /*2ee0*/  F2I.S64.TRUNC R4, R4 ;  /* 0x0000000400047311 */ /* 0x000e24000020d900 */
[----:B0-----:R-:W-:-:S05]  /*2ef0*/  IMAD.MOV.U32 R7, RZ, RZ, R4 ;  /* 0x000000ffff077224 */ /* 0x001fca00078e0004 */
[----:B------:R-:W-:Y:S01]  /*2f00*/  STG.E.U8 desc[UR36][R2.64], R7 ;  /* 0x0000000702007986 */ /* 0x000fe2000c101124 */
[----:B------:R-:W-:Y:S05]  /*2f10*/  EXIT ;  /* 0x000000000000794d */ /* 0x000fea0003800000 */
.L_x_3275:
        /* <DEDUP_REMOVED lines=10> */
.L_x_3279:
[----:B------:R-:W-:-:S06]  /*2fc0*/  IMAD.U32 R17, R17, 0x10000, RZ ;  /* 0x0001000011117824 */ /* 0x000fcc00078e00ff */
[----:B------:R-:W0:Y:S02]  /*2fd0*/  F2I.FTZ.TRUNC.NTZ R17, R17 ;  /* 0x0000001100117305 */ /* 0x000e24000021f100 */
[----:B0-----:R-:W-:Y:S01]  /*2fe0*/  STG.E desc[UR36][R2.64], R17 ;  /* 0x0000001102007986 */ /* 0x001fe2000c101924 */
[----:B------:R-:W-:Y:S05]  /*2ff0*/  EXIT ;  /* 0x000000000000794d */ /* 0x000fea0003800000 */
.L_x_3278:
[----:B------:R-:W-:-:S06]  /*3000*/  IMAD.U32 R17, R17, 0x10000, RZ ;  /* 0x0001000011117824 */ /* 0x000fcc00078e00ff */
[----:B------:R-:W0:Y:S02]  /*3010*/  F2I.FTZ.TRUNC.NTZ R17, R17 ;  /* 0x0000001100117305 */ /* 0x000e24000021f100 */
[----:B0-----:R-:W-:Y:S01]  /*3020*/  STG.E.U16 desc[UR36][R2.64], R17 ;  /* 0x0000001102007986 */ /* 0x001fe2000c101524 */
[----:B------:R-:W-:Y:S05]  /*3030*/  EXIT ;  /* 0x000000000000794d */ /* 0x000fea0003800000 */
.L_x_3274:
        /* <DEDUP_REMOVED lines=9> */
.L_x_3281:
[----:B------:R-:W-:-:S05]  /*30d0*/  IMAD.U32 R17, R17, 0x10000, RZ ;  /* 0x0001000011117824 */ /* 0x000fca00078e00ff */
[----:B------:R-:W-:-:S05]  /*30e0*/  F2FP.F16.F32.PACK_AB R17, RZ, R17 ;  /* 0x00000011ff11723e */ /* 0x000fca00000000ff */
[----:B------:R-:W-:Y:S01]  /*30f0*/  STG.E.U16 desc[UR36][R2.64], R17 ;  /* 0x0000001102007986 */ /* 0x000fe2000c101524 */
[----:B------:R-:W-:Y:S05]  /*3100*/  EXIT ;  /* 0x000000000000794d */ /* 0x000fea0003800000 */
.L_x_3280:
        /* <DEDUP_REMOVED lines=8> */
[----:B------:R-:W-:Y:S01]  /*3190*/  STG.E.64 desc[UR36][R2.64], R4 ;  /* 0x0000000402007986 */ /* 0x000fe2000c101b24 */
[----:B------:R-:W-:Y:S05]  /*31a0*/  EXIT ;  /* 0x000000000000794d */ /* 0x000fea0003800000 */
.L_x_3283:
[----:B------:R-:W-:-:S05]  /*31b0*/  IMAD.U32 R17, R17, 0x10000, RZ ;  /* 0x0001000011117824 */ /* 0x000fca00078e00ff */
[----:B------:R-:W-:-:S04]  /*31c0*/  F2FP.F16.F32.PACK_AB R17, RZ, R17 ;  /* 0x00000011ff11723e */ /* 0x000fc800000000ff */
[----:B------:R-:W-:-:S05]  /*31d0*/  PRMT R17, R17, 0x5410, RZ ;  /* 0x0000541011117816 */ /* 0x000fca00000000ff */
[----:B------:R-:W-:Y:S01]  /*31e0*/  STG.E desc[UR36][R2.64], R17 ;  /* 0x0000001102007986 */ /* 0x000fe2000c101924 */
[----:B------:R-:W-:Y:S05]  /*31f0*/  EXIT ;  /* 0x000000000000794d */ /* 0x000fea0003800000 */
.L_x_3282:
[----:B------:R-:W-:-:S04]  /*3200*/  IMAD.U32 R17, R17, 0x10000, RZ ;  /* 0x0001000011117824 */ /* 0x000fc800078e00ff */
[----:B------:R-:W-:-:S06]  /*3210*/  FMUL.FTZ R4, R17, 1 ;  /* 0x3f80000011047820 */ /* 0x000fcc0000410000 */
[----:B------:R-:W0:Y:S02]  /*3220*/  F2F.F64.F32 R4, R4 ;  /* 0x0000000400047310 */ /* 0x000e240000201800 */
[----:B0-----:R-:W-:Y:S01]  /*3230*/  STG.E.64 desc[UR36][R2.64], R4 ;  /* 0x0000000402007986 */ /* 0x001fe2000c101b24 */
[----:B------:R-:W-:Y:S05]  /*3240*/  EXIT ;  /* 0x000000000000794d */ /* 0x000fea0003800000 */
.L_x_3273:
        /* <DEDUP_REMOVED lines=12> */
[----:B0-----:R-:W-:Y:S01]  /*3310*/  STG.E.U16 desc[UR36][R2.64], R17 ;  /* 0x0000001102007986 */ /* 0x001fe2000c101524 */
[----:B------:R-:W-:Y:S05]  /*3320*/  EXIT ;  /* 0x000000000000794d */ /* 0x000fea0003800000 */
.L_x_3287:
        /* <DEDUP_REMOVED lines=17> */
.L_x_3289:
[----:B------:R-:W-:-:S04]  /*3440*/  SHF.R.U32.HI R17, RZ, 0x18, R17 ;  /* 0x00000018ff117819 */ /* 0x000fc80000011611 */
[----:B------:R-:W-:-:S07]  /*3450*/  LOP3.LUT R0, R0, 0x80, R17, 0xf8, !PT ;  /* 0x0000008000007812 */ /* 0x000fce00078ef811 */
.L_x_3288:
[----:B------:R-:W-:Y:S01]  /*3460*/  STG.E.U8 desc[UR36][R2.64], R0 ;  /* 0x0000000002007986 */ /* 0x000fe2000c101124 */
[----:B------:R-:W-:Y:S05]  /*3470*/  EXIT ;  /* 0x000000000000794d */ /* 0x000fea0003800000 */
.L_x_3286:
        /* <DEDUP_REMOVED lines=17> */
.L_x_3291:
[----:B------:R-:W-:-:S04]  /*3590*/  SHF.R.U32.HI R17, RZ, 0x18, R17 ;  /* 0x00000018ff117819 */ /* 0x000fc80000011611 */
[----:B------:R-:W-:-:S07]  /*35a0*/  LOP3.LUT R0, R0, 0x80, R17, 0xf8, !PT ;  /* 0x0000008000007812 */ /* 0x000fce00078ef811 */
.L_x_3290:
[----:B------:R-:W-:Y:S01]  /*35b0*/  STG.E.U8 desc[UR36][R2.64], R0 ;  /* 0x0000000002007986 */ /* 0x000fe2000c101124 */
[----:B------:R-:W-:Y:S05]  /*35c0*/  EXIT ;  /* 0x000000000000794d */ /* 0x000fea0003800000 */
.L_x_3285:
        /* <DEDUP_REMOVED lines=18> */
.L_x_3294:
[----:B------:R-:W-:Y:S01]  /*36f0*/  STG.E.U8 desc[UR36][R2.64], R0 ;  /* 0x0000000002007986 */ /* 0x000fe2000c101124 */
[----:B------:R-:W-:Y:S05]  /*3700*/  EXIT ;  /* 0x000000000000794d */ /* 0x000fea0003800000 */
.L_x_3293:
[----:B------:R-:W-:-:S06]  /*3710*/  IMAD.U32 R4, R17, 0x10000, RZ ;  /* 0x0001000011047824 */ /* 0x000fcc00078e00ff */
[----:B------:R-:W0:Y:S02]  /*3720*/  F2I.U64.TRUNC R4, R4 ;  /* 0x0000000400047311 */ /* 0x000e24000020d800 */
[----:B0-----:R-:W-:Y:S01]  /*3730*/  STG.E.64 desc[UR36][R2.64], R4 ;  /* 0x0000000402007986 */ /* 0x001fe2000c101b24 */
[----:B------:R-:W-:Y:S05]  /*3740*/  EXIT ;  /* 0x000000000000794d */ /* 0x000fea0003800000 */
.L_x_3292:
[----:B------:R-:W-:-:S06]  /*3750*/  IMAD.U32 R17, R17, 0x10000, RZ ;  /* 0x0001000011117824 */ /* 0x000fcc00078e00ff */
[----:B------:R-:W0:Y:S02]  /*3760*/  F2I.FTZ.U32.TRUNC.NTZ R17, R17 ;  /* 0x0000001100117305 */ /* 0x000e24000021f000 */
[----:B0-----:R-:W-:Y:S01]  /*3770*/  STG.E desc[UR36][R2.64], R17 ;  /* 0x0000001102007986 */ /* 0x001fe2000c101924 */
[----:B------:R-:W-:Y:S05]  /*3780*/  EXIT ;  /* 0x000000000000794d */ /* 0x000fea0003800000 */
.L_x_3284:
        /* <DEDUP_REMOVED lines=11> */
.L_x_3296:
[----:B------:R-:W-:Y:S01]  /*3840*/  IMAD.U32 R17, R17, 0x10000, RZ ;  /* 0x0001000011117824 */ /* 0x000fe200078e00ff */
[----:B------:R-:W-:-:S03]  /*3850*/  CS2R R6, SRZ ;  /* 0x0000000000067805 */ /* 0x000fc6000001ff00 */
[----:B------:R-:W-:-:S06]  /*3860*/  FMUL.FTZ R4, R17, 1 ;  /* 0x3f80000011047820 */ /* 0x000fcc0000410000 */
[----:B------:R-:W0:Y:S02]  /*3870*/  F2F.F64.F32 R4, R4 ;  /* 0x0000000400047310 */ /* 0x000e240000201800 */
[----:B0-----:R-:W-:Y:S01]  /*3880*/  STG.E.128 desc[UR36][R2.64], R4 ;  /* 0x0000000402007986 */ /* 0x001fe2000c101d24 */
[----:B------:R-:W-:Y:S05]  /*3890*/  EXIT ;  /* 0x000000000000794d */ /* 0x000fea0003800000 */
.L_x_3295:
[----:B------:R-:W-:-:S09]  /*38a0*/  UISETP.NE.AND UP0, UPT, UR4, 0xf, UPT ;  /* 0x0000000f0400788c */ /* 0x000fd2000bf05270 */
[----:B------:R-:W-:Y:S05]  /*38b0*/  BRA.U !UP0, `(.L_x_3297) ;  /* 0x0000000108d87547 */ /* 0x000fea000b800000 */
[----:B------:R-:W-:-:S09]  /*38c0*/  UISETP.NE.AND UP0, UPT, UR4, 0x17, UPT ;  /* 0x000000170400788c */ /* 0x000fd2000bf05270 */
[----:B------:R-:W-:Y:S05]  /*38d0*/  BRA.U !UP0, `(.L_x_3298) ;  /* 0x0000000108887547 */ /* 0x000fea000b800000 */
[----:B------:R-:W-:-:S09]  /*38e0*/  UISETP.NE.AND UP0, UPT, UR4, 0x18, UPT ;  /* 0x000000180400788c */ /* 0x000fd2000bf05270 */
[----:B------:R-:W-:Y:S05]  /*38f0*/  BRA.U !UP0, `(.L_x_3299) ;  /* 0x0000000108447547 */ /* 0x000fea000b800000 */
.L_x_3277:
        /* <DEDUP_REMOVED lines=16> */
.L_x_3300:
[----:B------:R-:W-:Y:S05]  /*3a00*/  EXIT ;  /* 0x000000000000794d */ /* 0x000fea0003800000 */
.L_x_3299:
        /* <DEDUP_REMOVED lines=12> */
.L_x_3301:
[----:B------:R-:W-:-:S05]  /*3ad0*/  LOP3.LUT R5, R0, 0x80, R5, 0xf8, !PT ;  /* 0x0000008000057812 */ /* 0x000fca00078ef805 */
[----:B------:R-:W-:Y:S01]  /*3ae0*/  STG.E.U8 desc[UR36][R2.64], R5 ;  /* 0x0000000502007986 */ /* 0x000fe2000c101124 */
[----:B------:R-:W-:Y:S05]  /*3af0*/  EXIT ;  /* 0x000000000000794d */ /* 0x000fea0003800000 */
.L_x_3298:
        /* <DEDUP_REMOVED lines=11> */
.L_x_3302:
[----:B------:R-:W-:Y:S01]  /*3bb0*/  IMAD.MOV.U32 R0, RZ, RZ, 0x7f ;  /* 0x0000007fff007424 */ /* 0x000fe200078e00ff */
[----:B------:R-:W-:-:S04]  /*3bc0*/  ISETP.GT.U32.AND P0, PT, R4, 0x7f800000, PT ;  /* 0x7f8000000400780c */ /* 0x000fc80003f04070 */
[----:B------:R-:W-:-:S09]  /*3bd0*/  SEL R0, R0, 0x7c, P0 ;  /* 0x0000007c00007807 */ /* 0x000fd20000000000 */
.L_x_3303:
[----:B------:R-:W-:-:S04]  /*3be0*/  SHF.R.U32.HI R5, RZ, 0x18, R17 ;  /* 0x00000018ff057819 */ /* 0x000fc80000011611 */
[----:B------:R-:W-:-:S05]  /*3bf0*/  LOP3.LUT R5, R0, 0x80, R5, 0xf8, !PT ;  /* 0x0000008000057812 */ /* 0x000fca00078ef805 */
[----:B------:R-:W-:Y:S01]  /*3c00*/  STG.E.U8 desc[UR36][R2.64], R5 ;  /* 0x0000000502007986 */ /* 0x000fe2000c101124 */
[----:B------:R-:W-:Y:S05]  /*3c10*/  EXIT ;  /* 0x000000000000794d */ /* 0x000fea0003800000 */
.L_x_3297:
[----:B------:R-:W0:Y:S02]  /*3c20*/  LDC.U16 R5, c[0x0][0x384] ;  /* 0x0000e100ff057b82 */ /* 0x000e240000000400 */
[----:B0-----:R-:W-:Y:S01]  /*3c30*/  STG.E.U16 desc[UR36][R2.64], R5 ;  /* 0x0000000502007986 */ /* 0x001fe2000c101524 */
[----:B------:R-:W-:Y:S05]  /*3c40*/  EXIT ;  /* 0x000000000000794d */ /* 0x000fea0003800000 */
.L_x_3304:
        /* <DEDUP_REMOVED lines=11> */
.L_x_7092:


//--------------------- .text._ZN2at6native18elementwise_kernelILi128ELi4EZNS0_22gpu_kernel_impl_nocastINS0_11FillFunctorIN3c108BFloat16EEEEEvRNS_18TensorIteratorBaseERKT_EUliE_EEviT1_ --------------------------
	.section	.text._ZN2at6native18elementwise_kernelILi128ELi4EZNS0_22gpu_kernel_impl_nocastINS0_11FillFunctorIN3c108BFloat16EEEEEvRNS_18TensorIteratorBaseERKT_EUliE_EEviT1_,"ax",@progbits
	.align	128
        .global         _ZN2at6native18elementwise_kernelILi128ELi4EZNS0_22gpu_kernel_impl_nocastINS0_11FillFunctorIN3c108BFloat16EEEEEvRNS_18TensorIteratorBaseERKT_EUliE_EEviT1_
        .type           _ZN2at6native18elementwise_kernelILi128ELi4EZNS0_22gpu_kernel_impl_nocastINS0_11FillFunctorIN3c108BFloat16EEEEEvRNS_18TensorIteratorBaseERKT_EUliE_EEviT1_,@function
        .size           _ZN2at6native18elementwise_kernelILi128ELi4EZNS0_22gpu_kernel_impl_nocastINS0_11FillFunctorIN3c108BFloat16EEEEEvRNS_18TensorIteratorBaseERKT_EUliE_EEviT1_,(.L_x_7093 - _ZN2at6native18elementwise_kernelILi128ELi4EZNS0_22gpu_kernel_impl_nocastINS0_11FillFunctorIN3c108BFloat16EEEEEvRNS_18TensorIteratorBaseERKT_EUliE_EEviT1_)
        .other          _ZN2at6native18elementwise_kernelILi128ELi4EZNS0_22gpu_kernel_impl_nocastINS0_11FillFunctorIN3c108BFloat16EEEEEvRNS_18TensorIteratorBaseERKT_EUliE_EEviT1_,@"STO_CUDA_ENTRY STV_DEFAULT"
_ZN2at6native18elementwise_kernelILi128ELi4EZNS0_22gpu_kernel_impl_nocastINS0_11FillFunctorIN3c108BFloat16EEEEEvRNS_18TensorIteratorBaseERKT_EUliE_EEviT1_:
.text._ZN2at6native18elementwise_kernelILi128ELi4EZNS0_22gpu_kernel_impl_nocastINS0_11FillFunctorIN3c108BFloat16EEEEEvRNS_18TensorIteratorBaseERKT_EUliE_EEviT1_:
        /* <DEDUP_REMOVED lines=16> */
.L_x_3305:
        /* <DEDUP_REMOVED lines=282> */
.L_x_3309:
        /* <DEDUP_REMOVED lines=282> */
.L_x_3311:
[----:B------:R-:W0:Y:S01]  /*2440*/  LDCU.64 UR10, c[0x0][0x520] ;  /* 0x0000a400ff0a77ac */ /* 0x000e220008000a00 */
[----:B------:R-:W1:Y:S01]  /*2450*/  LDC.U16 R7, c[0x0][0x528] ;  /* 0x00014a00ff077b82 */ /* 0x000e620000000400 */
[----:B------:R-:W-:Y:S02]  /*2460*/  IADD3 R3, PT, PT, R3, 0x80, RZ ;  /* 0x0000008003037810 */ /* 0x000fe40007ffe0ff */
[----:B0-----:R-:W-:-:S04]  /*2470*/  IADD3 R4, P0, PT, R0, UR10, RZ ;  /* 0x0000000a00047c10 */ /* 0x001fc8000ff1e0ff */
[----:B------:R-:W-:-:S05]  /*2480*/  IADD3.X R5, PT, PT, RZ, UR11, RZ, P0, !PT ;  /* 0x0000000bff057c10 */ /* 0x000fca00087fe4ff */
[----:B-1----:R0:W-:Y:S04]  /*2490*/  STG.E.U16 desc[UR6][R4.64], R7 ;  /* 0x0000000704007986 */ /* 0x0021e8000c101506 */
.L_x_3308:
[----:B------:R-:W-:-:S13]  /*24a0*/  ISETP.GE.AND P0, PT, R3, UR8, PT ;  /* 0x0000000803007c0c */ /* 0x000fda000bf06270 */
[----:B------:R-:W-:Y:S05]  /*24b0*/  @P0 BREAK.RELIABLE B1 ;  /* 0x0000000000010942 */ /* 0x000fea0003800100 */
[----:B------:R-:W-:Y:S05]  /*24c0*/  @P0 BRA `(.L_x_3310) ;  /* 0x0000001000600947 */ /* 0x000fea0003800000 */
[----:B------:R-:W-:Y:S05]  /*24d0*/  BSYNC.RELIABLE B1 ;  /* 0x0000000000017941 */ /* 0x000fea0003800100 */
.L_x_3307:
        /* <DEDUP_REMOVED lines=273> */
.L_x_3312:
[----:B------:R-:W0:Y:S01]  /*35f0*/  LDCU.64 UR10, c[0x0][0x520] ;  /* 0x0000a400ff0a77ac */ /* 0x000e220008000a00 */
[----:B------:R-:W1:Y:S01]  /*3600*/  LDC.U16 R7, c[0x0][0x528] ;  /* 0x00014a00ff077b82 */ /* 0x000e620000000400 */
[----:B------:R-:W-:Y:S02]  /*3610*/  IADD3 R3, PT, PT, R3, 0x80, RZ ;  /* 0x0000008003037810 */ /* 0x000fe40007ffe0ff */
[----:B0-----:R-:W-:-:S04]  /*3620*/  IADD3 R4, P0, PT, R0, UR10, RZ ;  /* 0x0000000a00047c10 */ /* 0x001fc8000ff1e0ff */
[----:B------:R-:W-:-:S05]  /*3630*/  IADD3.X R5, PT, PT, RZ, UR11, RZ, P0, !PT ;  /* 0x0000000bff057c10 */ /* 0x000fca00087fe4ff */
[----:B-1----:R1:W-:Y:S04]  /*3640*/  STG.E.U16 desc[UR6][R4.64], R7 ;  /* 0x0000000704007986 */ /* 0x0023e8000c101506 */
.L_x_3310:
[----:B------:R-:W-:Y:S05]  /*3650*/  BSYNC.RECONVERGENT B0 ;  /* 0x0000000000007941 */ /* 0x000fea0003800200 */
.L_x_3306:
        /* <DEDUP_REMOVED lines=276> */
.L_x_3313:
[----:B------:R-:W0:Y:S01]  /*47a0*/  LDCU.64 UR8, c[0x0][0x520] ;  /* 0x0000a400ff0877ac */ /* 0x000e220008000a00 */
[----:B------:R-:W1:Y:S01]  /*47b0*/  LDC.U16 R5, c[0x0][0x528] ;  /* 0x00014a00ff057b82 */ /* 0x000e620000000400 */
[----:B0-----:R-:W-:-:S04]  /*47c0*/  IADD3 R2, P0, PT, R0, UR8, RZ ;  /* 0x0000000800027c10 */ /* 0x001fc8000ff1e0ff */
[----:B------:R-:W-:-:S05]  /*47d0*/  IADD3.X R3, PT, PT, RZ, UR9, RZ, P0, !PT ;  /* 0x00000009ff037c10 */ /* 0x000fca00087fe4ff */
[----:B-1----:R-:W-:Y:S01]  /*47e0*/  STG.E.U16 desc[UR6][R2.64], R5 ;  /* 0x0000000502007986 */ /* 0x002fe2000c101506 */
[----:B------:R-:W-:Y:S05]  /*47f0*/  EXIT ;  /* 0x000000000000794d */ /* 0x000fea0003800000 */
.L_x_3314:
        /* <DEDUP_REMOVED lines=16> */
.L_x_7093:


//--------------------- .text._ZN2at6native27unrolled_elementwise_kernelINS0_11FillFunctorIN3c108BFloat16EEESt5arrayIPcLm1EELi4E23TrivialOffsetCalculatorILi0EjES9_ILi1EjENS0_6memory15LoadWithoutCastENSC_16StoreWithoutCastEEEviT_T0_T2_T3_T4_T5_ --------------------------
	.section	.text._ZN2at6native27unrolled_elementwise_kernelINS0_11FillFunctorIN3c108BFloat16EEESt5arrayIPcLm1EELi4E23TrivialOffsetCalculatorILi0EjES9_ILi1EjENS0_6memory15LoadWithoutCastENSC_16StoreWithoutCastEEEviT_T0_T2_T3_T4_T5_,"ax",@progbits
	.align	128
        .global         _ZN2at6native27unrolled_elementwise_kernelINS0_11FillFunctorIN3c108BFloat16EEESt5arrayIPcLm1EELi4E23TrivialOffsetCalculatorILi0EjES9_ILi1EjENS0_6memory15LoadWithoutCastENSC_16StoreWithoutCastEEEviT_T0_T2_T3_T4_T5_
        .type           _ZN2at6native27unrolled_elementwise_kernelINS0_11FillFunctorIN3c108BFloat16EEESt5arrayIPcLm1EELi4E23TrivialOffsetCalculatorILi0EjES9_ILi1EjENS0_6memory15LoadWithoutCastENSC_16StoreWithoutCastEEEviT_T0_T2_T3_T4_T5_,@function
        .size           _ZN2at6native27unrolled_elementwise_kernelINS0_11FillFunctorIN3c108BFloat16EEESt5arrayIPcLm1EELi4E23TrivialOffsetCalculatorILi0EjES9_ILi1EjENS0_6memory15LoadWithoutCastENSC_16StoreWithoutCastEEEviT_T0_T2_T3_T4_T5_,(.L_x_7094 - _ZN2at6native27unrolled_elementwise_kernelINS0_11FillFunctorIN3c108BFloat16EEESt5arrayIPcLm1EELi4E23TrivialOffsetCalculatorILi0EjES9_ILi1EjENS0_6memory15LoadWithoutCastENSC_16StoreWithoutCastEEEviT_T0_T2_T3_T4_T5_)
        .other          _ZN2at6native27unrolled_elementwise_kernelINS0_11FillFunctorIN3c108BFloat16EEESt5arrayIPcLm1EELi4E23TrivialOffsetCalculatorILi0EjES9_ILi1EjENS0_6memory15LoadWithoutCastENSC_16StoreWithoutCastEEEviT_T0_T2_T3_T4_T5_,@"STO_CUDA_ENTRY STV_DEFAULT"
_ZN2at6native27unrolled_elementwise_kernelINS0_11FillFunctorIN3c108BFloat16EEESt5arrayIPcLm1EELi4E23TrivialOffsetCalculatorILi0EjES9_ILi1EjENS0_6memory15LoadWithoutCastENSC_16StoreWithoutCastEEEviT_T0_T2_T3_T4_T5_:
.text._ZN2at6native27unrolled_elementwise_kernelINS0_11FillFunctorIN3c108BFloat16EEESt5arrayIPcLm1EELi4E23TrivialOffsetCalculatorILi0EjES9_ILi1EjENS0_6memory15LoadWithoutCastENSC_16StoreWithoutCastEEEviT_T0_T2_T3_T4_T5_:
        /* <DEDUP_REMOVED lines=28> */
.L_x_3316:
[----:B------:R-:W-:Y:S05]  /*01c0*/  BSYNC.RECONVERGENT B0 ;  /* 0x0000000000007941 */ /* 0x000fea0003800200 */
.L_x_3315:
        /* <DEDUP_REMOVED lines=8> */
.L_x_3317:
        /* <DEDUP_REMOVED lines=11> */
.L_x_7094:


//--------------------- .text._ZN2at6native29vectorized_elementwise_kernelILi2ENS0_11FillFunctorIN3c108BFloat16EEESt5arrayIPcLm1EEEEviT0_T1_ --------------------------
	.section	.text._ZN2at6native29vectorized_elementwise_kernelILi2ENS0_11FillFunctorIN3c108BFloat16EEESt5arrayIPcLm1EEEEviT0_T1_,"ax",@progbits
	.align	128
        .global         _ZN2at6native29vectorized_elementwise_kernelILi2ENS0_11FillFunctorIN3c108BFloat16EEESt5arrayIPcLm1EEEEviT0_T1_
        .type           _ZN2at6native29vectorized_elementwise_kernelILi2ENS0_11FillFunctorIN3c108BFloat16EEESt5arrayIPcLm1EEEEviT0_T1_,@function
        .size           _ZN2at6native29vectorized_elementwise_kernelILi2ENS0_11FillFunctorIN3c108BFloat16EEESt5arrayIPcLm1EEEEviT0_T1_,(.L_x_7095 - _ZN2at6native29vectorized_elementwise_kernelILi2ENS0_11FillFunctorIN3c108BFloat16EEESt5arrayIPcLm1EEEEviT0_T1_)
        .other          _ZN2at6native29vectorized_elementwise_kernelILi2ENS0_11FillFunctorIN3c108BFloat16EEESt5arrayIPcLm1EEEEviT0_T1_,@"STO_CUDA_ENTRY STV_DEFAULT"
_ZN2at6native29vectorized_elementwise_kernelILi2ENS0_11FillFunctorIN3c108BFloat16EEESt5arrayIPcLm1EEEEviT0_T1_:
.text._ZN2at6native29vectorized_elementwise_kernelILi2ENS0_11FillFunctorIN3c108BFloat16EEESt5arrayIPcLm1EEEEviT0_T1_:
        /* <DEDUP_REMOVED lines=35> */
.L_x_3321:
        /* <DEDUP_REMOVED lines=8> */
.L_x_3322:
        /* <DEDUP_REMOVED lines=8> */
.L_x_3323:
        /* <DEDUP_REMOVED lines=9> */
.L_x_3324:
[----:B------:R-:W-:Y:S05]  /*03c0*/  BSYNC.RELIABLE B1 ;  /* 0x0000000000017941 */ /* 0x000fea0003800100 */
.L_x_3320:
[----:B------:R-:W-:-:S13]  /*03d0*/  ISETP.GE.U32.AND P0, PT, R3, R2, PT ;  /* 0x000000020300720c */ /* 0x000fda0003f06070 */
[----:B012---:R-:W0:Y:S01]  /*03e0*/  @!P0 LDC.64 R4, c[0x0][0x388] ;  /* 0x0000e200ff048b82 */ /* 0x007e220000000a00 */
[----:B------:R-:W-:Y:S01]  /*03f0*/  @!P0 IMAD.IADD R7, R0, 0x1, R3 ;  /* 0x0000000100078824 */ /* 0x000fe200078e0203 */
[----:B------:R-:W-:-:S06]  /*0400*/  @!P0 IADD3 R3, PT, PT, R3, 0x80, RZ ;  /* 0x0000008003038810 */ /* 0x000fcc0007ffe0ff */
[----:B------:R-:W1:Y:S01]  /*0410*/  @!P0 LDC.U16 R9, c[0x0][0x384] ;  /* 0x0000e100ff098b82 */ /* 0x000e620000000400 */
[----:B0-----:R-:W-:-:S05]  /*0420*/  @!P0 IMAD.WIDE.U32 R4, R7, 0x2, R4 ;  /* 0x0000000207048825 */ /* 0x001fca00078e0004 */
[----:B-1----:R2:W-:Y:S02]  /*0430*/  @!P0 STG.E.U16 desc[UR4][R4.64], R9 ;  /* 0x0000000904008986 */ /* 0x0025e4000c101504 */
.L_x_3325:
[----:B------:R-:W-:Y:S05]  /*0440*/  BSYNC.RECONVERGENT B0 ;  /* 0x0000000000007941 */ /* 0x000fea0003800200 */
.L_x_3319:
        /* <DEDUP_REMOVED lines=9> */
.L_x_3318:
        /* <DEDUP_REMOVED lines=13> */
.L_x_3326:
        /* <DEDUP_REMOVED lines=13> */
.L_x_7095:


//--------------------- .text._ZN2at6native29vectorized_elementwise_kernelILi4ENS0_11FillFunctorIN3c108BFloat16EEESt5arrayIPcLm1EEEEviT0_T1_ --------------------------
	.section	.text._ZN2at6native29vectorized_elementwise_kernelILi4ENS0_11FillFunctorIN3c108BFloat16EEESt5arrayIPcLm1EEEEviT0_T1_,"ax",@progbits
	.align	128
        .global         _ZN2at6native29vectorized_elementwise_kernelILi4ENS0_11FillFunctorIN3c108BFloat16EEESt5arrayIPcLm1EEEEviT0_T1_
        .type           _ZN2at6native29vectorized_elementwise_kernelILi4ENS0_11FillFunctorIN3c108BFloat16EEESt5arrayIPcLm1EEEEviT0_T1_,@function
        .size           _ZN2at6native29vectorized_elementwise_kernelILi4ENS0_11FillFunctorIN3c108BFloat16EEESt5arrayIPcLm1EEEEviT0_T1_,(.L_x_7096 - _ZN2at6native29vectorized_elementwise_kernelILi4ENS0_11FillFunctorIN3c108BFloat16EEESt5arrayIPcLm1EEEEviT0_T1_)
        .other          _ZN2at6native29vectorized_elementwise_kernelILi4ENS0_11FillFunctorIN3c108BFloat16EEESt5arrayIPcLm1EEEEviT0_T1_,@"STO_CUDA_ENTRY STV_DEFAULT"
_ZN2at6native29vectorized_elementwise_kernelILi4ENS0_11FillFunctorIN3c108BFloat16EEESt5arrayIPcLm1EEEEviT0_T1_:
.text._ZN2at6native29vectorized_elementwise_kernelILi4ENS0_11FillFunctorIN3c108BFloat16EEESt5arrayIPcLm1EEEEviT0_T1_:
        /* <DEDUP_REMOVED lines=35> */
.L_x_3330:
        /* <DEDUP_REMOVED lines=8> */
.L_x_3331:
        /* <DEDUP_REMOVED lines=8> */
.L_x_3332:
        /* <DEDUP_REMOVED lines=9> */
.L_x_3333:
[----:B------:R-:W-:Y:S05]  /*03c0*/  BSYNC.RELIABLE B1 ;  /* 0x0000000000017941 */ /* 0x000fea0003800100 */
.L_x_3329:
[----:B------:R-:W-:-:S13]  /*03d0*/  ISETP.GE.U32.AND P0, PT, R3, R2, PT ;  /* 0x000000020300720c */ /* 0x000fda0003f06070 */
[----:B012---:R-:W0:Y:S01]  /*03e0*/  @!P0 LDC.64 R4, c[0x0][0x388] ;  /* 0x0000e200ff048b82 */ /* 0x007e220000000a00 */
[----:B------:R-:W-:Y:S01]  /*03f0*/  @!P0 IADD3 R7, PT, PT, R0, R3, RZ ;  /* 0x0000000300078210 */ /* 0x000fe20007ffe0ff */
[----:B------:R-:W-:-:S06]  /*0400*/  @!P0 VIADD R3, R3, 0x80 ;  /* 0x0000008003038836 */ /* 0x000fcc0000000000 */
[----:B------:R-:W1:Y:S01]  /*0410*/  @!P0 LDC.U16 R9, c[0x0][0x384] ;  /* 0x0000e100ff098b82 */ /* 0x000e620000000400 */
[----:B0-----:R-:W-:-:S05]  /*0420*/  @!P0 IMAD.WIDE.U32 R4, R7, 0x2, R4 ;  /* 0x0000000207048825 */ /* 0x001fca00078e0004 */
[----:B-1----:R2:W-:Y:S02]  /*0430*/  @!P0 STG.E.U16 desc[UR4][R4.64], R9 ;  /* 0x0000000904008986 */ /* 0x0025e4000c101504 */
.L_x_3334:
[----:B------:R-:W-:Y:S05]  /*0440*/  BSYNC.RECONVERGENT B0 ;  /* 0x0000000000007941 */ /* 0x000fea0003800200 */
.L_x_3328:
        /* <DEDUP_REMOVED lines=9> */
.L_x_3327:
        /* <DEDUP_REMOVED lines=14> */
.L_x_3335:
        /* <DEDUP_REMOVED lines=12> */
.L_x_7096:


//--------------------- .text._ZN2at6native29vectorized_elementwise_kernelILi8ENS0_11FillFunctorIN3c108BFloat16EEESt5arrayIPcLm1EEEEviT0_T1_ --------------------------
	.section	.text._ZN2at6native29vectorized_elementwise_kernelILi8ENS0_11FillFunctorIN3c108BFloat16EEESt5arrayIPcLm1EEEEviT0_T1_,"ax",@progbits
	.align	128
        .global         _ZN2at6native29vectorized_elementwise_kernelILi8ENS0_11FillFunctorIN3c108BFloat16EEESt5arrayIPcLm1EEEEviT0_T1_
        .type           _ZN2at6native29vectorized_elementwise_kernelILi8ENS0_11FillFunctorIN3c108BFloat16EEESt5arrayIPcLm1EEEEviT0_T1_,@function
        .size           _ZN2at6native29vectorized_elementwise_kernelILi8ENS0_11FillFunctorIN3c108BFloat16EEESt5arrayIPcLm1EEEEviT0_T1_,(.L_x_7097 - _ZN2at6native29vectorized_elementwise_kernelILi8ENS0_11FillFunctorIN3c108BFloat16EEESt5arrayIPcLm1EEEEviT0_T1_)
        .other          _ZN2at6native29vectorized_elementwise_kernelILi8ENS0_11FillFunctorIN3c108BFloat16EEESt5arrayIPcLm1EEEEviT0_T1_,@"STO_CUDA_ENTRY STV_DEFAULT"
_ZN2at6native29vectorized_elementwise_kernelILi8ENS0_11FillFunctorIN3c108BFloat16EEESt5arrayIPcLm1EEEEviT0_T1_:
.text._ZN2at6native29vectorized_elementwise_kernelILi8ENS0_11FillFunctorIN3c108BFloat16EEESt5arrayIPcLm1EEEEviT0_T1_:
[----:B------:R-:W-:Y:S01]  /*0000*/  LDC R1, c[0x0][0x37c] ;  /* 0x0000df00ff017b82 */ /* 0x000fe20000000800 */
[----:B------:R-:W-:Y:S05]  /*0010*/  EXIT ;  /* 0x000000000000794d */ /* 0x000fea0003800000 */
.L_x_3336:
        /* <DEDUP_REMOVED lines=14> */
.L_x_7097:


//--------------------- .text._ZN2at6native18elementwise_kernelILi128ELi4EZNS0_15gpu_kernel_implINS0_11FillFunctorIN3c104HalfEEEEEvRNS_18TensorIteratorBaseERKT_EUliE_EEviT1_ --------------------------
	.section	.text._ZN2at6native18elementwise_kernelILi128ELi4EZNS0_15gpu_kernel_implINS0_11FillFunctorIN3c104HalfEEEEEvRNS_18TensorIteratorBaseERKT_EUliE_EEviT1_,"ax",@progbits
	.align	128
        .global         _ZN2at6native18elementwise_kernelILi128ELi4EZNS0_15gpu_kernel_implINS0_11FillFunctorIN3c104HalfEEEEEvRNS_18TensorIteratorBaseERKT_EUliE_EEviT1_
        .type           _ZN2at6native18elementwise_kernelILi128ELi4EZNS0_15gpu_kernel_implINS0_11FillFunctorIN3c104HalfEEEEEvRNS_18TensorIteratorBaseERKT_EUliE_EEviT1_,@function
        .size           _ZN2at6native18elementwise_kernelILi128ELi4EZNS0_15gpu_kernel_implINS0_11FillFunctorIN3c104HalfEEEEEvRNS_18TensorIteratorBaseERKT_EUliE_EEviT1_,(.L_x_7098 - _ZN2at6native18elementwise_kernelILi128ELi4EZNS0_15gpu_kernel_implINS0_11FillFunctorIN3c104HalfEEEEEvRNS_18TensorIteratorBaseERKT_EUliE_EEviT1_)
        .other          _ZN2at6native18elementwise_kernelILi128ELi4EZNS0_15gpu_kernel_implINS0_11FillFunctorIN3c104HalfEEEEEvRNS_18TensorIteratorBaseERKT_EUliE_EEviT1_,@"STO_CUDA_ENTRY STV_DEFAULT"
_ZN2at6native18elementwise_kernelILi128ELi4EZNS0_15gpu_kernel_implINS0_11FillFunctorIN3c104HalfEEEEEvRNS_18TensorIteratorBaseERKT_EUliE_EEviT1_:
.text._ZN2at6native18elementwise_kernelILi128ELi4EZNS0_15gpu_kernel_implINS0_11FillFunctorIN3c104HalfEEEEEvRNS_18TensorIteratorBaseERKT_EUliE_EEviT1_:
[----:B------:R-:W0:Y:S01]  /*0000*/  LDC R1, c[0x0][0x37c] ;  /* 0x0000df00ff017b82 */ /* 0x000e220000000800 */
[----:B------:R-:W1:Y:S07]  /*0010*/  S2R R17, SR_TID.X ;  /* 0x0000000000117919 */ /* 0x000e6e0000002100 */
[----:B------:R-:W2:Y:S01]  /*0020*/  S2UR UR4, SR_CTAID.X ;  /* 0x00000000000479c3 */ /* 0x000ea20000002500 */
[----:B------:R-:W3:Y:S01]  /*0030*/  LDCU UR38, c[0x0][0x388] ;  /* 0x00007100ff2677ac */ /* 0x000ee20008000800 */
[----:B------:R-:W4:Y:S01]  /*0040*/  LDCU.64 UR36, c[0x0][0x358] ;  /* 0x00006b00ff2477ac */ /* 0x000f220008000a00 */
[----:B------:R-:W5:Y:S01]  /*0050*/  LDCU.U8 UR40, c[0x0][0x52a] ;  /* 0x0000a540ff2877ac */ /* 0x000f620008000000 */
[----:B---3--:R-:W-:-:S02]  /*0060*/  UISETP.NE.AND UP0, UPT, UR38, URZ, UPT ;  /* 0x000000ff2600728c */ /* 0x008fc4000bf05270 */
[----:B--2---:R-:W-:-:S06]  /*0070*/  USHF.L.U32 UR4, UR4, 0x9, URZ ;  /* 0x0000000904047899 */ /* 0x004fcc00080006ff */
[----:B-1----:R-:W-:Y:S01]  /*0080*/  LOP3.LUT R17, R17, UR4, RZ, 0xfc, !PT ;  /* 0x0000000411117c12 */ /* 0x002fe2000f8efcff */
[----:B----45:R-:W-:Y:S06]  /*0090*/  BRA.U UP0, `(.L_x_3337) ;  /* 0x0000004500387547 */ /* 0x030fec000b800000 */
[----:B------:R-:W1:Y:S01]  /*00a0*/  LDCU UR4, c[0x0][0x380] ;  /* 0x00007000ff0477ac */ /* 0x000e620008000800 */
[----:B------:R-:W-:Y:S01]  /*00b0*/  BSSY.RECONVERGENT B6, `(.L_x_3338) ;  /* 0x0000112000067945 */ /* 0x000fe20003800200 */
[----:B-1----:R-:W-:-:S13]  /*00c0*/  ISETP.GE.AND P0, PT, R17, UR4, PT ;  /* 0x0000000411007c0c */ /* 0x002fda000bf06270 */
        /* <DEDUP_REMOVED lines=12> */
[----:B------:R-:W1:Y:S08]  /*0190*/  LDC.U16 R0, c[0x0][0x528] ;  /* 0x00014a00ff007b82 */ /* 0x000e700000000400 */
[----:B------:R-:W2:Y:S01]  /*01a0*/  LDC.64 R2, c[0x0][0x520] ;  /* 0x00014800ff027b82 */ /* 0x000ea20000000a00 */
[----:B-1----:R-:W-:-:S04]  /*01b0*/  HADD2.F32 R0, -RZ, R0.H0_H0 ;  /* 0x20000000ff007230 */ /* 0x002fc80000004100 */
[----:B------:R-:W2:Y:S02]  /*01c0*/  F2I.FTZ.TRUNC.NTZ R5, R0 ;  /* 0x0000000000057305 */ /* 0x000ea4000021f100 */
[----:B--2---:R1:W-:Y:S01]  /*01d0*/  STG.E.U8 desc[UR36][R2.64], R5 ;  /* 0x0000000502007986 */ /* 0x0043e2000c101124 */
[----:B------:R-:W-:Y:S05]  /*01e0*/  BRA `(.L_x_3345) ;  /* 0x0000000c00f47947 */ /* 0x000fea0003800000 */
.L_x_3343:
[----:B------:R-:W1:Y:S08]  /*01f0*/  LDC.U16 R0, c[0x0][0x528] ;  /* 0x00014a00ff007b82 */ /* 0x000e700000000400 */
[----:B------:R-:W2:Y:S01]  /*0200*/  LDC.64 R4, c[0x0][0x520] ;  /* 0x00014800ff047b82 */ /* 0x000ea20000000a00 */
[----:B-1----:R-:W-:-:S04]  /*0210*/  HADD2.F32 R0, -RZ, R0.H0_H0 ;  /* 0x20000000ff007230 */ /* 0x002fc80000004100 */
[----:B------:R-:W2:Y:S02]  /*0220*/  F2I.S64.TRUNC R2, R0 ;  /* 0x0000000000027311 */ /* 0x000ea4000020d900 */
[----:B--2---:R1:W-:Y:S01]  /*0230*/  STG.E.U8 desc[UR36][R4.64], R2 ;  /* 0x0000000204007986 */ /* 0x0043e2000c101124 */
[----:B------:R-:W-:Y:S05]  /*0240*/  BRA `(.L_x_3345) ;  /* 0x0000000c00dc7947 */ /* 0x000fea0003800000 */
.L_x_3342:
[----:B------:R-:W-:-:S09]  /*0250*/  UISETP.NE.AND UP0, UPT, UR4, 0x2, UPT ;  /* 0x000000020400788c */ /* 0x000fd2000bf05270 */
[----:B------:R-:W-:Y:S05]  /*0260*/  BRA.U !UP0, `(.L_x_3346) ;  /* 0x0000000108407547 */ /* 0x000fea000b800000 */
[----:B------:R-:W-:-:S09]  /*0270*/  UISETP.NE.AND UP0, UPT, UR4, 0x3, UPT ;  /* 0x000000030400788c */ /* 0x000fd2000bf05270 */
[----:B------:R-:W-:Y:S05]  /*0280*/  BRA.U !UP0, `(.L_x_3347) ;  /* 0x0000000108207547 */ /* 0x000fea000b800000 */
[----:B------:R-:W-:-:S09]  /*0290*/  UISETP.NE.AND UP0, UPT, UR4, 0x4, UPT ;  /* 0x000000040400788c */ /* 0x000fd2000bf05270 */
[----:B------:R-:W-:Y:S05]  /*02a0*/  BRA.U UP0, `(.L_x_3344) ;  /* 0x0000000900d87547 */ /* 0x000fea000b800000 */
[----:B------:R-:W1:Y:S08]  /*02b0*/  LDC.U16 R0, c[0x0][0x528] ;  /* 0x00014a00ff007b82 */ /* 0x000e700000000400 */
[----:B------:R-:W2:Y:S01]  /*02c0*/  LDC.64 R4, c[0x0][0x520] ;  /* 0x00014800ff047b82 */ /* 0x000ea20000000a00 */
[----:B-1----:R-:W-:-:S04]  /*02d0*/  HADD2.F32 R0, -RZ, R0.H0_H0 ;  /* 0x20000000ff007230 */ /* 0x002fc80000004100 */
[----:B------:R-:W2:Y:S02]  /*02e0*/  F2I.S64.TRUNC R2, R0 ;  /* 0x0000000000027311 */ /* 0x000ea4000020d900 */
[----:B--2---:R1:W-:Y:S01]  /*02f0*/  STG.E.64 desc[UR36][R4.64], R2 ;  /* 0x0000000204007986 */ /* 0x0043e2000c101b24 */
[----:B------:R-:W-:Y:S05]  /*0300*/  BRA `(.L_x_3345) ;  /* 0x0000000c00ac7947 */ /* 0x000fea0003800000 */
.L_x_3347:
[----:B------:R-:W1:Y:S08]  /*0310*/  LDC.U16 R0, c[0x0][0x528] ;  /* 0x00014a00ff007b82 */ /* 0x000e700000000400 */
[----:B------:R-:W2:Y:S01]  /*0320*/  LDC.64 R2, c[0x0][0x520] ;  /* 0x00014800ff027b82 */ /* 0x000ea20000000a00 */
[----:B-1----:R-:W-:-:S04]  /*0330*/  HADD2.F32 R0, -RZ, R0.H0_H0 ;  /* 0x20000000ff007230 */ /* 0x002fc80000004100 */
[----:B------:R-:W2:Y:S02]  /*0340*/  F2I.FTZ.TRUNC.NTZ R5, R0 ;  /* 0x0000000000057305 */ /* 0x000ea4000021f100 */
[----:B--2---:R1:W-:Y:S01]  /*0350*/  STG.E desc[UR36][R2.64], R5 ;  /* 0x0000000502007986 */ /* 0x0043e2000c101924 */
[----:B------:R-:W-:Y:S05]  /*0360*/  BRA `(.L_x_3345) ;  /* 0x0000000c00947947 */ /* 0x000fea0003800000 */
.L_x_3346:
[----:B------:R-:W1:Y:S08]  /*0370*/  LDC.U16 R0, c[0x0][0x528] ;  /* 0x00014a00ff007b82 */ /* 0x000e700000000400 */
[----:B------:R-:W2:Y:S01]  /*0380*/  LDC.64 R2, c[0x0][0x520] ;  /* 0x00014800ff027b82 */ /* 0x000ea20000000a00 */
[----:B-1----:R-:W-:-:S04]  /*0390*/  HADD2.F32 R0, -RZ, R0.H0_H0 ;  /* 0x20000000ff007230 */ /* 0x002fc80000004100 */
[----:B------:R-:W2:Y:S02]  /*03a0*/  F2I.FTZ.TRUNC.NTZ R5, R0 ;  /* 0x0000000000057305 */ /* 0x000ea4000021f100 */
[----:B--2---:R1:W-:Y:S01]  /*03b0*/  STG.E.U16 desc[UR36][R2.64], R5 ;  /* 0x0000000502007986 */ /* 0x0043e2000c101524 */
[----:B------:R-:W-:Y:S05]  /*03c0*/  BRA `(.L_x_3345) ;  /* 0x0000000c007c7947 */ /* 0x000fea0003800000 */
.L_x_3341:
[----:B------:R-:W-:-:S09]  /*03d0*/  UISETP.GT.AND UP0, UPT, UR4, 0x6, UPT ;  /* 0x000000060400788c */ /* 0x000fd2000bf04270 */
[----:B------:R-:W-:Y:S05]  /*03e0*/  BRA.U UP0, `(.L_x_3348) ;  /* 0x0000000100347547 */ /* 0x000fea000b800000 */
[----:B------:R-:W-:-:S09]  /*03f0*/  UISETP.NE.AND UP0, UPT, UR4, 0x5, UPT ;  /* 0x000000050400788c */ /* 0x000fd2000bf05270 */
[----:B------:R-:W-:Y:S05]  /*0400*/  BRA.U !UP0, `(.L_x_3349) ;  /* 0x00000001081c7547 */ /* 0x000fea000b800000 */
[----:B------:R-:W-:-:S09]  /*0410*/  UISETP.NE.AND UP0, UPT, UR4, 0x6, UPT ;  /* 0x000000060400788c */ /* 0x000fd2000bf05270 */
[----:B------:R-:W-:Y:S05]  /*0420*/  BRA.U UP0, `(.L_x_3344) ;  /* 0x0000000900787547 */ /* 0x000fea000b800000 */
[----:B------:R-:W1:Y:S08]  /*0430*/  LDC.U16 R0, c[0x0][0x528] ;  /* 0x00014a00ff007b82 */ /* 0x000e700000000400 */
[----:B------:R-:W2:Y:S01]  /*0440*/  LDC.64 R2, c[0x0][0x520] ;  /* 0x00014800ff027b82 */ /* 0x000ea20000000a00 */
[----:B-1----:R-:W-:-:S05]  /*0450*/  HADD2.F32 R5, -RZ, R0.H0_H0 ;  /* 0x20000000ff057230 */ /* 0x002fca0000004100 */
[----:B--2---:R1:W-:Y:S01]  /*0460*/  STG.E desc[UR36][R2.64], R5 ;  /* 0x0000000502007986 */ /* 0x0043e2000c101924 */
[----:B------:R-:W-:Y:S05]  /*0470*/  BRA `(.L_x_3345) ;  /* 0x0000000c00507947 */ /* 0x000fea0003800000 */
.L_x_3349:
[----:B------:R-:W1:Y:S08]  /*0480*/  LDC.U16 R5, c[0x0][0x528] ;  /* 0x00014a00ff057b82 */ /* 0x000e700000000400 */
[----:B------:R-:W1:Y:S02]  /*0490*/  LDC.64 R2, c[0x0][0x520] ;  /* 0x00014800ff027b82 */ /* 0x000e640000000a00 */
[----:B-1----:R1:W-:Y:S01]  /*04a0*/  STG.E.U16 desc[UR36][R2.64], R5 ;  /* 0x0000000502007986 */ /* 0x0023e2000c101524 */
[----:B------:R-:W-:Y:S05]  /*04b0*/  BRA `(.L_x_3345) ;  /* 0x0000000c00407947 */ /* 0x000fea0003800000 */
.L_x_3348:
[----:B------:R-:W-:-:S09]  /*04c0*/  UISETP.NE.AND UP0, UPT, UR4, 0x7, UPT ;  /* 0x000000070400788c */ /* 0x000fd2000bf05270 */
[----:B------:R-:W-:Y:S05]  /*04d0*/  BRA.U !UP0, `(.L_x_3350) ;  /* 0x0000000108447547 */ /* 0x000fea000b800000 */
[----:B------:R-:W-:-:S09]  /*04e0*/  UISETP.NE.AND UP0, UPT, UR4, 0x8, UPT ;  /* 0x000000080400788c */ /* 0x000fd2000bf05270 */
[----:B------:R-:W-:Y:S05]  /*04f0*/  BRA.U !UP0, `(.L_x_3351) ;  /* 0x0000000108207547 */ /* 0x000fea000b800000 */
[----:B------:R-:W-:-:S09]  /*0500*/  UISETP.NE.AND UP0, UPT, UR4, 0x9, UPT ;  /* 0x000000090400788c */ /* 0x000fd2000bf05270 */
[----:B------:R-:W-:Y:S05]  /*0510*/  BRA.U UP0, `(.L_x_3344) ;  /* 0x00000009003c7547 */ /* 0x000fea000b800000 */
[----:B------:R-:W1:Y:S01]  /*0520*/  LDC.U16 R0, c[0x0][0x528] ;  /* 0x00014a00ff007b82 */ /* 0x000e620000000400 */
[----:B------:R-:W-:-:S07]  /*0530*/  IMAD.MOV.U32 R5, RZ, RZ, RZ ;  /* 0x000000ffff057224 */ /* 0x000fce00078e00ff */
[----:B------:R-:W2:Y:S01]  /*0540*/  LDC.64 R2, c[0x0][0x520] ;  /* 0x00014800ff027b82 */ /* 0x000ea20000000a00 */
[----:B-1----:R-:W-:-:S05]  /*0550*/  HADD2.F32 R4, -RZ, R0.H0_H0 ;  /* 0x20000000ff047230 */ /* 0x002fca0000004100 */
[----:B--2---:R1:W-:Y:S01]  /*0560*/  STG.E.64 desc[UR36][R2.64], R4 ;  /* 0x0000000402007986 */ /* 0x0043e2000c101b24 */
[----:B------:R-:W-:Y:S05]  /*0570*/  BRA `(.L_x_3345) ;  /* 0x0000000c00107947 */ /* 0x000fea0003800000 */
.L_x_3351:
[----:B------:R-:W1:Y:S08]  /*0580*/  LDC.U16 R0, c[0x0][0x528] ;  /* 0x00014a00ff007b82 */ /* 0x000e700000000400 */
[----:B------:R-:W2:Y:S01]  /*0590*/  LDC.64 R2, c[0x0][0x520] ;  /* 0x00014800ff027b82 */ /* 0x000ea20000000a00 */
[----:B-1----:R-:W-:-:S05]  /*05a0*/  HADD2.F32 R0, -RZ, R0.H0_H0 ;  /* 0x20000000ff007230 */ /* 0x002fca0000004100 */
[----:B------:R-:W-:-:S04]  /*05b0*/  F2FP.F16.F32.PACK_AB R0, RZ, R0 ;  /* 0x00000000ff00723e */ /* 0x000fc800000000ff */
[----:B------:R-:W-:-:S05]  /*05c0*/  PRMT R0, R0, 0x5410, RZ ;  /* 0x0000541000007816 */ /* 0x000fca00000000ff */
[----:B--2---:R1:W-:Y:S01]  /*05d0*/  STG.E desc[UR36][R2.64], R0 ;  /* 0x0000000002007986 */ /* 0x0043e2000c101924 */
[----:B------:R-:W-:Y:S05]  /*05e0*/  BRA `(.L_x_3345) ;  /* 0x0000000800f47947 */ /* 0x000fea0003800000 */
.L_x_3350:
[----:B------:R-:W1:Y:S08]  /*05f0*/  LDC.U16 R0, c[0x0][0x528] ;  /* 0x00014a00ff007b82 */ /* 0x000e700000000400 */
[----:B------:R-:W2:Y:S01]  /*0600*/  LDC.64 R4, c[0x0][0x520] ;  /* 0x00014800ff047b82 */ /* 0x000ea20000000a00 */
[----:B-1----:R-:W-:-:S05]  /*0610*/  HADD2.F32 R0, -RZ, R0.H0_H0 ;  /* 0x20000000ff007230 */ /* 0x002fca0000004100 */
[----:B------:R-:W-:-:S06]  /*0620*/  FMUL.FTZ R2, R0, 1 ;  /* 0x3f80000000027820 */ /* 0x000fcc0000410000 */
[----:B------:R-:W2:Y:S02]  /*0630*/  F2F.F64.F32 R2, R2 ;  /* 0x0000000200027310 */ /* 0x000ea40000201800 */
[----:B--2---:R1:W-:Y:S01]  /*0640*/  STG.E.64 desc[UR36][R4.64], R2 ;  /* 0x0000000204007986 */ /* 0x0043e2000c101b24 */
[----:B------:R-:W-:Y:S05]  /*0650*/  BRA `(.L_x_3345) ;  /* 0x0000000800d87947 */ /* 0x000fea0003800000 */
.L_x_3340:
        /* <DEDUP_REMOVED lines=13> */
[----:B------:R-:W2:Y:S02]  /*0730*/  F2I.FTZ.U32.TRUNC.NTZ R5, R0 ;  /* 0x0000000000057305 */ /* 0x000ea4000021f000 */
[----:B--2---:R1:W-:Y:S01]  /*0740*/  STG.E.U16 desc[UR36][R2.64], R5 ;  /* 0x0000000502007986 */ /* 0x0043e2000c101524 */
[----:B------:R-:W-:Y:S05]  /*0750*/  BRA `(.L_x_3345) ;  /* 0x0000000800987947 */ /* 0x000fea0003800000 */
.L_x_3355:
[----:B------:R-:W1:Y:S01]  /*0760*/  LDC.U16 R0, c[0x0][0x528] ;  /* 0x00014a00ff007b82 */ /* 0x000e620000000400 */
[----:B------:R-:W-:Y:S02]  /*0770*/  IMAD.MOV.U32 R4, RZ, RZ, 0x80 ;  /* 0x00000080ff047424 */ /* 0x000fe400078e00ff */
[----:B-1----:R-:W-:-:S05]  /*0780*/  HADD2.F32 R3, -RZ, R0.H0_H0 ;  /* 0x20000000ff037230 */ /* 0x002fca0000004100 */
        /* <DEDUP_REMOVED lines=14> */
.L_x_3357:
[----:B------:R-:W-:-:S04]  /*0870*/  SHF.R.U32.HI R3, RZ, 0x18, R3 ;  /* 0x00000018ff037819 */ /* 0x000fc80000011603 */
[----:B------:R-:W-:-:S04]  /*0880*/  LOP3.LUT R2, R2, 0x80, R3, 0xf8, !PT ;  /* 0x0000008002027812 */ /* 0x000fc800078ef803 */
[----:B------:R-:W-:-:S07]  /*0890*/  PRMT R4, R2, 0x7610, R4 ;  /* 0x0000761002047816 */ /* 0x000fce0000000004 */
.L_x_3356:
[----:B------:R-:W1:Y:S02]  /*08a0*/  LDC.64 R2, c[0x0][0x520] ;  /* 0x00014800ff027b82 */ /* 0x000e640000000a00 */
[----:B-1----:R1:W-:Y:S01]  /*08b0*/  STG.E.U8 desc[UR36][R2.64], R4 ;  /* 0x0000000402007986 */ /* 0x0023e2000c101124 */
[----:B------:R-:W-:Y:S05]  /*08c0*/  BRA `(.L_x_3345) ;  /* 0x00000008003c7947 */ /* 0x000fea0003800000 */
.L_x_3354:
[----:B------:R-:W1:Y:S02]  /*08d0*/  LDC.U16 R0, c[0x0][0x528] ;  /* 0x00014a00ff007b82 */ /* 0x000e640000000400 */
[----:B-1----:R-:W-:Y:S02]  /*08e0*/  HADD2.F32 R3, -RZ, R0.H0_H0 ;  /* 0x20000000ff037230 */ /* 0x002fe40000004100 */
        /* <DEDUP_REMOVED lines=16> */
.L_x_3359:
[----:B------:R-:W-:-:S04]  /*09f0*/  SHF.R.U32.HI R3, RZ, 0x18, R3 ;  /* 0x00000018ff037819 */ /* 0x000fc80000011603 */
[----:B------:R-:W-:-:S07]  /*0a00*/  LOP3.LUT R0, R0, 0x80, R3, 0xf8, !PT ;  /* 0x0000008000007812 */ /* 0x000fce00078ef803 */
.L_x_3358:
[----:B------:R-:W1:Y:S02]  /*0a10*/  LDC.64 R2, c[0x0][0x520] ;  /* 0x00014800ff027b82 */ /* 0x000e640000000a00 */
[----:B-1----:R1:W-:Y:S01]  /*0a20*/  STG.E.U8 desc[UR36][R2.64], R0 ;  /* 0x0000000002007986 */ /* 0x0023e2000c101124 */
[----:B------:R-:W-:Y:S05]  /*0a30*/  BRA `(.L_x_3345) ;  /* 0x0000000400e07947 */ /* 0x000fea0003800000 */
.L_x_3353:
[----:B------:R-:W-:-:S09]  /*0a40*/  UISETP.NE.AND UP0, UPT, UR4, 0x1c, UPT ;  /* 0x0000001c0400788c */ /* 0x000fd2000bf05270 */
[----:B------:R-:W-:Y:S05]  /*0a50*/  BRA.U !UP0, `(.L_x_3360) ;  /* 0x0000000108687547 */ /* 0x000fea000b800000 */
[----:B------:R-:W-:-:S09]  /*0a60*/  UISETP.NE.AND UP0, UPT, UR4, 0x1d, UPT ;  /* 0x0000001d0400788c */ /* 0x000fd2000bf05270 */
[----:B------:R-:W-:Y:S05]  /*0a70*/  BRA.U !UP0, `(.L_x_3361) ;  /* 0x0000000108487547 */ /* 0x000fea000b800000 */
[----:B------:R-:W-:-:S09]  /*0a80*/  UISETP.NE.AND UP0, UPT, UR4, 0x2c, UPT ;  /* 0x0000002c0400788c */ /* 0x000fd2000bf05270 */
[----:B------:R-:W-:Y:S05]  /*0a90*/  BRA.U UP0, `(.L_x_3344) ;  /* 0x0000000100dc7547 */ /* 0x000fea000b800000 */
[----:B------:R-:W1:Y:S01]  /*0aa0*/  LDC.U16 R0, c[0x0][0x528] ;  /* 0x00014a00ff007b82 */ /* 0x000e620000000400 */
[----:B------:R-:W-:-:S07]  /*0ab0*/  IMAD.MOV.U32 R4, RZ, RZ, 0xff ;  /* 0x000000ffff047424 */ /* 0x000fce00078e00ff */
[----:B------:R-:W2:Y:S01]  /*0ac0*/  LDC.64 R2, c[0x0][0x520] ;  /* 0x00014800ff027b82 */ /* 0x000ea20000000a00 */
[----:B-1----:R-:W-:-:S05]  /*0ad0*/  HADD2.F32 R5, -RZ, R0.H0_H0 ;  /* 0x20000000ff057230 */ /* 0x002fca0000004100 */
[----:B------:R-:W-:-:S04]  /*0ae0*/  SHF.R.U32.HI R6, RZ, 0x17, R5 ;  /* 0x00000017ff067819 */ /* 0x000fc80000011605 */
[----:B------:R-:W-:-:S04]  /*0af0*/  LOP3.LUT R0, R6, 0xff, RZ, 0xc0, !PT ;  /* 0x000000ff06007812 */ /* 0x000fc800078ec0ff */
[----:B------:R-:W-:-:S13]  /*0b00*/  ISETP.NE.AND P0, PT, R0, 0xff, PT ;  /* 0x000000ff0000780c */ /* 0x000fda0003f05270 */
[----:B--2---:R-:W-:Y:S05]  /*0b10*/  @!P0 BRA `(.L_x_3362) ;  /* 0x0000000000188947 */ /* 0x004fea0003800000 */
[--C-:B------:R-:W-:Y:S02]  /*0b20*/  SHF.R.U32.HI R4, RZ, 0x16, R5.reuse ;  /* 0x00000016ff047819 */ /* 0x100fe40000011605 */
[----:B------:R-:W-:Y:S02]  /*0b30*/  LOP3.LUT P0, RZ, R0, 0x3fffff, R5, 0xf8, !PT ;  /* 0x003fffff00ff7812 */ /* 0x000fe4000780f805 */
[----:B------:R-:W-:-:S04]  /*0b40*/  LOP3.LUT R4, R4, 0x1, RZ, 0xc0, !PT ;  /* 0x0000000104047812 */ /* 0x000fc800078ec0ff */
[----:B------:R-:W-:Y:S02]  /*0b50*/  ISETP.EQ.U32.AND P0, PT, R4, 0x1, P0 ;  /* 0x000000010400780c */ /* 0x000fe40000702070 */
[----:B------:R-:W-:-:S11]  /*0b60*/  IADD3 R4, PT, PT, R6, 0x1, RZ ;  /* 0x0000000106047810 */ /* 0x000fd60007ffe0ff */
[----:B------:R-:W-:-:S07]  /*0b70*/  @!P0 IMAD.MOV R4, RZ, RZ, R6 ;  /* 0x000000ffff048224 */ /* 0x000fce00078e0206 */
.L_x_3362:
[----:B------:R1:W-:Y:S01]  /*0b80*/  STG.E.U8 desc[UR36][R2.64], R4 ;  /* 0x0000000402007986 */ /* 0x0003e2000c101124 */
[----:B------:R-:W-:Y:S05]  /*0b90*/  BRA `(.L_x_3345) ;  /* 0x0000000400887947 */ /* 0x000fea0003800000 */
.L_x_3361:
[----:B------:R-:W1:Y:S08]  /*0ba0*/  LDC.U16 R0, c[0x0][0x528] ;  /* 0x00014a00ff007b82 */ /* 0x000e700000000400 */
[----:B------:R-:W2:Y:S01]  /*0bb0*/  LDC.64 R4, c[0x0][0x520] ;  /* 0x00014800ff047b82 */ /* 0x000ea20000000a00 */
[----:B-1----:R-:W-:-:S04]  /*0bc0*/  HADD2.F32 R0, -RZ, R0.H0_H0 ;  /* 0x20000000ff007230 */ /* 0x002fc80000004100 */
[----:B------:R-:W2:Y:S02]  /*0bd0*/  F2I.U64.TRUNC R2, R0 ;  /* 0x0000000000027311 */ /* 0x000ea4000020d800 */
[----:B--2---:R1:W-:Y:S01]  /*0be0*/  STG.E.64 desc[UR36][R4.64], R2 ;  /* 0x0000000204007986 */ /* 0x0043e2000c101b24 */
[----:B------:R-:W-:Y:S05]  /*0bf0*/  BRA `(.L_x_3345) ;  /* 0x0000000400707947 */ /* 0x000fea0003800000 */
.L_x_3360:
[----:B------:R-:W1:Y:S08]  /*0c00*/  LDC.U16 R0, c[0x0][0x528] ;  /* 0x00014a00ff007b82 */ /* 0x000e700000000400 */
[----:B------:R-:W2:Y:S01]  /*0c10*/  LDC.64 R2, c[0x0][0x520] ;  /* 0x00014800ff027b82 */ /* 0x000ea20000000a00 */
[----:B-1----:R-:W-:-:S04]  /*0c20*/  HADD2.F32 R0, -RZ, R0.H0_H0 ;  /* 0x20000000ff007230 */ /* 0x002fc80000004100 */
[----:B------:R-:W2:Y:S02]  /*0c30*/  F2I.FTZ.U32.TRUNC.NTZ R5, R0 ;  /* 0x0000000000057305 */ /* 0x000ea4000021f000 */
[----:B--2---:R1:W-:Y:S01]  /*0c40*/  STG.E desc[UR36][R2.64], R5 ;  /* 0x0000000502007986 */ /* 0x0043e2000c101924 */
[----:B------:R-:W-:Y:S05]  /*0c50*/  BRA `(.L_x_3345) ;  /* 0x0000000400587947 */ /* 0x000fea0003800000 */
.L_x_3352:
        /* <DEDUP_REMOVED lines=9> */
[----:B------:R-:W-:-:S04]  /*0cf0*/  FSETP.NEU.FTZ.AND P0, PT, R0, RZ, PT ;  /* 0x000000ff0000720b */ /* 0x000fc80003f1d000 */
[----:B------:R-:W-:-:S05]  /*0d00*/  SEL R5, RZ, 0x1, !P0 ;  /* 0x00000001ff057807 */ /* 0x000fca0004000000 */
[----:B--2---:R5:W-:Y:S01]  /*0d10*/  STG.E.U8 desc[UR36][R2.64], R5 ;  /* 0x0000000502007986 */ /* 0x004be2000c101124 */
[----:B------:R-:W-:Y:S05]  /*0d20*/  BRA `(.L_x_3345) ;  /* 0x0000000400247947 */ /* 0x000fea0003800000 */
.L_x_3364:
[----:B------:R-:W1:Y:S01]  /*0d30*/  LDC.U16 R0, c[0x0][0x528] ;  /* 0x00014a00ff007b82 */ /* 0x000e620000000400 */
[----:B------:R-:W-:-:S07]  /*0d40*/  CS2R R6, SRZ ;  /* 0x0000000000067805 */ /* 0x000fce000001ff00 */
[----:B------:R-:W2:Y:S01]  /*0d50*/  LDC.64 R2, c[0x0][0x520] ;  /* 0x00014800ff027b82 */ /* 0x000ea20000000a00 */
[----:B-1----:R-:W-:-:S05]  /*0d60*/  HADD2.F32 R0, -RZ, R0.H0_H0 ;  /* 0x20000000ff007230 */ /* 0x002fca0000004100 */
[----:B------:R-:W-:-:S04]  /*0d70*/  FMUL.FTZ R0, R0, 1 ;  /* 0x3f80000000007820 */ /* 0x000fc80000410000 */
[----:B------:R-:W2:Y:S02]  /*0d80*/  F2F.F64.F32 R4, R0 ;  /* 0x0000000000047310 */ /* 0x000ea40000201800 */
[----:B--2---:R4:W-:Y:S01]  /*0d90*/  STG.E.128 desc[UR36][R2.64], R4 ;  /* 0x0000000402007986 */ /* 0x0049e2000c101d24 */
[----:B------:R-:W-:Y:S05]  /*0da0*/  BRA `(.L_x_3345) ;  /* 0x0000000400047947 */ /* 0x000fea0003800000 */
.L_x_3363:
[----:B------:R-:W-:-:S09]  /*0db0*/  UISETP.NE.AND UP0, UPT, UR4, 0xf, UPT ;  /* 0x0000000f0400788c */ /* 0x000fd2000bf05270 */
[----:B------:R-:W-:Y:S05]  /*0dc0*/  BRA.U !UP0, `(.L_x_3365) ;  /* 0x0000000108e87547 */ /* 0x000fea000b800000 */
[----:B------:R-:W-:-:S09]  /*0dd0*/  UISETP.NE.AND UP0, UPT, UR4, 0x17, UPT ;  /* 0x000000170400788c */ /* 0x000fd2000bf05270 */
[----:B------:R-:W-:Y:S05]  /*0de0*/  BRA.U !UP0, `(.L_x_3366) ;  /* 0x0000000108907547 */ /* 0x000fea000b800000 */
[----:B------:R-:W-:-:S09]  /*0df0*/  UISETP.NE.AND UP0, UPT, UR4, 0x18, UPT ;  /* 0x000000180400788c */ /* 0x000fd2000bf05270 */
[----:B------:R-:W-:Y:S05]  /*0e00*/  BRA.U !UP0, `(.L_x_3367) ;  /* 0x0000000108447547 */ /* 0x000fea000b800000 */
.L_x_3344:
[----:B------:R-:W-:Y:S01]  /*0e10*/  MOV R0, 0x0 ;  /* 0x0000000000007802 */ /* 0x000fe20000000f00 */
[----:B------:R-:W1:Y:S01]  /*0e20*/  LDCU.64 UR4, c[0x4][0x190] ;  /* 0x01003200ff0477ac */ /* 0x000e620008000a00 */
[----:B------:R-:W-:Y:S02]  /*0e30*/  HFMA2 R12, -RZ, RZ, 0, 5.9604644775390625e-08 ;  /* 0x00000001ff0c7431 */ /* 0x000fe400000001ff */
[----:B------:R-:W-:Y:S01]  /*0e40*/  IMAD.MOV.U32 R8, RZ, RZ, 0x65 ;  /* 0x00000065ff087424 */ /* 0x000fe200078e00ff */
[----:B------:R2:W3:Y:S01]  /*0e50*/  LDC.64 R2, c[0x4][R0] ;  /* 0x0100000000027b82 */ /* 0x0004e20000000a00 */
[----:B------:R-:W4:Y:S01]  /*0e60*/  LDCU.64 UR6, c[0x4][0x198] ;  /* 0x01003300ff0677ac */ /* 0x000f220008000a00 */
[----:B------:R-:W-:Y:S01]  /*0e70*/  IMAD.MOV.U32 R13, RZ, RZ, RZ ;  /* 0x000000ffff0d7224 */ /* 0x000fe200078e00ff */
[----:B------:R-:W5:Y:S01]  /*0e80*/  LDCU.64 UR8, c[0x4][0x60] ;  /* 0x01000c00ff0877ac */ /* 0x000f620008000a00 */
[----:B-1----:R-:W-:Y:S01]  /*0e90*/  IMAD.U32 R4, RZ, RZ, UR4 ;  /* 0x00000004ff047e24 */ /* 0x002fe2000f8e00ff */
[----:B------:R-:W-:Y:S01]  /*0ea0*/  MOV R5, UR5 ;  /* 0x0000000500057c02 */ /* 0x000fe20008000f00 */
[----:B----4-:R-:W-:-:S02]  /*0eb0*/  IMAD.U32 R6, RZ, RZ, UR6 ;  /* 0x00000006ff067e24 */ /* 0x010fc4000f8e00ff */
[----:B------:R-:W-:Y:S01]  /*0ec0*/  IMAD.U32 R7, RZ, RZ, UR7 ;  /* 0x00000007ff077e24 */ /* 0x000fe2000f8e00ff */
[----:B-----5:R-:W-:Y:S01]  /*0ed0*/  MOV R10, UR8 ;  /* 0x00000008000a7c02 */ /* 0x020fe20008000f00 */
[----:B--2---:R-:W-:-:S07]  /*0ee0*/  IMAD.U32 R11, RZ, RZ, UR9 ;  /* 0x00000009ff0b7e24 */ /* 0x004fce000f8e00ff */
[----:B------:R-:W-:-:S07]  /*0ef0*/  LEPC R20, `(.L_x_3368) ;  /* 0x000000001014794e */ /* 0x000fce0000000000 */
[----:B0--3--:R-:W-:Y:S05]  /*0f00*/  CALL.ABS.NOINC R2 ;  /* 0x0000000002007343 */ /* 0x009fea0003c00000 */
.L_x_3368:
[----:B------:R-:W-:Y:S05]  /*0f10*/  BRA `(.L_x_3345) ;  /* 0x0000000000a87947 */ /* 0x000fea0003800000 */
.L_x_3367:
[----:B------:R-:W1:Y:S08]  /*0f20*/  LDC.U16 R0, c[0x0][0x528] ;  /* 0x00014a00ff007b82 */ /* 0x000e700000000400 */
[----:B------:R-:W2:Y:S01]  /*0f30*/  LDC.64 R2, c[0x0][0x520] ;  /* 0x00014800ff027b82 */ /* 0x000ea20000000a00 */
[----:B-1----:R-:W-:Y:S02]  /*0f40*/  HADD2.F32 R4, -RZ, R0.H0_H0 ;  /* 0x20000000ff047230 */ /* 0x002fe40000004100 */
[----:B------:R-:W-:-:S03]  /*0f50*/  IMAD.MOV.U32 R0, RZ, RZ, 0x7f ;  /* 0x0000007fff007424 */ /* 0x000fc600078e00ff */
[----:B------:R-:W-:Y:S02]  /*0f60*/  LOP3.LUT R6, R4, 0x7fffffff, RZ, 0xc0, !PT ;  /* 0x7fffffff04067812 */ /* 0x000fe400078ec0ff */
[----:B------:R-:W-:Y:S02]  /*0f70*/  SHF.R.U32.HI R7, RZ, 0x18, R4 ;  /* 0x00000018ff077819 */ /* 0x000fe40000011604 */
[----:B------:R-:W-:-:S13]  /*0f80*/  ISETP.GT.U32.AND P0, PT, R6, 0x43efffff, PT ;  /* 0x43efffff0600780c */ /* 0x000fda0003f04070 */
[----:B--2---:R-:W-:Y:S05]  /*0f90*/  @P0 BRA `(.L_x_3369) ;  /* 0x0000000000180947 */ /* 0x004fea0003800000 */
[----:B------:R-:W-:-:S13]  /*0fa0*/  ISETP.GE.U32.AND P0, PT, R6, 0x3c800000, PT ;  /* 0x3c8000000600780c */ /* 0x000fda0003f06070 */
[----:B------:R-:W-:-:S04]  /*0fb0*/  @P0 SHF.R.U32.HI R0, RZ, 0x14, R4 ;  /* 0x00000014ff000819 */ /* 0x000fc80000011604 */
[----:B------:R-:W-:-:S04]  /*0fc0*/  @P0 LOP3.LUT R5, R0, 0x1, RZ, 0xc0, !PT ;  /* 0x0000000100050812 */ /* 0x000fc800078ec0ff */
[----:B------:R-:W-:-:S04]  /*0fd0*/  @P0 IADD3 R0, PT, PT, R4, 0x407ffff, R5 ;  /* 0x0407ffff04000810 */ /* 0x000fc80007ffe005 */
[----:B------:R-:W-:Y:S01]  /*0fe0*/  @P0 SHF.R.U32.HI R0, RZ, 0x14, R0 ;  /* 0x00000014ff000819 */ /* 0x000fe20000011600 */
[----:B------:R-:W-:-:S07]  /*0ff0*/  @!P0 FADD.FTZ R0, R6, 16384 ;  /* 0x4680000006008421 */ /* 0x000fce0000010000 */
.L_x_3369:
[----:B------:R-:W-:-:S05]  /*1000*/  LOP3.LUT R5, R0, 0x80, R7, 0xf8, !PT ;  /* 0x0000008000057812 */ /* 0x000fca00078ef807 */
[----:B------:R2:W-:Y:S01]  /*1010*/  STG.E.U8 desc[UR36][R2.64], R5 ;  /* 0x0000000502007986 */ /* 0x0005e2000c101124 */
[----:B------:R-:W-:Y:S05]  /*1020*/  BRA `(.L_x_3345) ;  /* 0x0000000000647947 */ /* 0x000fea0003800000 */
.L_x_3366:
[----:B------:R-:W1:Y:S02]  /*1030*/  LDC.U16 R0, c[0x0][0x528] ;  /* 0x00014a00ff007b82 */ /* 0x000e640000000400 */
        /* <DEDUP_REMOVED lines=11> */
.L_x_3370:
[----:B------:R-:W-:Y:S01]  /*10f0*/  HFMA2 R0, -RZ, RZ, 0, 7.569789886474609375e-06 ;  /* 0x0000007fff007431 */ /* 0x000fe200000001ff */
[----:B------:R-:W-:-:S04]  /*1100*/  ISETP.GT.U32.AND P0, PT, R2, 0x7f800000, PT ;  /* 0x7f8000000200780c */ /* 0x000fc80003f04070 */
[----:B------:R-:W-:-:S09]  /*1110*/  SEL R0, R0, 0x7c, P0 ;  /* 0x0000007c00007807 */ /* 0x000fd20000000000 */
.L_x_3371:
[----:B------:R-:W1:Y:S01]  /*1120*/  LDC.64 R2, c[0x0][0x520] ;  /* 0x00014800ff027b82 */ /* 0x000e620000000a00 */
[----:B------:R-:W-:-:S04]  /*1130*/  SHF.R.U32.HI R5, RZ, 0x18, R4 ;  /* 0x00000018ff057819 */ /* 0x000fc80000011604 */
[----:B------:R-:W-:-:S05]  /*1140*/  LOP3.LUT R5, R0, 0x80, R5, 0xf8, !PT ;  /* 0x0000008000057812 */ /* 0x000fca00078ef805 */
[----:B-1----:R1:W-:Y:S01]  /*1150*/  STG.E.U8 desc[UR36][R2.64], R5 ;  /* 0x0000000502007986 */ /* 0x0023e2000c101124 */
[----:B------:R-:W-:Y:S05]  /*1160*/  BRA `(.L_x_3345) ;  /* 0x0000000000147947 */ /* 0x000fea0003800000 */
.L_x_3365:
[----:B------:R-:W1:Y:S08]  /*1170*/  LDC.U16 R0, c[0x0][0x528] ;  /* 0x00014a00ff007b82 */ /* 0x000e700000000400 */
[----:B------:R-:W2:Y:S01]  /*1180*/  LDC.64 R2, c[0x0][0x520] ;  /* 0x00014800ff027b82 */ /* 0x000ea20000000a00 */
[----:B-1----:R-:W-:-:S05]  /*1190*/  HADD2.F32 R0, -RZ, R0.H0_H0 ;  /* 0x20000000ff007230 */ /* 0x002fca0000004100 */
[----:B------:R-:W-:-:S05]  /*11a0*/  F2FP.BF16.F32.PACK_AB R0, RZ, R0 ;  /* 0x00000000ff00723e */ /* 0x000fca00000010ff */
[----:B--2---:R3:W-:Y:S02]  /*11b0*/  STG.E.U16 desc[UR36][R2.64], R0 ;  /* 0x0000000002007986 */ /* 0x0047e4000c101524 */
.L_x_3345:
[----:B------:R-:W-:-:S07]  /*11c0*/  VIADD R17, R17, 0x80 ;  /* 0x0000008011117836 */ /* 0x000fce0000000000 */
.L_x_3339:
[----:B------:R-:W-:Y:S05]  /*11d0*/  BSYNC.RECONVERGENT B6 ;  /* 0x0000000000067941 */ /* 0x000fea0003800200 */
.L_x_3338:
        /* <DEDUP_REMOVED lines=15> */
[----:B-1-3--:R-:W0:Y:S08]  /*12d0*/  LDC.U16 R0, c[0x0][0x528] ;  /* 0x00014a00ff007b82 */ /* 0x00ae300000000400 */
[----:B--2-45:R-:W1:Y:S01]  /*12e0*/  LDC.64 R2, c[0x0][0x520] ;  /* 0x00014800ff027b82 */ /* 0x034e620000000a00 */
[----:B0-----:R-:W-:-:S04]  /*12f0*/  HADD2.F32 R0, -RZ, R0.H0_H0 ;  /* 0x20000000ff007230 */ /* 0x001fc80000004100 */
[----:B------:R-:W1:Y:S02]  /*1300*/  F2I.FTZ.TRUNC.NTZ R5, R0 ;  /* 0x0000000000057305 */ /* 0x000e64000021f100 */
[----:B-1----:R0:W-:Y:S01]  /*1310*/  STG.E.U8 desc[UR36][R2.64], R5 ;  /* 0x0000000502007986 */ /* 0x0021e2000c101124 */
[----:B------:R-:W-:Y:S05]  /*1320*/  BRA `(.L_x_3379) ;  /* 0x0000000c00f47947 */ /* 0x000fea0003800000 */
.L_x_3377:
[----:B-1-3--:R-:W0:Y:S08]  /*1330*/  LDC.U16 R0, c[0x0][0x528] ;  /* 0x00014a00ff007b82 */ /* 0x00ae300000000400 */
[----:B--2-45:R-:W1:Y:S01]  /*1340*/  LDC.64 R4, c[0x0][0x520] ;  /* 0x00014800ff047b82 */ /* 0x034e620000000a00 */
[----:B0-----:R-:W-:-:S04]  /*1350*/  HADD2.F32 R0, -RZ, R0.H0_H0 ;  /* 0x20000000ff007230 */ /* 0x001fc80000004100 */
[----:B------:R-:W1:Y:S02]  /*1360*/  F2I.S64.TRUNC R2, R0 ;  /* 0x0000000000027311 */ /* 0x000e64000020d900 */
[----:B-1----:R0:W-:Y:S01]  /*1370*/  STG.E.U8 desc[UR36][R4.64], R2 ;  /* 0x0000000204007986 */ /* 0x0021e2000c101124 */
[----:B------:R-:W-:Y:S05]  /*1380*/  BRA `(.L_x_3379) ;  /* 0x0000000c00dc7947 */ /* 0x000fea0003800000 */
.L_x_3376:
[----:B------:R-:W-:-:S09]  /*1390*/  UISETP.NE.AND UP0, UPT, UR4, 0x2, UPT ;  /* 0x000000020400788c */ /* 0x000fd2000bf05270 */
[----:B------:R-:W-:Y:S05]  /*13a0*/  BRA.U !UP0, `(.L_x_3380) ;  /* 0x0000000108407547 */ /* 0x000fea000b800000 */
[----:B------:R-:W-:-:S09]  /*13b0*/  UISETP.NE.AND UP0, UPT, UR4, 0x3, UPT ;  /* 0x000000030400788c */ /* 0x000fd2000bf05270 */
[----:B------:R-:W-:Y:S05]  /*13c0*/  BRA.U !UP0, `(.L_x_3381) ;  /* 0x0000000108207547 */ /* 0x000fea000b800000 */
[----:B------:R-:W-:-:S09]  /*13d0*/  UISETP.NE.AND UP0, UPT, UR4, 0x4, UPT ;  /* 0x000000040400788c */ /* 0x000fd2000bf05270 */
[----:B------:R-:W-:Y:S05]  /*13e0*/  BRA.U UP0, `(.L_x_3378) ;  /* 0x0000000900d87547 */ /* 0x000fea000b800000 */
[----:B-1-3--:R-:W0:Y:S08]  /*13f0*/  LDC.U16 R0, c[0x0][0x528] ;  /* 0x00014a00ff007b82 */ /* 0x00ae300000000400 */
[----:B--2-45:R-:W1:Y:S01]  /*1400*/  LDC.64 R4, c[0x0][0x520] ;  /* 0x00014800ff047b82 */ /* 0x034e620000000a00 */
[----:B0-----:R-:W-:-:S04]  /*1410*/  HADD2.F32 R0, -RZ, R0.H0_H0 ;  /* 0x20000000ff007230 */ /* 0x001fc80000004100 */
[----:B------:R-:W1:Y:S02]  /*1420*/  F2I.S64.TRUNC R2, R0 ;  /* 0x0000000000027311 */ /* 0x000e64000020d900 */
[----:B-1----:R0:W-:Y:S01]  /*1430*/  STG.E.64 desc[UR36][R4.64], R2 ;  /* 0x0000000204007986 */ /* 0x0021e2000c101b24 */
[----:B------:R-:W-:Y:S05]  /*1440*/  BRA `(.L_x_3379) ;  /* 0x0000000c00ac7947 */ /* 0x000fea0003800000 */
.L_x_3381:
[----:B-1-3--:R-:W0:Y:S08]  /*1450*/  LDC.U16 R0, c[0x0][0x528] ;  /* 0x00014a00ff007b82 */ /* 0x00ae300000000400 */
[----:B--2-45:R-:W1:Y:S01]  /*1460*/  LDC.64 R2, c[0x0][0x520] ;  /* 0x00014800ff027b82 */ /* 0x034e620000000a00 */
[----:B0-----:R-:W-:-:S04]  /*1470*/  HADD2.F32 R0, -RZ, R0.H0_H0 ;  /* 0x20000000ff007230 */ /* 0x001fc80000004100 */
[----:B------:R-:W1:Y:S02]  /*1480*/  F2I.FTZ.TRUNC.NTZ R5, R0 ;  /* 0x0000000000057305 */ /* 0x000e64000021f100 */
[----:B-1----:R0:W-:Y:S01]  /*1490*/  STG.E desc[UR36][R2.64], R5 ;  /* 0x0000000502007986 */ /* 0x0021e2000c101924 */
[----:B------:R-:W-:Y:S05]  /*14a0*/  BRA `(.L_x_3379) ;  /* 0x0000000c00947947 */ /* 0x000fea0003800000 */
.L_x_3380:
[----:B-1-3--:R-:W0:Y:S08]  /*14b0*/  LDC.U16 R0, c[0x0][0x528] ;  /* 0x00014a00ff007b82 */ /* 0x00ae300000000400 */
[----:B--2-45:R-:W1:Y:S01]  /*14c0*/  LDC.64 R2, c[0x0][0x520] ;  /* 0x00014800ff027b82 */ /* 0x034e620000000a00 */
[----:B0-----:R-:W-:-:S04]  /*14d0*/  HADD2.F32 R0, -RZ, R0.H0_H0 ;  /* 0x20000000ff007230 */ /* 0x001fc80000004100 */
[----:B------:R-:W1:Y:S02]  /*14e0*/  F2I.FTZ.TRUNC.NTZ R5, R0 ;  /* 0x0000000000057305 */ /* 0x000e64000021f100 */
[----:B-1----:R0:W-:Y:S01]  /*14f0*/  STG.E.U16 desc[UR36][R2.64], R5 ;  /* 0x0000000502007986 */ /* 0x0021e2000c101524 */
[----:B------:R-:W-:Y:S05]  /*1500*/  BRA `(.L_x_3379) ;  /* 0x0000000c007c7947 */ /* 0x000fea0003800000 */
.L_x_3375:
[----:B------:R-:W-:-:S09]  /*1510*/  UISETP.GT.AND UP0, UPT, UR4, 0x6, UPT ;  /* 0x000000060400788c */ /* 0x000fd2000bf04270 */
[----:B------:R-:W-:Y:S05]  /*1520*/  BRA.U UP0, `(.L_x_3382) ;  /* 0x0000000100347547 */ /* 0x000fea000b800000 */
[----:B------:R-:W-:-:S09]  /*1530*/  UISETP.NE.AND UP0, UPT, UR4, 0x5, UPT ;  /* 0x000000050400788c */ /* 0x000fd2000bf05270 */
[----:B------:R-:W-:Y:S05]  /*1540*/  BRA.U !UP0, `(.L_x_3383) ;  /* 0x00000001081c7547 */ /* 0x000fea000b800000 */
[----:B------:R-:W-:-:S09]  /*1550*/  UISETP.NE.AND UP0, UPT, UR4, 0x6, UPT ;  /* 0x000000060400788c */ /* 0x000fd2000bf05270 */
[----:B------:R-:W-:Y:S05]  /*1560*/  BRA.U UP0, `(.L_x_3378) ;  /* 0x0000000900787547 */ /* 0x000fea000b800000 */
[----:B-1-3--:R-:W0:Y:S08]  /*1570*/  LDC.U16 R0, c[0x0][0x528] ;  /* 0x00014a00ff007b82 */ /* 0x00ae300000000400 */
[----:B--2-45:R-:W1:Y:S01]  /*1580*/  LDC.64 R2, c[0x0][0x520] ;  /* 0x00014800ff027b82 */ /* 0x034e620000000a00 */
[----:B0-----:R-:W-:-:S05]  /*1590*/  HADD2.F32 R5, -RZ, R0.H0_H0 ;  /* 0x20000000ff057230 */ /* 0x001fca0000004100 */
[----:B-1----:R0:W-:Y:S01]  /*15a0*/  STG.E desc[UR36][R2.64], R5 ;  /* 0x0000000502007986 */ /* 0x0021e2000c101924 */
[----:B------:R-:W-:Y:S05]  /*15b0*/  BRA `(.L_x_3379) ;  /* 0x0000000c00507947 */ /* 0x000fea0003800000 */
.L_x_3383:
[----:B-12-45:R-:W0:Y:S08]  /*15c0*/  LDC.U16 R5, c[0x0][0x528] ;  /* 0x00014a00ff057b82 */ /* 0x036e300000000400 */
[----:B---3--:R-:W0:Y:S02]  /*15d0*/  LDC.64 R2, c[0x0][0x520] ;  /* 0x00014800ff027b82 */ /* 0x008e240000000a00 */
[----:B0-----:R0:W-:Y:S01]  /*15e0*/  STG.E.U16 desc[UR36][R2.64], R5 ;  /* 0x0000000502007986 */ /* 0x0011e2000c101524 */
[----:B------:R-:W-:Y:S05]  /*15f0*/  BRA `(.L_x_3379) ;  /* 0x0000000c00407947 */ /* 0x000fea0003800000 */
.L_x_3382:
[----:B------:R-:W-:-:S09]  /*1600*/  UISETP.NE.AND UP0, UPT, UR4, 0x7, UPT ;  /* 0x000000070400788c */ /* 0x000fd2000bf05270 */
[----:B------:R-:W-:Y:S05]  /*1610*/  BRA.U !UP0, `(.L_x_3384) ;  /* 0x0000000108447547 */ /* 0x000fea000b800000 */
[----:B------:R-:W-:-:S09]  /*1620*/  UISETP.NE.AND UP0, UPT, UR4, 0x8, UPT ;  /* 0x000000080400788c */ /* 0x000fd2000bf05270 */
[----:B------:R-:W-:Y:S05]  /*1630*/  BRA.U !UP0, `(.L_x_3385) ;  /* 0x0000000108207547 */ /* 0x000fea000b800000 */
[----:B------:R-:W-:-:S09]  /*1640*/  UISETP.NE.AND UP0, UPT, UR4, 0x9, UPT ;  /* 0x000000090400788c */ /* 0x000fd2000bf05270 */
[----:B------:R-:W-:Y:S05]  /*1650*/  BRA.U UP0, `(.L_x_3378) ;  /* 0x00000009003c7547 */ /* 0x000fea000b800000 */
[----:B-1-3--:R-:W0:Y:S01]  /*1660*/  LDC.U16 R0, c[0x0][0x528] ;  /* 0x00014a00ff007b82 */ /* 0x00ae220000000400 */
[----:B--2-45:R-:W-:-:S07]  /*1670*/  IMAD.MOV.U32 R5, RZ, RZ, RZ ;  /* 0x000000ffff057224 */ /* 0x034fce00078e00ff */
[----:B------:R-:W1:Y:S01]  /*1680*/  LDC.64 R2, c[0x0][0x520] ;  /* 0x00014800ff027b82 */ /* 0x000e620000000a00 */
[----:B0-----:R-:W-:-:S05]  /*1690*/  HADD2.F32 R4, -RZ, R0.H0_H0 ;  /* 0x20000000ff047230 */ /* 0x001fca0000004100 */
[----:B-1----:R0:W-:Y:S01]  /*16a0*/  STG.E.64 desc[UR36][R2.64], R4 ;  /* 0x0000000402007986 */ /* 0x0021e2000c101b24 */
[----:B------:R-:W-:Y:S05]  /*16b0*/  BRA `(.L_x_3379) ;  /* 0x0000000c00107947 */ /* 0x000fea0003800000 */
.L_x_3385:
[----:B-1-3--:R-:W0:Y:S08]  /*16c0*/  LDC.U16 R0, c[0x0][0x528] ;  /* 0x00014a00ff007b82 */ /* 0x00ae300000000400 */
[----:B--2-45:R-:W1:Y:S01]  /*16d0*/  LDC.64 R2, c[0x0][0x520] ;  /* 0x00014800ff027b82 */ /* 0x034e620000000a00 */
[----:B0-----:R-:W-:-:S05]  /*16e0*/  HADD2.F32 R0, -RZ, R0.H0_H0 ;  /* 0x20000000ff007230 */ /* 0x001fca0000004100 */
[----:B------:R-:W-:-:S04]  /*16f0*/  F2FP.F16.F32.PACK_AB R0, RZ, R0 ;  /* 0x00000000ff00723e */ /* 0x000fc800000000ff */
[----:B------:R-:W-:-:S05]  /*1700*/  PRMT R0, R0, 0x5410, RZ ;  /* 0x0000541000007816 */ /* 0x000fca00000000ff */
[----:B-1----:R0:W-:Y:S01]  /*1710*/  STG.E desc[UR36][R2.64], R0 ;  /* 0x0000000002007986 */ /* 0x0021e2000c101924 */
[----:B------:R-:W-:Y:S05]  /*1720*/  BRA `(.L_x_3379) ;  /* 0x0000000800f47947 */ /* 0x000fea0003800000 */
.L_x_3384:
[----:B-1-3--:R-:W0:Y:S08]  /*1730*/  LDC.U16 R0, c[0x0][0x528] ;  /* 0x00014a00ff007b82 */ /* 0x00ae300000000400 */
[----:B--2-45:R-:W1:Y:S01]  /*1740*/  LDC.64 R4, c[0x0][0x520] ;  /* 0x00014800ff047b82 */ /* 0x034e620000000a00 */
[----:B0-----:R-:W-:-:S05]  /*1750*/  HADD2.F32 R0, -RZ, R0.H0_H0 ;  /* 0x20000000ff007230 */ /* 0x001fca0000004100 */
[----:B------:R-:W-:-:S04]  /*1760*/  FMUL.FTZ R0, R0, 1 ;  /* 0x3f80000000007820 */ /* 0x000fc80000410000 */
[----:B------:R-:W1:Y:S02]  /*1770*/  F2F.F64.F32 R2, R0 ;  /* 0x0000000000027310 */ /* 0x000e640000201800 */
[----:B-1----:R0:W-:Y:S01]  /*1780*/  STG.E.64 desc[UR36][R4.64], R2 ;  /* 0x0000000204007986 */ /* 0x0021e2000c101b24 */
[----:B------:R-:W-:Y:S05]  /*1790*/  BRA `(.L_x_3379) ;  /* 0x0000000800d87947 */ /* 0x000fea0003800000 */
.L_x_3374:
        /* <DEDUP_REMOVED lines=13> */
[----:B------:R-:W1:Y:S02]  /*1870*/  F2I.FTZ.U32.TRUNC.NTZ R5, R0 ;  /* 0x0000000000057305 */ /* 0x000e64000021f000 */
[----:B-1----:R5:W-:Y:S01]  /*1880*/  STG.E.U16 desc[UR36][R2.64], R5 ;  /* 0x0000000502007986 */ /* 0x002be2000c101524 */
[----:B------:R-:W-:Y:S05]  /*1890*/  BRA `(.L_x_3379) ;  /* 0x0000000800987947 */ /* 0x000fea0003800000 */
.L_x_3389:
[----:B-1-3--:R-:W2:Y:S02]  /*18a0*/  LDC.U16 R0, c[0x0][0x528] ;  /* 0x00014a00ff007b82 */ /* 0x00aea40000000400 */
[----:B--2-45:R-:W-:Y:S02]  /*18b0*/  HADD2.F32 R2, -RZ, R0.H0_H0 ;  /* 0x20000000ff027230 */ /* 0x034fe40000004100 */
        /* <DEDUP_REMOVED lines=16> */
.L_x_3391:
[----:B------:R-:W-:-:S04]  /*19c0*/  SHF.R.U32.HI R3, RZ, 0x18, R2 ;  /* 0x00000018ff037819 */ /* 0x000fc80000011602 */
[----:B------:R-:W-:-:S07]  /*19d0*/  LOP3.LUT R0, R0, 0x80, R3, 0xf8, !PT ;  /* 0x0000008000007812 */ /* 0x000fce00078ef803 */
.L_x_3390:
[----:B------:R-:W0:Y:S02]  /*19e0*/  LDC.64 R2, c[0x0][0x520] ;  /* 0x00014800ff027b82 */ /* 0x000e240000000a00 */
[----:B0-----:R4:W-:Y:S01]  /*19f0*/  STG.E.U8 desc[UR36][R2.64], R0 ;  /* 0x0000000002007986 */ /* 0x0019e2000c101124 */
[----:B------:R-:W-:Y:S05]  /*1a00*/  BRA `(.L_x_3379) ;  /* 0x00000008003c7947 */ /* 0x000fea0003800000 */
.L_x_3388:
[----:B-1-3--:R-:W2:Y:S02]  /*1a10*/  LDC.U16 R0, c[0x0][0x528] ;  /* 0x00014a00ff007b82 */ /* 0x00aea40000000400 */
[----:B--2-45:R-:W-:Y:S02]  /*1a20*/  HADD2.F32 R2, -RZ, R0.H0_H0 ;  /* 0x20000000ff027230 */ /* 0x034fe40000004100 */
        /* <DEDUP_REMOVED lines=16> */
.L_x_3393:
[----:B------:R-:W-:-:S04]  /*1b30*/  SHF.R.U32.HI R3, RZ, 0x18, R2 ;  /* 0x00000018ff037819 */ /* 0x000fc80000011602 */
[----:B------:R-:W-:-:S07]  /*1b40*/  LOP3.LUT R0, R0, 0x80, R3, 0xf8, !PT ;  /* 0x0000008000007812 */ /* 0x000fce00078ef803 */
.L_x_3392:
[----:B------:R-:W0:Y:S02]  /*1b50*/  LDC.64 R2, c[0x0][0x520] ;  /* 0x00014800ff027b82 */ /* 0x000e240000000a00 */
[----:B0-----:R3:W-:Y:S01]  /*1b60*/  STG.E.U8 desc[UR36][R2.64], R0 ;  /* 0x0000000002007986 */ /* 0x0017e2000c101124 */
[----:B------:R-:W-:Y:S05]  /*1b70*/  BRA `(.L_x_3379) ;  /* 0x0000000400e07947 */ /* 0x000fea0003800000 */
.L_x_3387:
        /* <DEDUP_REMOVED lines=8> */
[----:B0-----:R-:W-:Y:S02]  /*1c00*/  HADD2.F32 R4, -RZ, R0.H0_H0 ;  /* 0x20000000ff047230 */ /* 0x001fe40000004100 */
[----:B------:R-:W-:-:S03]  /*1c10*/  IMAD.MOV.U32 R0, RZ, RZ, 0xff ;  /* 0x000000ffff007424 */ /* 0x000fc600078e00ff */
[----:B------:R-:W-:-:S04]  /*1c20*/  SHF.R.U32.HI R6, RZ, 0x17, R4 ;  /* 0x00000017ff067819 */ /* 0x000fc80000011604 */
[----:B------:R-:W-:-:S04]  /*1c30*/  LOP3.LUT R5, R6, 0xff, RZ, 0xc0, !PT ;  /* 0x000000ff06057812 */ /* 0x000fc800078ec0ff */
[----:B------:R-:W-:-:S13]  /*1c40*/  ISETP.NE.AND P0, PT, R5, 0xff, PT ;  /* 0x000000ff0500780c */ /* 0x000fda0003f05270 */
[----:B-1----:R-:W-:Y:S05]  /*1c50*/  @!P0 BRA `(.L_x_3396) ;  /* 0x0000000000188947 */ /* 0x002fea0003800000 */
[--C-:B------:R-:W-:Y:S02]  /*1c60*/  SHF.R.U32.HI R0, RZ, 0x16, R4.reuse ;  /* 0x00000016ff007819 */ /* 0x100fe40000011604 */
[----:B------:R-:W-:Y:S02]  /*1c70*/  LOP3.LUT P0, RZ, R5, 0x3fffff, R4, 0xf8, !PT ;  /* 0x003fffff05ff7812 */ /* 0x000fe4000780f804 */
[----:B------:R-:W-:-:S04]  /*1c80*/  LOP3.LUT R0, R0, 0x1, RZ, 0xc0, !PT ;  /* 0x0000000100007812 */ /* 0x000fc800078ec0ff */
[----:B------:R-:W-:Y:S01]  /*1c90*/  ISETP.EQ.U32.AND P0, PT, R0, 0x1, P0 ;  /* 0x000000010000780c */ /* 0x000fe20000702070 */
[----:B------:R-:W-:-:S12]  /*1ca0*/  VIADD R0, R6, 0x1 ;  /* 0x0000000106007836 */ /* 0x000fd80000000000 */
[----:B------:R-:W-:-:S07]  /*1cb0*/  @!P0 IADD3 R0, PT, PT, R6, RZ, RZ ;  /* 0x000000ff06008210 */ /* 0x000fce0007ffe0ff */
.L_x_3396:
[----:B------:R2:W-:Y:S01]  /*1cc0*/  STG.E.U8 desc[UR36][R2.64], R0 ;  /* 0x0000000002007986 */ /* 0x0005e2000c101124 */
[----:B------:R-:W-:Y:S05]  /*1cd0*/  BRA `(.L_x_3379) ;  /* 0x0000000400887947 */ /* 0x000fea0003800000 */
.L_x_3395:
[----:B-1-3--:R-:W0:Y:S08]  /*1ce0*/  LDC.U16 R0, c[0x0][0x528] ;  /* 0x00014a00ff007b82 */ /* 0x00ae300000000400 */
[----:B--2-45:R-:W1:Y:S01]  /*1cf0*/  LDC.64 R4, c[0x0][0x520] ;  /* 0x00014800ff047b82 */ /* 0x034e620000000a00 */
[----:B0-----:R-:W-:-:S04]  /*1d00*/  HADD2.F32 R0, -RZ, R0.H0_H0 ;  /* 0x20000000ff007230 */ /* 0x001fc80000004100 */
[----:B------:R-:W1:Y:S02]  /*1d10*/  F2I.U64.TRUNC R2, R0 ;  /* 0x0000000000027311 */ /* 0x000e64000020d800 */
[----:B-1----:R1:W-:Y:S01]  /*1d20*/  STG.E.64 desc[UR36][R4.64], R2 ;  /* 0x0000000204007986 */ /* 0x0023e2000c101b24 */
[----:B------:R-:W-:Y:S05]  /*1d30*/  BRA `(.L_x_3379) ;  /* 0x0000000400707947 */ /* 0x000fea0003800000 */
.L_x_3394:
[----:B-1-3--:R-:W0:Y:S08]  /*1d40*/  LDC.U16 R0, c[0x0][0x528] ;  /* 0x00014a00ff007b82 */ /* 0x00ae300000000400 */
[----:B--2-45:R-:W1:Y:S01]  /*1d50*/  LDC.64 R2, c[0x0][0x520] ;  /* 0x00014800ff027b82 */ /* 0x034e620000000a00 */
[----:B0-----:R-:W-:-:S04]  /*1d60*/  HADD2.F32 R0, -RZ, R0.H0_H0 ;  /* 0x20000000ff007230 */ /* 0x001fc80000004100 */
[----:B------:R-:W1:Y:S02]  /*1d70*/  F2I.FTZ.U32.TRUNC.NTZ R5, R0 ;  /* 0x0000000000057305 */ /* 0x000e64000021f000 */
[----:B-1----:R0:W-:Y:S01]  /*1d80*/  STG.E desc[UR36][R2.64], R5 ;  /* 0x0000000502007986 */ /* 0x0021e2000c101924 */
[----:B------:R-:W-:Y:S05]  /*1d90*/  BRA `(.L_x_3379) ;  /* 0x0000000400587947 */ /* 0x000fea0003800000 */
.L_x_3386:
        /* <DEDUP_REMOVED lines=9> */
[----:B------:R-:W-:-:S04]  /*1e30*/  FSETP.NEU.FTZ.AND P0, PT, R0, RZ, PT ;  /* 0x000000ff0000720b */ /* 0x000fc80003f1d000 */
[----:B------:R-:W-:-:S05]  /*1e40*/  SEL R5, RZ, 0x1, !P0 ;  /* 0x00000001ff057807 */ /* 0x000fca0004000000 */
[----:B-1----:R0:W-:Y:S01]  /*1e50*/  STG.E.U8 desc[UR36][R2.64], R5 ;  /* 0x0000000502007986 */ /* 0x0021e2000c101124 */
[----:B------:R-:W-:Y:S05]  /*1e60*/  BRA `(.L_x_3379) ;  /* 0x0000000400247947 */ /* 0x000fea0003800000 */
.L_x_3398:
[----:B-1-3--:R-:W0:Y:S01]  /*1e70*/  LDC.U16 R0, c[0x0][0x528] ;  /* 0x00014a00ff007b82 */ /* 0x00ae220000000400 */
[----:B----4-:R-:W-:-:S07]  /*1e80*/  CS2R R6, SRZ ;  /* 0x0000000000067805 */ /* 0x010fce000001ff00 */
[----:B--2--5:R-:W1:Y:S01]  /*1e90*/  LDC.64 R2, c[0x0][0x520] ;  /* 0x00014800ff027b82 */ /* 0x024e620000000a00 */
[----:B0-----:R-:W-:-:S05]  /*1ea0*/  HADD2.F32 R0, -RZ, R0.H0_H0 ;  /* 0x20000000ff007230 */ /* 0x001fca0000004100 */
[----:B------:R-:W-:-:S04]  /*1eb0*/  FMUL.FTZ R0, R0, 1 ;  /* 0x3f80000000007820 */ /* 0x000fc80000410000 */
[----:B------:R-:W1:Y:S02]  /*1ec0*/  F2F.F64.F32 R4, R0 ;  /* 0x0000000000047310 */ /* 0x000e640000201800 */
[----:B-1----:R0:W-:Y:S01]  /*1ed0*/  STG.E.128 desc[UR36][R2.64], R4 ;  /* 0x0000000402007986 */ /* 0x0021e2000c101d24 */
[----:B------:R-:W-:Y:S05]  /*1ee0*/  BRA `(.L_x_3379) ;  /* 0x0000000400047947 */ /* 0x000fea0003800000 */
.L_x_3397:
[----:B------:R-:W-:-:S09]  /*1ef0*/  UISETP.NE.AND UP0, UPT, UR4, 0xf, UPT ;  /* 0x0000000f0400788c */ /* 0x000fd2000bf05270 */
[----:B------:R-:W-:Y:S05]  /*1f00*/  BRA.U !UP0, `(.L_x_3399) ;  /* 0x0000000108e87547 */ /* 0x000fea000b800000 */
[----:B------:R-:W-:-:S09]  /*1f10*/  UISETP.NE.AND UP0, UPT, UR4, 0x17, UPT ;  /* 0x000000170400788c */ /* 0x000fd2000bf05270 */
[----:B------:R-:W-:Y:S05]  /*1f20*/  BRA.U !UP0, `(.L_x_3400) ;  /* 0x0000000108907547 */ /* 0x000fea000b800000 */
[----:B------:R-:W-:-:S09]  /*1f30*/  UISETP.NE.AND UP0, UPT, UR4, 0x18, UPT ;  /* 0x000000180400788c */ /* 0x000fd2000bf05270 */
[----:B------:R-:W-:Y:S05]  /*1f40*/  BRA.U !UP0, `(.L_x_3401) ;  /* 0x0000000108447547 */ /* 0x000fea000b800000 */
.L_x_3378:
[----:B-1-3--:R-:W-:Y:S01]  /*1f50*/  MOV R0, 0x0 ;  /* 0x0000000000007802 */ /* 0x00afe20000000f00 */
[----:B------:R-:W0:Y:S01]  /*1f60*/  LDCU.64 UR4, c[0x4][0x190] ;  /* 0x01003200ff0477ac */ /* 0x000e220008000a00 */
[----:B------:R-:W-:Y:S02]  /*1f70*/  HFMA2 R13, -RZ, RZ, 0, 0 ;  /* 0x00000000ff0d7431 */ /* 0x000fe400000001ff */
[----:B------:R-:W-:Y:S01]  /*1f80*/  IMAD.MOV.U32 R8, RZ, RZ, 0x65 ;  /* 0x00000065ff087424 */ /* 0x000fe200078e00ff */
[----:B--2-45:R1:W2:Y:S01]  /*1f90*/  LDC.64 R2, c[0x4][R0] ;  /* 0x0100000000027b82 */ /* 0x0342a20000000a00 */
        /* <DEDUP_REMOVED lines=11> */
.L_x_3402:
[----:B------:R-:W-:Y:S05]  /*2050*/  BRA `(.L_x_3379) ;  /* 0x0000000000a87947 */ /* 0x000fea0003800000 */
.L_x_3401:
[----:B-1-3--:R-:W0:Y:S08]  /*2060*/  LDC.U16 R0, c[0x0][0x528] ;  /* 0x00014a00ff007b82 */ /* 0x00ae300000000400 */
[----:B--2-45:R-:W1:Y:S01]  /*2070*/  LDC.64 R2, c[0x0][0x520] ;  /* 0x00014800ff027b82 */ /* 0x034e620000000a00 */
[----:B0-----:R-:W-:Y:S02]  /*2080*/  HADD2.F32 R4, -RZ, R0.H0_H0 ;  /* 0x20000000ff047230 */ /* 0x001fe40000004100 */
[----:B------:R-:W-:-:S03]  /*2090*/  IMAD.MOV.U32 R0, RZ, RZ, 0x7f ;  /* 0x0000007fff007424 */ /* 0x000fc600078e00ff */
[----:B------:R-:W-:Y:S02]  /*20a0*/  LOP3.LUT R6, R4, 0x7fffffff, RZ, 0xc0, !PT ;  /* 0x7fffffff04067812 */ /* 0x000fe400078ec0ff */
[----:B------:R-:W-:Y:S02]  /*20b0*/  SHF.R.U32.HI R7, RZ, 0x18, R4 ;  /* 0x00000018ff077819 */ /* 0x000fe40000011604 */
[----:B------:R-:W-:-:S13]  /*20c0*/  ISETP.GT.U32.AND P0, PT, R6, 0x43efffff, PT ;  /* 0x43efffff0600780c */ /* 0x000fda0003f04070 */
[----:B-1----:R-:W-:Y:S05]  /*20d0*/  @P0 BRA `(.L_x_3403) ;  /* 0x0000000000180947 */ /* 0x002fea0003800000 */
[----:B------:R-:W-:-:S13]  /*20e0*/  ISETP.GE.U32.AND P0, PT, R6, 0x3c800000, PT ;  /* 0x3c8000000600780c */ /* 0x000fda0003f06070 */
[----:B------:R-:W-:-:S04]  /*20f0*/  @P0 SHF.R.U32.HI R0, RZ, 0x14, R4 ;  /* 0x00000014ff000819 */ /* 0x000fc80000011604 */
[----:B------:R-:W-:-:S04]  /*2100*/  @P0 LOP3.LUT R5, R0, 0x1, RZ, 0xc0, !PT ;  /* 0x0000000100050812 */ /* 0x000fc800078ec0ff */
[----:B------:R-:W-:-:S04]  /*2110*/  @P0 IADD3 R5, PT, PT, R4, 0x407ffff, R5 ;  /* 0x0407ffff04050810 */ /* 0x000fc80007ffe005 */
[----:B------:R-:W-:Y:S01]  /*2120*/  @P0 SHF.R.U32.HI R0, RZ, 0x14, R5 ;  /* 0x00000014ff000819 */ /* 0x000fe20000011605 */
[----:B------:R-:W-:-:S07]  /*2130*/  @!P0 FADD.FTZ R0, R6, 16384 ;  /* 0x4680000006008421 */ /* 0x000fce0000010000 */
.L_x_3403:
[----:B------:R-:W-:-:S05]  /*2140*/  LOP3.LUT R5, R0, 0x80, R7, 0xf8, !PT ;  /* 0x0000008000057812 */ /* 0x000fca00078ef807 */
[----:B------:R0:W-:Y:S01]  /*2150*/  STG.E.U8 desc[UR36][R2.64], R5 ;  /* 0x0000000502007986 */ /* 0x0001e2000c101124 */
[----:B------:R-:W-:Y:S05]  /*2160*/  BRA `(.L_x_3379) ;  /* 0x0000000000647947 */ /* 0x000fea0003800000 */
.L_x_3400:
[----:B-1-3--:R-:W4:Y:S02]  /*2170*/  LDC.U16 R0, c[0x0][0x528] ;  /* 0x00014a00ff007b82 */ /* 0x00af240000000400 */
[----:B----4-:R-:W-:-:S05]  /*2180*/  HADD2.F32 R4, -RZ, R0.H0_H0 ;  /* 0x20000000ff047230 */ /* 0x010fca0000004100 */
[----:B--2--5:R-:W-:-:S04]  /*2190*/  LOP3.LUT R2, R4, 0x7fffffff, RZ, 0xc0, !PT ;  /* 0x7fffffff04027812 */ /* 0x024fc800078ec0ff */
        /* <DEDUP_REMOVED lines=9> */
.L_x_3404:
[----:B------:R-:W-:Y:S01]  /*2230*/  IMAD.MOV.U32 R0, RZ, RZ, 0x7f ;  /* 0x0000007fff007424 */ /* 0x000fe200078e00ff */
[----:B------:R-:W-:-:S04]  /*2240*/  ISETP.GT.U32.AND P0, PT, R2, 0x7f800000, PT ;  /* 0x7f8000000200780c */ /* 0x000fc80003f04070 */
[----:B------:R-:W-:-:S09]  /*2250*/  SEL R0, R0, 0x7c, P0 ;  /* 0x0000007c00007807 */ /* 0x000fd20000000000 */
.L_x_3405:
[----:B------:R-:W0:Y:S01]  /*2260*/  LDC.64 R2, c[0x0][0x520] ;  /* 0x00014800ff027b82 */ /* 0x000e220000000a00 */
[----:B------:R-:W-:-:S04]  /*2270*/  SHF.R.U32.HI R5, RZ, 0x18, R4 ;  /* 0x00000018ff057819 */ /* 0x000fc80000011604 */
[----:B------:R-:W-:-:S05]  /*2280*/  LOP3.LUT R5, R0, 0x80, R5, 0xf8, !PT ;  /* 0x0000008000057812 */ /* 0x000fca00078ef805 */
[----:B0-----:R0:W-:Y:S01]  /*2290*/  STG.E.U8 desc[UR36][R2.64], R5 ;  /* 0x0000000502007986 */ /* 0x0011e2000c101124 */
[----:B------:R-:W-:Y:S05]  /*22a0*/  BRA `(.L_x_3379) ;  /* 0x0000000000147947 */ /* 0x000fea0003800000 */
.L_x_3399:
[----:B-1-3--:R-:W0:Y:S08]  /*22b0*/  LDC.U16 R0, c[0x0][0x528] ;  /* 0x00014a00ff007b82 */ /* 0x00ae300000000400 */
[----:B--2-45:R-:W1:Y:S01]  /*22c0*/  LDC.64 R2, c[0x0][0x520] ;  /* 0x00014800ff027b82 */ /* 0x034e620000000a00 */
[----:B0-----:R-:W-:-:S05]  /*22d0*/  HADD2.F32 R0, -RZ, R0.H0_H0 ;  /* 0x20000000ff007230 */ /* 0x001fca0000004100 */
[----:B------:R-:W-:-:S05]  /*22e0*/  F2FP.BF16.F32.PACK_AB R0, RZ, R0 ;  /* 0x00000000ff00723e */ /* 0x000fca00000010ff */
[----:B-1----:R0:W-:Y:S02]  /*22f0*/  STG.E.U16 desc[UR36][R2.64], R0 ;  /* 0x0000000002007986 */ /* 0x0021e4000c101524 */
.L_x_3379:
[----:B------:R-:W-:-:S07]  /*2300*/  IADD3 R17, PT, PT, R17, 0x80, RZ ;  /* 0x0000008011117810 */ /* 0x000fce0007ffe0ff */
.L_x_3373:
[----:B------:R-:W-:Y:S05]  /*2310*/  BSYNC.RECONVERGENT B6 ;  /* 0x0000000000067941 */ /* 0x000fea0003800200 */
.L_x_3372:
        /* <DEDUP_REMOVED lines=15> */
[----:B-1234-:R-:W0:Y:S08]  /*2410*/  LDC.U16 R0, c[0x0][0x528] ;  /* 0x00014a00ff007b82 */ /* 0x01ee300000000400 */
[----:B-----5:R-:W1:Y:S01]  /*2420*/  LDC.64 R2, c[0x0][0x520] ;  /* 0x00014800ff027b82 */ /* 0x020e620000000a00 */
[----:B0-----:R-:W-:-:S04]  /*2430*/  HADD2.F32 R0, -RZ, R0.H0_H0 ;  /* 0x20000000ff007230 */ /* 0x001fc80000004100 */
[----:B------:R-:W1:Y:S02]  /*2440*/  F2I.FTZ.TRUNC.NTZ R5, R0 ;  /* 0x0000000000057305 */ /* 0x000e64000021f100 */
[----:B-1----:R0:W-:Y:S01]  /*2450*/  STG.E.U8 desc[UR36][R2.64], R5 ;  /* 0x0000000502007986 */ /* 0x0021e2000c101124 */
[----:B------:R-:W-:Y:S05]  /*2460*/  BRA `(.L_x_3413) ;  /* 0x0000000c00f47947 */ /* 0x000fea0003800000 */
.L_x_3411:
[----:B-1234-:R-:W0:Y:S08]  /*2470*/  LDC.U16 R0, c[0x0][0x528] ;  /* 0x00014a00ff007b82 */ /* 0x01ee300000000400 */
[----:B-----5:R-:W1:Y:S01]  /*2480*/  LDC.64 R4, c[0x0][0x520] ;  /* 0x00014800ff047b82 */ /* 0x020e620000000a00 */
[----:B0-----:R-:W-:-:S04]  /*2490*/  HADD2.F32 R0, -RZ, R0.H0_H0 ;  /* 0x20000000ff007230 */ /* 0x001fc80000004100 */
[----:B------:R-:W1:Y:S02]  /*24a0*/  F2I.S64.TRUNC R2, R0 ;  /* 0x0000000000027311 */ /* 0x000e64000020d900 */
[----:B-1----:R0:W-:Y:S01]  /*24b0*/  STG.E.U8 desc[UR36][R4.64], R2 ;  /* 0x0000000204007986 */ /* 0x0021e2000c101124 */
[----:B------:R-:W-:Y:S05]  /*24c0*/  BRA `(.L_x_3413) ;  /* 0x0000000c00dc7947 */ /* 0x000fea0003800000 */
.L_x_3410:
[----:B------:R-:W-:-:S09]  /*24d0*/  UISETP.NE.AND UP0, UPT, UR4, 0x2, UPT ;  /* 0x000000020400788c */ /* 0x000fd2000bf05270 */
[----:B------:R-:W-:Y:S05]  /*24e0*/  BRA.U !UP0, `(.L_x_3414) ;  /* 0x0000000108407547 */ /* 0x000fea000b800000 */
[----:B------:R-:W-:-:S09]  /*24f0*/  UISETP.NE.AND UP0, UPT, UR4, 0x3, UPT ;  /* 0x000000030400788c */ /* 0x000fd2000bf05270 */
[----:B------:R-:W-:Y:S05]  /*2500*/  BRA.U !UP0, `(.L_x_3415) ;  /* 0x0000000108207547 */ /* 0x000fea000b800000 */
[----:B------:R-:W-:-:S09]  /*2510*/  UISETP.NE.AND UP0, UPT, UR4, 0x4, UPT ;  /* 0x000000040400788c */ /* 0x000fd2000bf05270 */
[----:B------:R-:W-:Y:S05]  /*2520*/  BRA.U UP0, `(.L_x_3412) ;  /* 0x0000000900d87547 */ /* 0x000fea000b800000 */
[----:B-1234-:R-:W0:Y:S08]  /*2530*/  LDC.U16 R0, c[0x0][0x528] ;  /* 0x00014a00ff007b82 */ /* 0x01ee300000000400 */
[----:B-----5:R-:W1:Y:S01]  /*2540*/  LDC.64 R4, c[0x0][0x520] ;  /* 0x00014800ff047b82 */ /* 0x020e620000000a00 */
[----:B0-----:R-:W-:-:S04]  /*2550*/  HADD2.F32 R0, -RZ, R0.H0_H0 ;  /* 0x20000000ff007230 */ /* 0x001fc80000004100 */
[----:B------:R-:W1:Y:S02]  /*2560*/  F2I.S64.TRUNC R2, R0 ;  /* 0x0000000000027311 */ /* 0x000e64000020d900 */
[----:B-1----:R0:W-:Y:S01]  /*2570*/  STG.E.64 desc[UR36][R4.64], R2 ;  /* 0x0000000204007986 */ /* 0x0021e2000c101b24 */
[----:B------:R-:W-:Y:S05]  /*2580*/  BRA `(.L_x_3413) ;  /* 0x0000000c00ac7947 */ /* 0x000fea0003800000 */
.L_x_3415:
[----:B-1234-:R-:W0:Y:S08]  /*2590*/  LDC.U16 R0, c[0x0][0x528] ;  /* 0x00014a00ff007b82 */ /* 0x01ee300000000400 */
[----:B-----5:R-:W1:Y:S01]  /*25a0*/  LDC.64 R2, c[0x0][0x520] ;  /* 0x00014800ff027b82 */ /* 0x020e620000000a00 */
[----:B0-----:R-:W-:-:S04]  /*25b0*/  HADD2.F32 R0, -RZ, R0.H0_H0 ;  /* 0x20000000ff007230 */ /* 0x001fc80000004100 */
[----:B------:R-:W1:Y:S02]  /*25c0*/  F2I.FTZ.TRUNC.NTZ R5, R0 ;  /* 0x0000000000057305 */ /* 0x000e64000021f100 */
[----:B-1----:R0:W-:Y:S01]  /*25d0*/  STG.E desc[UR36][R2.64], R5 ;  /* 0x0000000502007986 */ /* 0x0021e2000c101924 */
[----:B------:R-:W-:Y:S05]  /*25e0*/  BRA `(.L_x_3413) ;  /* 0x0000000c00947947 */ /* 0x000fea0003800000 */
.L_x_3414:
[----:B-1234-:R-:W0:Y:S08]  /*25f0*/  LDC.U16 R0, c[0x0][0x528] ;  /* 0x00014a00ff007b82 */ /* 0x01ee300000000400 */
[----:B-----5:R-:W1:Y:S01]  /*2600*/  LDC.64 R2, c[0x0][0x520] ;  /* 0x00014800ff027b82 */ /* 0x020e620000000a00 */
[----:B0-----:R-:W-:-:S04]  /*2610*/  HADD2.F32 R0, -RZ, R0.H0_H0 ;  /* 0x20000000ff007230 */ /* 0x001fc80000004100 */
[----:B------:R-:W1:Y:S02]  /*2620*/  F2I.FTZ.TRUNC.NTZ R5, R0 ;  /* 0x0000000000057305 */ /* 0x000e64000021f100 */
[----:B-1----:R0:W-:Y:S01]  /*2630*/  STG.E.U16 desc[UR36][R2.64], R5 ;  /* 0x0000000502007986 */ /* 0x0021e2000c101524 */
[----:B------:R-:W-:Y:S05]  /*2640*/  BRA `(.L_x_3413) ;  /* 0x0000000c007c7947 */ /* 0x000fea0003800000 */
.L_x_3409:
[----:B------:R-:W-:-:S09]  /*2650*/  UISETP.GT.AND UP0, UPT, UR4, 0x6, UPT ;  /* 0x000000060400788c */ /* 0x000fd2000bf04270 */
[----:B------:R-:W-:Y:S05]  /*2660*/  BRA.U UP0, `(.L_x_3416) ;  /* 0x0000000100347547 */ /* 0x000fea000b800000 */
[----:B------:R-:W-:-:S09]  /*2670*/  UISETP.NE.AND UP0, UPT, UR4, 0x5, UPT ;  /* 0x000000050400788c */ /* 0x000fd2000bf05270 */
[----:B------:R-:W-:Y:S05]  /*2680*/  BRA.U !UP0, `(.L_x_3417) ;  /* 0x00000001081c7547 */ /* 0x000fea000b800000 */
[----:B------:R-:W-:-:S09]  /*2690*/  UISETP.NE.AND UP0, UPT, UR4, 0x6, UPT ;  /* 0x000000060400788c */ /* 0x000fd2000bf05270 */
[----:B------:R-:W-:Y:S05]  /*26a0*/  BRA.U UP0, `(.L_x_3412) ;  /* 0x0000000900787547 */ /* 0x000fea000b800000 */
[----:B-1234-:R-:W0:Y:S08]  /*26b0*/  LDC.U16 R0, c[0x0][0x528] ;  /* 0x00014a00ff007b82 */ /* 0x01ee300000000400 */
[----:B-----5:R-:W1:Y:S01]  /*26c0*/  LDC.64 R2, c[0x0][0x520] ;  /* 0x00014800ff027b82 */ /* 0x020e620000000a00 */
[----:B0-----:R-:W-:-:S05]  /*26d0*/  HADD2.F32 R5, -RZ, R0.H0_H0 ;  /* 0x20000000ff057230 */ /* 0x001fca0000004100 */
[----:B-1----:R0:W-:Y:S01]  /*26e0*/  STG.E desc[UR36][R2.64], R5 ;  /* 0x0000000502007986 */ /* 0x0021e2000c101924 */
[----:B------:R-:W-:Y:S05]  /*26f0*/  BRA `(.L_x_3413) ;  /* 0x0000000c00507947 */ /* 0x000fea0003800000 */
.L_x_3417:
[----:B-12-45:R-:W0:Y:S08]  /*2700*/  LDC.U16 R5, c[0x0][0x528] ;  /* 0x00014a00ff057b82 */ /* 0x036e300000000400 */
[----:B---3--:R-:W0:Y:S02]  /*2710*/  LDC.64 R2, c[0x0][0x520] ;  /* 0x00014800ff027b82 */ /* 0x008e240000000a00 */
[----:B0-----:R0:W-:Y:S01]  /*2720*/  STG.E.U16 desc[UR36][R2.64], R5 ;  /* 0x0000000502007986 */ /* 0x0011e2000c101524 */
[----:B------:R-:W-:Y:S05]  /*2730*/  BRA `(.L_x_3413) ;  /* 0x0000000c00407947 */ /* 0x000fea0003800000 */
.L_x_3416:
[----:B------:R-:W-:-:S09]  /*2740*/  UISETP.NE.AND UP0, UPT, UR4, 0x7, UPT ;  /* 0x000000070400788c */ /* 0x000fd2000bf05270 */
[----:B------:R-:W-:Y:S05]  /*2750*/  BRA.U !UP0, `(.L_x_3418) ;  /* 0x0000000108447547 */ /* 0x000fea000b800000 */
[----:B------:R-:W-:-:S09]  /*2760*/  UISETP.NE.AND UP0, UPT, UR4, 0x8, UPT ;  /* 0x000000080400788c */ /* 0x000fd2000bf05270 */
[----:B------:R-:W-:Y:S05]  /*2770*/  BRA.U !UP0, `(.L_x_3419) ;  /* 0x0000000108207547 */ /* 0x000fea000b800000 */
[----:B------:R-:W-:-:S09]  /*2780*/  UISETP.NE.AND UP0, UPT, UR4, 0x9, UPT ;  /* 0x000000090400788c */ /* 0x000fd2000bf05270 */
[----:B------:R-:W-:Y:S05]  /*2790*/  BRA.U UP0, `(.L_x_3412) ;  /* 0x00000009003c7547 */ /* 0x000fea000b800000 */
[----:B-1234-:R-:W0:Y:S01]  /*27a0*/  LDC.U16 R0, c[0x0][0x528] ;  /* 0x00014a00ff007b82 */ /* 0x01ee220000000400 */
[----:B-----5:R-:W-:-:S07]  /*27b0*/  IMAD.MOV.U32 R5, RZ, RZ, RZ ;  /* 0x000000ffff057224 */ /* 0x020fce00078e00ff */
[----:B------:R-:W1:Y:S01]  /*27c0*/  LDC.64 R2, c[0x0][0x520] ;  /* 0x00014800ff027b82 */ /* 0x000e620000000a00 */
[----:B0-----:R-:W-:-:S05]  /*27d0*/  HADD2.F32 R4, -RZ, R0.H0_H0 ;  /* 0x20000000ff047230 */ /* 0x001fca0000004100 */
[----:B-1----:R0:W-:Y:S01]  /*27e0*/  STG.E.64 desc[UR36][R2.64], R4 ;  /* 0x0000000402007986 */ /* 0x0021e2000c101b24 */
[----:B------:R-:W-:Y:S05]  /*27f0*/  BRA `(.L_x_3413) ;  /* 0x0000000c00107947 */ /* 0x000fea0003800000 */
.L_x_3419:
[----:B-1234-:R-:W0:Y:S08]  /*2800*/  LDC.U16 R0, c[0x0][0x528] ;  /* 0x00014a00ff007b82 */ /* 0x01ee300000000400 */
[----:B-----5:R-:W1:Y:S01]  /*2810*/  LDC.64 R2, c[0x0][0x520] ;  /* 0x00014800ff027b82 */ /* 0x020e620000000a00 */
[----:B0-----:R-:W-:-:S05]  /*2820*/  HADD2.F32 R0, -RZ, R0.H0_H0 ;  /* 0x20000000ff007230 */ /* 0x001fca0000004100 */
[----:B------:R-:W-:-:S04]  /*2830*/  F2FP.F16.F32.PACK_AB R0, RZ, R0 ;  /* 0x00000000ff00723e */ /* 0x000fc800000000ff */
[----:B------:R-:W-:-:S05]  /*2840*/  PRMT R0, R0, 0x5410, RZ ;  /* 0x0000541000007816 */ /* 0x000fca00000000ff */
[----:B-1----:R0:W-:Y:S01]  /*2850*/  STG.E desc[UR36][R2.64], R0 ;  /* 0x0000000002007986 */ /* 0x0021e2000c101924 */
[----:B------:R-:W-:Y:S05]  /*2860*/  BRA `(.L_x_3413) ;  /* 0x0000000800f47947 */ /* 0x000fea0003800000 */
.L_x_3418:
[----:B-1234-:R-:W0:Y:S08]  /*2870*/  LDC.U16 R0, c[0x0][0x528] ;  /* 0x00014a00ff007b82 */ /* 0x01ee300000000400 */
[----:B-----5:R-:W1:Y:S01]  /*2880*/  LDC.64 R4, c[0x0][0x520] ;  /* 0x00014800ff047b82 */ /* 0x020e620000000a00 */
[----:B0-----:R-:W-:-:S05]  /*2890*/  HADD2.F32 R0, -RZ, R0.H0_H0 ;  /* 0x20000000ff007230 */ /* 0x001fca0000004100 */
[----:B------:R-:W-:-:S04]  /*28a0*/  FMUL.FTZ R0, R0, 1 ;  /* 0x3f80000000007820 */ /* 0x000fc80000410000 */
[----:B------:R-:W1:Y:S02]  /*28b0*/  F2F.F64.F32 R2, R0 ;  /* 0x0000000000027310 */ /* 0x000e640000201800 */
[----:B-1----:R0:W-:Y:S01]  /*28c0*/  STG.E.64 desc[UR36][R4.64], R2 ;  /* 0x0000000204007986 */ /* 0x0021e2000c101b24 */
[----:B------:R-:W-:Y:S05]  /*28d0*/  BRA `(.L_x_3413) ;  /* 0x0000000800d87947 */ /* 0x000fea0003800000 */
.L_x_3408:
        /* <DEDUP_REMOVED lines=13> */
[----:B------:R-:W1:Y:S02]  /*29b0*/  F2I.FTZ.U32.TRUNC.NTZ R5, R0 ;  /* 0x0000000000057305 */ /* 0x000e64000021f000 */
[----:B-1----:R4:W-:Y:S01]  /*29c0*/  STG.E.U16 desc[UR36][R2.64], R5 ;  /* 0x0000000502007986 */ /* 0x0029e2000c101524 */
[----:B------:R-:W-:Y:S05]  /*29d0*/  BRA `(.L_x_3413) ;  /* 0x0000000800987947 */ /* 0x000fea0003800000 */
.L_x_3423:
[----:B-1234-:R-:W5:Y:S02]  /*29e0*/  LDC.U16 R0, c[0x0][0x528] ;  /* 0x00014a00ff007b82 */ /* 0x01ef640000000400 */
[----:B-----5:R-:W-:Y:S02]  /*29f0*/  HADD2.F32 R2, -RZ, R0.H0_H0 ;  /* 0x20000000ff027230 */ /* 0x020fe40000004100 */
        /* <DEDUP_REMOVED lines=16> */
.L_x_3425:
[----:B------:R-:W-:-:S04]  /*2b00*/  SHF.R.U32.HI R3, RZ, 0x18, R2 ;  /* 0x00000018ff037819 */ /* 0x000fc80000011602 */
[----:B------:R-:W-:-:S07]  /*2b10*/  LOP3.LUT R0, R0, 0x80, R3, 0xf8, !PT ;  /* 0x0000008000007812 */ /* 0x000fce00078ef803 */
.L_x_3424:
[----:B------:R-:W0:Y:S02]  /*2b20*/  LDC.64 R2, c[0x0][0x520] ;  /* 0x00014800ff027b82 */ /* 0x000e240000000a00 */
[----:B0-----:R3:W-:Y:S01]  /*2b30*/  STG.E.U8 desc[UR36][R2.64], R0 ;  /* 0x0000000002007986 */ /* 0x0017e2000c101124 */
[----:B------:R-:W-:Y:S05]  /*2b40*/  BRA `(.L_x_3413) ;  /* 0x00000008003c7947 */ /* 0x000fea0003800000 */
.L_x_3422:
        /* <DEDUP_REMOVED lines=18> */
.L_x_3427:
[----:B------:R-:W-:-:S04]  /*2c70*/  SHF.R.U32.HI R3, RZ, 0x18, R2 ;  /* 0x00000018ff037819 */ /* 0x000fc80000011602 */
[----:B------:R-:W-:-:S07]  /*2c80*/  LOP3.LUT R0, R0, 0x80, R3, 0xf8, !PT ;  /* 0x0000008000007812 */ /* 0x000fce00078ef803 */
.L_x_3426:
[----:B------:R-:W0:Y:S02]  /*2c90*/  LDC.64 R2, c[0x0][0x520] ;  /* 0x00014800ff027b82 */ /* 0x000e240000000a00 */
[----:B0-----:R5:W-:Y:S01]  /*2ca0*/  STG.E.U8 desc[UR36][R2.64], R0 ;  /* 0x0000000002007986 */ /* 0x001be2000c101124 */
[----:B------:R-:W-:Y:S05]  /*2cb0*/  BRA `(.L_x_3413) ;  /* 0x0000000400e07947 */ /* 0x000fea0003800000 */
.L_x_3421:
        /* <DEDUP_REMOVED lines=8> */
[----:B0-----:R-:W-:Y:S02]  /*2d40*/  HADD2.F32 R4, -RZ, R0.H0_H0 ;  /* 0x20000000ff047230 */ /* 0x001fe40000004100 */
[----:B------:R-:W-:-:S03]  /*2d50*/  HFMA2 R0, -RZ, RZ, 0, 1.5199184417724609375e-05 ;  /* 0x000000ffff007431 */ /* 0x000fc600000001ff */
        /* <DEDUP_REMOVED lines=9> */
[----:B------:R-:W-:-:S07]  /*2df0*/  @!P0 IMAD.MOV R0, RZ, RZ, R6 ;  /* 0x000000ffff008224 */ /* 0x000fce00078e0206 */
.L_x_3430:
[----:B------:R1:W-:Y:S01]  /*2e00*/  STG.E.U8 desc[UR36][R2.64], R0 ;  /* 0x0000000002007986 */ /* 0x0003e2000c101124 */
[----:B------:R-:W-:Y:S05]  /*2e10*/  BRA `(.L_x_3413) ;  /* 0x0000000400887947 */ /* 0x000fea0003800000 */
.L_x_3429:
[----:B-1234-:R-:W0:Y:S08]  /*2e20*/  LDC.U16 R0, c[0x0][0x528] ;  /* 0x00014a00ff007b82 */ /* 0x01ee300000000400 */
[----:B-----5:R-:W1:Y:S01]  /*2e30*/  LDC.64 R4, c[0x0][0x520] ;  /* 0x00014800ff047b82 */ /* 0x020e620000000a00 */
[----:B0-----:R-:W-:-:S04]  /*2e40*/  HADD2.F32 R0, -RZ, R0.H0_H0 ;  /* 0x20000000ff007230 */ /* 0x001fc80000004100 */
[----:B------:R-:W1:Y:S02]  /*2e50*/  F2I.U64.TRUNC R2, R0 ;  /* 0x0000000000027311 */ /* 0x000e64000020d800 */
[----:B-1----:R0:W-:Y:S01]  /*2e60*/  STG.E.64 desc[UR36][R4.64], R2 ;  /* 0x0000000204007986 */ /* 0x0021e2000c101b24 */
[----:B------:R-:W-:Y:S05]  /*2e70*/  BRA `(.L_x_3413) ;  /* 0x0000000400707947 */ /* 0x000fea0003800000 */
.L_x_3428:
[----:B-1234-:R-:W0:Y:S08]  /*2e80*/  LDC.U16 R0, c[0x0][0x528] ;  /* 0x00014a00ff007b82 */ /* 0x01ee300000000400 */
[----:B-----5:R-:W1:Y:S01]  /*2e90*/  LDC.64 R2, c[0x0][0x520] ;  /* 0x00014800ff027b82 */ /* 0x020e620000000a00 */
[----:B0-----:R-:W-:-:S04]  /*2ea0*/  HADD2.F32 R0, -RZ, R0.H0_H0 ;  /* 0x20000000ff007230 */ /* 0x001fc80000004100 */
[----:B------:R-:W1:Y:S02]  /*2eb0*/  F2I.FTZ.U32.TRUNC.NTZ R5, R0 ;  /* 0x0000000000057305 */ /* 0x000e64000021f000 */
[----:B-1----:R2:W-:Y:S01]  /*2ec0*/  STG.E desc[UR36][R2.64], R5 ;  /* 0x0000000502007986 */ /* 0x0025e2000c101924 */
[----:B------:R-:W-:Y:S05]  /*2ed0*/  BRA `(.L_x_3413) ;  /* 0x0000000400587947 */ /* 0x000fea0003800000 */
.L_x_3420:
        /* <DEDUP_REMOVED lines=9> */
[----:B------:R-:W-:-:S04]  /*2f70*/  FSETP.NEU.FTZ.AND P0, PT, R0, RZ, PT ;  /* 0x000000ff0000720b */ /* 0x000fc80003f1d000 */
[----:B------:R-:W-:-:S05]  /*2f80*/  SEL R5, RZ, 0x1, !P0 ;  /* 0x00000001ff057807 */ /* 0x000fca0004000000 */
[----:B-1----:R0:W-:Y:S01]  /*2f90*/  STG.E.U8 desc[UR36][R2.64], R5 ;  /* 0x0000000502007986 */ /* 0x0021e2000c101124 */
[----:B------:R-:W-:Y:S05]  /*2fa0*/  BRA `(.L_x_3413) ;  /* 0x0000000400247947 */ /* 0x000fea0003800000 */
.L_x_3432:
[----:B-1234-:R-:W0:Y:S01]  /*2fb0*/  LDC.U16 R0, c[0x0][0x528] ;  /* 0x00014a00ff007b82 */ /* 0x01ee220000000400 */
[----:B------:R-:W-:-:S07]  /*2fc0*/  CS2R R6, SRZ ;  /* 0x0000000000067805 */ /* 0x000fce000001ff00 */
[----:B-----5:R-:W1:Y:S01]  /*2fd0*/  LDC.64 R2, c[0x0][0x520] ;  /* 0x00014800ff027b82 */ /* 0x020e620000000a00 */
[----:B0-----:R-:W-:-:S05]  /*2fe0*/  HADD2.F32 R0, -RZ, R0.H0_H0 ;  /* 0x20000000ff007230 */ /* 0x001fca0000004100 */
[----:B------:R-:W-:-:S04]  /*2ff0*/  FMUL.FTZ R0, R0, 1 ;  /* 0x3f80000000007820 */ /* 0x000fc80000410000 */
[----:B------:R-:W1:Y:S02]  /*3000*/  F2F.F64.F32 R4, R0 ;  /* 0x0000000000047310 */ /* 0x000e640000201800 */
[----:B-1----:R0:W-:Y:S01]  /*3010*/  STG.E.128 desc[UR36][R2.64], R4 ;  /* 0x0000000402007986 */ /* 0x0021e2000c101d24 */
[----:B------:R-:W-:Y:S05]  /*3020*/  BRA `(.L_x_3413) ;  /* 0x0000000400047947 */ /* 0x000fea0003800000 */
.L_x_3431:
[----:B------:R-:W-:-:S09]  /*3030*/  UISETP.NE.AND UP0, UPT, UR4, 0xf, UPT ;  /* 0x0000000f0400788c */ /* 0x000fd2000bf05270 */
[----:B------:R-:W-:Y:S05]  /*3040*/  BRA.U !UP0, `(.L_x_3433) ;  /* 0x0000000108e87547 */ /* 0x000fea000b800000 */
[----:B------:R-:W-:-:S09]  /*3050*/  UISETP.NE.AND UP0, UPT, UR4, 0x17, UPT ;  /* 0x000000170400788c */ /* 0x000fd2000bf05270 */
[----:B------:R-:W-:Y:S05]  /*3060*/  BRA.U !UP0, `(.L_x_3434) ;  /* 0x0000000108907547 */ /* 0x000fea000b800000 */
[----:B------:R-:W-:-:S09]  /*3070*/  UISETP.NE.AND UP0, UPT, UR4, 0x18, UPT ;  /* 0x000000180400788c */ /* 0x000fd2000bf05270 */
[----:B------:R-:W-:Y:S05]  /*3080*/  BRA.U !UP0, `(.L_x_3435) ;  /* 0x0000000108447547 */ /* 0x000fea000b800000 */
.L_x_3412:
[----:B-1234-:R-:W-:Y:S01]  /*3090*/  MOV R0, 0x0 ;  /* 0x0000000000007802 */ /* 0x01efe20000000f00 */
[----:B------:R-:W0:Y:S01]  /*30a0*/  LDCU.64 UR4, c[0x4][0x190] ;  /* 0x01003200ff0477ac */ /* 0x000e220008000a00 */
[----:B------:R-:W-:Y:S02]  /*30b0*/  HFMA2 R8, -RZ, RZ, 0, 6.020069122314453125e-06 ;  /* 0x00000065ff087431 */ /* 0x000fe400000001ff */
[----:B------:R-:W-:Y:S01]  /*30c0*/  IMAD.MOV.U32 R12, RZ, RZ, 0x1 ;  /* 0x00000001ff0c7424 */ /* 0x000fe200078e00ff */
[----:B-----5:R1:W2:Y:S01]  /*30d0*/  LDC.64 R2, c[0x4][R0] ;  /* 0x0100000000027b82 */ /* 0x0202a20000000a00 */
[----:B------:R-:W3:Y:S01]  /*30e0*/  LDCU.64 UR6, c[0x4][0x198] ;  /* 0x01003300ff0677ac */ /* 0x000ee20008000a00 */
[----:B------:R-:W-:Y:S01]  /*30f0*/  IMAD.MOV.U32 R13, RZ, RZ, RZ ;  /* 0x000000ffff0d7224 */ /* 0x000fe200078e00ff */
[----:B------:R-:W4:Y:S01]  /*3100*/  LDCU.64 UR8, c[0x4][0x60] ;  /* 0x01000c00ff0877ac */ /* 0x000f220008000a00 */
[----:B0-----:R-:W-:Y:S01]  /*3110*/  MOV R4, UR4 ;  /* 0x0000000400047c02 */ /* 0x001fe20008000f00 */
[----:B------:R-:W-:-:S02]  /*3120*/  IMAD.U32 R5, RZ, RZ, UR5 ;  /* 0x00000005ff057e24 */ /* 0x000fc4000f8e00ff */
[----:B---3--:R-:W-:Y:S01]  /*3130*/  IMAD.U32 R6, RZ, RZ, UR6 ;  /* 0x00000006ff067e24 */ /* 0x008fe2000f8e00ff */
[----:B------:R-:W-:Y:S01]  /*3140*/  MOV R7, UR7 ;  /* 0x0000000700077c02 */ /* 0x000fe20008000f00 */
[----:B----4-:R-:W-:Y:S02]  /*3150*/  IMAD.U32 R10, RZ, RZ, UR8 ;  /* 0x00000008ff0a7e24 */ /* 0x010fe4000f8e00ff */
[----:B-1----:R-:W-:-:S07]  /*3160*/  IMAD.U32 R11, RZ, RZ, UR9 ;  /* 0x00000009ff0b7e24 */ /* 0x002fce000f8e00ff */
[----:B------:R-:W-:-:S07]  /*3170*/  LEPC R20, `(.L_x_3436) ;  /* 0x000000001014794e */ /* 0x000fce0000000000 */
[----:B--2---:R-:W-:Y:S05]  /*3180*/  CALL.ABS.NOINC R2 ;  /* 0x0000000002007343 */ /* 0x004fea0003c00000 */
.L_x_3436:
[----:B------:R-:W-:Y:S05]  /*3190*/  BRA `(.L_x_3413) ;  /* 0x0000000000a87947 */ /* 0x000fea0003800000 */
.L_x_3435:
[----:B-1234-:R-:W0:Y:S08]  /*31a0*/  LDC.U16 R0, c[0x0][0x528] ;  /* 0x00014a00ff007b82 */ /* 0x01ee300000000400 */
[----:B-----5:R-:W1:Y:S01]  /*31b0*/  LDC.64 R2, c[0x0][0x520] ;  /* 0x00014800ff027b82 */ /* 0x020e620000000a00 */
[----:B0-----:R-:W-:Y:S02]  /*31c0*/  HADD2.F32 R4, -RZ, R0.H0_H0 ;  /* 0x20000000ff047230 */ /* 0x001fe40000004100 */
[----:B------:R-:W-:-:S03]  /*31d0*/  HFMA2 R0, -RZ, RZ, 0, 7.569789886474609375e-06 ;  /* 0x0000007fff007431 */ /* 0x000fc600000001ff */
        /* <DEDUP_REMOVED lines=10> */
.L_x_3437:
[----:B------:R-:W-:-:S05]  /*3280*/  LOP3.LUT R5, R0, 0x80, R7, 0xf8, !PT ;  /* 0x0000008000057812 */ /* 0x000fca00078ef807 */
[----:B------:R0:W-:Y:S01]  /*3290*/  STG.E.U8 desc[UR36][R2.64], R5 ;  /* 0x0000000502007986 */ /* 0x0001e2000c101124 */
[----:B------:R-:W-:Y:S05]  /*32a0*/  BRA `(.L_x_3413) ;  /* 0x0000000000647947 */ /* 0x000fea0003800000 */
.L_x_3434:
[----:B-1234-:R-:W0:Y:S02]  /*32b0*/  LDC.U16 R0, c[0x0][0x528] ;  /* 0x00014a00ff007b82 */ /* 0x01ee240000000400 */
[----:B0-----:R-:W-:-:S05]  /*32c0*/  HADD2.F32 R4, -RZ, R0.H0_H0 ;  /* 0x20000000ff047230 */ /* 0x001fca0000004100 */
[----:B-----5:R-:W-:-:S04]  /*32d0*/  LOP3.LUT R2, R4, 0x7fffffff, RZ, 0xc0, !PT ;  /* 0x7fffffff04027812 */ /* 0x020fc800078ec0ff */
        /* <DEDUP_REMOVED lines=9> */
.L_x_3438:
[----:B------:R-:W-:Y:S01]  /*3370*/  IMAD.MOV.U32 R0, RZ, RZ, 0x7f ;  /* 0x0000007fff007424 */ /* 0x000fe200078e00ff */
[----:B------:R-:W-:-:S04]  /*3380*/  ISETP.GT.U32.AND P0, PT, R2, 0x7f800000, PT ;  /* 0x7f8000000200780c */ /* 0x000fc80003f04070 */
[----:B------:R-:W-:-:S09]  /*3390*/  SEL R0, R0, 0x7c, P0 ;  /* 0x0000007c00007807 */ /* 0x000fd20000000000 */
.L_x_3439:
[----:B------:R-:W0:Y:S01]  /*33a0*/  LDC.64 R2, c[0x0][0x520] ;  /* 0x00014800ff027b82 */ /* 0x000e220000000a00 */
[----:B------:R-:W-:-:S04]  /*33b0*/  SHF.R.U32.HI R5, RZ, 0x18, R4 ;  /* 0x00000018ff057819 */ /* 0x000fc80000011604 */
[----:B------:R-:W-:-:S05]  /*33c0*/  LOP3.LUT R5, R0, 0x80, R5, 0xf8, !PT ;  /* 0x0000008000057812 */ /* 0x000fca00078ef805 */
[----:B0-----:R0:W-:Y:S01]  /*33d0*/  STG.E.U8 desc[UR36][R2.64], R5 ;  /* 0x0000000502007986 */ /* 0x0011e2000c101124 */
[----:B------:R-:W-:Y:S05]  /*33e0*/  BRA `(.L_x_3413) ;  /* 0x0000000000147947 */ /* 0x000fea0003800000 */
.L_x_3433:
[----:B-1234-:R-:W0:Y:S08]  /*33f0*/  LDC.U16 R0, c[0x0][0x528] ;  /* 0x00014a00ff007b82 */ /* 0x01ee300000000400 */
[----:B-----5:R-:W1:Y:S01]  /*3400*/  LDC.64 R2, c[0x0][0x520] ;  /* 0x00014800ff027b82 */ /* 0x020e620000000a00 */
[----:B0-----:R-:W-:-:S05]  /*3410*/  HADD2.F32 R0, -RZ, R0.H0_H0 ;  /* 0x20000000ff007230 */ /* 0x001fca0000004100 */
[----:B------:R-:W-:-:S05]  /*3420*/  F2FP.BF16.F32.PACK_AB R0, RZ, R0 ;  /* 0x00000000ff00723e */ /* 0x000fca00000010ff */
[----:B-1----:R0:W-:Y:S02]  /*3430*/  STG.E.U16 desc[UR36][R2.64], R0 ;  /* 0x0000000002007986 */ /* 0x0021e4000c101524 */
.L_x_3413:
[----:B------:R-:W-:-:S07]  /*3440*/  VIADD R17, R17, 0x80 ;  /* 0x0000008011117836 */ /* 0x000fce0000000000 */
.L_x_3407:
[----:B------:R-:W-:Y:S05]  /*3450*/  BSYNC.RECONVERGENT B6 ;  /* 0x0000000000067941 */ /* 0x000fea0003800200 */
.L_x_3406:
        /* <DEDUP_REMOVED lines=14> */
[----:B-12345:R-:W0:Y:S08]  /*3540*/  LDC.U16 R0, c[0x0][0x528] ;  /* 0x00014a00ff007b82 */ /* 0x03ee300000000400 */
[----:B------:R-:W1:Y:S01]  /*3550*/  LDC.64 R2, c[0x0][0x520] ;  /* 0x00014800ff027b82 */ /* 0x000e620000000a00 */
[----:B0-----:R-:W-:-:S04]  /*3560*/  HADD2.F32 R0, -RZ, R0.H0_H0 ;  /* 0x20000000ff007230 */ /* 0x001fc80000004100 */
[----:B------:R-:W1:Y:S02]  /*3570*/  F2I.FTZ.TRUNC.NTZ R5, R0 ;  /* 0x0000000000057305 */ /* 0x000e64000021f100 */
[----:B-1----:R-:W-:Y:S01]  /*3580*/  STG.E.U8 desc[UR36][R2.64], R5 ;  /* 0x0000000502007986 */ /* 0x002fe2000c101124 */
[----:B------:R-:W-:Y:S05]  /*3590*/  EXIT ;  /* 0x000000000000794d */ /* 0x000fea0003800000 */
.L_x_3443:
[----:B-12345:R-:W0:Y:S08]  /*35a0*/  LDC.U16 R0, c[0x0][0x528] ;  /* 0x00014a00ff007b82 */ /* 0x03ee300000000400 */
[----:B------:R-:W1:Y:S01]  /*35b0*/  LDC.64 R4, c[0x0][0x520] ;  /* 0x00014800ff047b82 */ /* 0x000e620000000a00 */
[----:B0-----:R-:W-:-:S04]  /*35c0*/  HADD2.F32 R0, -RZ, R0.H0_H0 ;  /* 0x20000000ff007230 */ /* 0x001fc80000004100 */
[----:B------:R-:W1:Y:S02]  /*35d0*/  F2I.S64.TRUNC R2, R0 ;  /* 0x0000000000027311 */ /* 0x000e64000020d900 */
[----:B-1----:R-:W-:Y:S01]  /*35e0*/  STG.E.U8 desc[UR36][R4.64], R2 ;  /* 0x0000000204007986 */ /* 0x002fe2000c101124 */
[----:B------:R-:W-:Y:S05]  /*35f0*/  EXIT ;  /* 0x000000000000794d */ /* 0x000fea0003800000 */
.L_x_3442:
[----:B------:R-:W-:-:S09]  /*3600*/  UISETP.NE.AND UP0, UPT, UR4, 0x2, UPT ;  /* 0x000000020400788c */ /* 0x000fd2000bf05270 */
[----:B------:R-:W-:Y:S05]  /*3610*/  BRA.U !UP0, `(.L_x_3445) ;  /* 0x0000000108407547 */ /* 0x000fea000b800000 */
[----:B------:R-:W-:-:S09]  /*3620*/  UISETP.NE.AND UP0, UPT, UR4, 0x3, UPT ;  /* 0x000000030400788c */ /* 0x000fd2000bf05270 */
[----:B------:R-:W-:Y:S05]  /*3630*/  BRA.U !UP0, `(.L_x_3446) ;  /* 0x0000000108207547 */ /* 0x000fea000b800000 */
[----:B------:R-:W-:-:S09]  /*3640*/  UISETP.NE.AND UP0, UPT, UR4, 0x4, UPT ;  /* 0x000000040400788c */ /* 0x000fd2000bf05270 */
[----:B------:R-:W-:Y:S05]  /*3650*/  BRA.U UP0, `(.L_x_3444) ;  /* 0x0000000900d87547 */ /* 0x000fea000b800000 */
[----:B-12345:R-:W0:Y:S08]  /*3660*/  LDC.U16 R0, c[0x0][0x528] ;  /* 0x00014a00ff007b82 */ /* 0x03ee300000000400 */
[----:B------:R-:W1:Y:S01]  /*3670*/  LDC.64 R4, c[0x0][0x520] ;  /* 0x00014800ff047b82 */ /* 0x000e620000000a00 */
[----:B0-----:R-:W-:-:S04]  /*3680*/  HADD2.F32 R0, -RZ, R0.H0_H0 ;  /* 0x20000000ff007230 */ /* 0x001fc80000004100 */
[----:B------:R-:W1:Y:S02]  /*3690*/  F2I.S64.TRUNC R2, R0 ;  /* 0x0000000000027311 */ /* 0x000e64000020d900 */
[----:B-1----:R-:W-:Y:S01]  /*36a0*/  STG.E.64 desc[UR36][R4.64], R2 ;  /* 0x0000000204007986 */ /* 0x002fe2000c101b24 */
[----:B------:R-:W-:Y:S05]  /*36b0*/  EXIT ;  /* 0x000000000000794d */ /* 0x000fea0003800000 */
.L_x_3446:
[----:B-12345:R-:W0:Y:S08]  /*36c0*/  LDC.U16 R0, c[0x0][0x528] ;  /* 0x00014a00ff007b82 */ /* 0x03ee300000000400 */
[----:B------:R-:W1:Y:S01]  /*36d0*/  LDC.64 R2, c[0x0][0x520] ;  /* 0x00014800ff027b82 */ /* 0x000e620000000a00 */
[----:B0-----:R-:W-:-:S04]  /*36e0*/  HADD2.F32 R0, -RZ, R0.H0_H0 ;  /* 0x20000000ff007230 */ /* 0x001fc80000004100 */
[----:B------:R-:W1:Y:S02]  /*36f0*/  F2I.FTZ.TRUNC.NTZ R5, R0 ;  /* 0x0000000000057305 */ /* 0x000e64000021f100 */
[----:B-1----:R-:W-:Y:S01]  /*3700*/  STG.E desc[UR36][R2.64], R5 ;  /* 0x0000000502007986 */ /* 0x002fe2000c101924 */
[----:B------:R-:W-:Y:S05]  /*3710*/  EXIT ;  /* 0x000000000000794d */ /* 0x000fea0003800000 */
.L_x_3445:
[----:B-12345:R-:W0:Y:S08]  /*3720*/  LDC.U16 R0, c[0x0][0x528] ;  /* 0x00014a00ff007b82 */ /* 0x03ee300000000400 */
[----:B------:R-:W1:Y:S01]  /*3730*/  LDC.64 R2, c[0x0][0x520] ;  /* 0x00014800ff027b82 */ /* 0x000e620000000a00 */
[----:B0-----:R-:W-:-:S04]  /*3740*/  HADD2.F32 R0, -RZ, R0.H0_H0 ;  /* 0x20000000ff007230 */ /* 0x001fc80000004100 */
[----:B------:R-:W1:Y:S02]  /*3750*/  F2I.FTZ.TRUNC.NTZ R5, R0 ;  /* 0x0000000000057305 */ /* 0x000e64000021f100 */
[----:B-1----:R-:W-:Y:S01]  /*3760*/  STG.E.U16 desc[UR36][R2.64], R5 ;  /* 0x0000000502007986 */ /* 0x002fe2000c101524 */
[----:B------:R-:W-:Y:S05]  /*3770*/  EXIT ;  /* 0x000000000000794d */ /* 0x000fea0003800000 */
.L_x_3441:
[----:B------:R-:W-:-:S09]  /*3780*/  UISETP.GT.AND UP0, UPT, UR4, 0x6, UPT ;  /* 0x000000060400788c */ /* 0x000fd2000bf04270 */
[----:B------:R-:W-:Y:S05]  /*3790*/  BRA.U UP0, `(.L_x_3447) ;  /* 0x0000000100347547 */ /* 0x000fea000b800000 */
[----:B------:R-:W-:-:S09]  /*37a0*/  UISETP.NE.AND UP0, UPT, UR4, 0x5, UPT ;  /* 0x000000050400788c */ /* 0x000fd2000bf05270 */
[----:B------:R-:W-:Y:S05]  /*37b0*/  BRA.U !UP0, `(.L_x_3448) ;  /* 0x00000001081c7547 */ /* 0x000fea000b800000 */
[----:B------:R-:W-:-:S09]  /*37c0*/  UISETP.NE.AND UP0, UPT, UR4, 0x6, UPT ;  /* 0x000000060400788c */ /* 0x000fd2000bf05270 */
[----:B------:R-:W-:Y:S05]  /*37d0*/  BRA.U UP0, `(.L_x_3444) ;  /* 0x0000000900787547 */ /* 0x000fea000b800000 */
[----:B-12345:R-:W0:Y:S08]  /*37e0*/  LDC.U16 R0, c[0x0][0x528] ;  /* 0x00014a00ff007b82 */ /* 0x03ee300000000400 */
[----:B------:R-:W1:Y:S01]  /*37f0*/  LDC.64 R2, c[0x0][0x520] ;  /* 0x00014800ff027b82 */ /* 0x000e620000000a00 */
[----:B0-----:R-:W-:-:S05]  /*3800*/  HADD2.F32 R5, -RZ, R0.H0_H0 ;  /* 0x20000000ff057230 */ /* 0x001fca0000004100 */
[----:B-1----:R-:W-:Y:S01]  /*3810*/  STG.E desc[UR36][R2.64], R5 ;  /* 0x0000000502007986 */ /* 0x002fe2000c101924 */
[----:B------:R-:W-:Y:S05]  /*3820*/  EXIT ;  /* 0x000000000000794d */ /* 0x000fea0003800000 */
.L_x_3448:
[----:B-12-45:R-:W0:Y:S08]  /*3830*/  LDC.U16 R5, c[0x0][0x528] ;  /* 0x00014a00ff057b82 */ /* 0x036e300000000400 */
[----:B---3--:R-:W0:Y:S02]  /*3840*/  LDC.64 R2, c[0x0][0x520] ;  /* 0x00014800ff027b82 */ /* 0x008e240000000a00 */
[----:B0-----:R-:W-:Y:S01]  /*3850*/  STG.E.U16 desc[UR36][R2.64], R5 ;  /* 0x0000000502007986 */ /* 0x001fe2000c101524 */
[----:B------:R-:W-:Y:S05]  /*3860*/  EXIT ;  /* 0x000000000000794d */ /* 0x000fea0003800000 */
.L_x_3447:
[----:B------:R-:W-:-:S09]  /*3870*/  UISETP.NE.AND UP0, UPT, UR4, 0x7, UPT ;  /* 0x000000070400788c */ /* 0x000fd2000bf05270 */
[----:B------:R-:W-:Y:S05]  /*3880*/  BRA.U !UP0, `(.L_x_3449) ;  /* 0x0000000108447547 */ /* 0x000fea000b800000 */
[----:B------:R-:W-:-:S09]  /*3890*/  UISETP.NE.AND UP0, UPT, UR4, 0x8, UPT ;  /* 0x000000080400788c */ /* 0x000fd2000bf05270 */
[----:B------:R-:W-:Y:S05]  /*38a0*/  BRA.U !UP0, `(.L_x_3450) ;  /* 0x0000000108207547 */ /* 0x000fea000b800000 */
[----:B------:R-:W-:-:S09]  /*38b0*/  UISETP.NE.AND UP0, UPT, UR4, 0x9, UPT ;  /* 0x000000090400788c */ /* 0x000fd2000bf05270 */
[----:B------:R-:W-:Y:S05]  /*38c0*/  BRA.U UP0, `(.L_x_3444) ;  /* 0x00000009003c7547 */ /* 0x000fea000b800000 */
[----:B-12345:R-:W0:Y:S01]  /*38d0*/  LDC.U16 R0, c[0x0][0x528] ;  /* 0x00014a00ff007b82 */ /* 0x03ee220000000400 */
[----:B------:R-:W-:-:S07]  /*38e0*/  HFMA2 R5, -RZ, RZ, 0, 0 ;  /* 0x00000000ff057431 */ /* 0x000fce00000001ff */
[----:B------:R-:W1:Y:S01]  /*38f0*/  LDC.64 R2, c[0x0][0x520] ;  /* 0x00014800ff027b82 */ /* 0x000e620000000a00 */
[----:B0-----:R-:W-:-:S05]  /*3900*/  HADD2.F32 R4, -RZ, R0.H0_H0 ;  /* 0x20000000ff047230 */ /* 0x001fca0000004100 */
[----:B-1----:R-:W-:Y:S01]  /*3910*/  STG.E.64 desc[UR36][R2.64], R4 ;  /* 0x0000000402007986 */ /* 0x002fe2000c101b24 */
[----:B------:R-:W-:Y:S05]  /*3920*/  EXIT ;  /* 0x000000000000794d */ /* 0x000fea0003800000 */
.L_x_3450:
[----:B-12345:R-:W0:Y:S08]  /*3930*/  LDC.U16 R0, c[0x0][0x528] ;  /* 0x00014a00ff007b82 */ /* 0x03ee300000000400 */
[----:B------:R-:W1:Y:S01]  /*3940*/  LDC.64 R2, c[0x0][0x520] ;  /* 0x00014800ff027b82 */ /* 0x000e620000000a00 */
[----:B0-----:R-:W-:-:S05]  /*3950*/  HADD2.F32 R0, -RZ, R0.H0_H0 ;  /* 0x20000000ff007230 */ /* 0x001fca0000004100 */
[----:B------:R-:W-:-:S04]  /*3960*/  F2FP.F16.F32.PACK_AB R0, RZ, R0 ;  /* 0x00000000ff00723e */ /* 0x000fc800000000ff */
[----:B------:R-:W-:-:S05]  /*3970*/  PRMT R0, R0, 0x5410, RZ ;  /* 0x0000541000007816 */ /* 0x000fca00000000ff */
[----:B-1----:R-:W-:Y:S01]  /*3980*/  STG.E desc[UR36][R2.64], R0 ;  /* 0x0000000002007986 */ /* 0x002fe2000c101924 */
[----:B------:R-:W-:Y:S05]  /*3990*/  EXIT ;  /* 0x000000000000794d */ /* 0x000fea0003800000 */
.L_x_3449:
[----:B-12345:R-:W0:Y:S08]  /*39a0*/  LDC.U16 R0, c[0x0][0x528] ;  /* 0x00014a00ff007b82 */ /* 0x03ee300000000400 */
[----:B------:R-:W1:Y:S01]  /*39b0*/  LDC.64 R4, c[0x0][0x520] ;  /* 0x00014800ff047b82 */ /* 0x000e620000000a00 */
[----:B0-----:R-:W-:-:S05]  /*39c0*/  HADD2.F32 R0, -RZ, R0.H0_H0 ;  /* 0x20000000ff007230 */ /* 0x001fca0000004100 */
[----:B------:R-:W-:-:S04]  /*39d0*/  FMUL.FTZ R0, R0, 1 ;  /* 0x3f80000000007820 */ /* 0x000fc80000410000 */
[----:B------:R-:W1:Y:S02]  /*39e0*/  F2F.F64.F32 R2, R0 ;  /* 0x0000000000027310 */ /* 0x000e640000201800 */
[----:B-1----:R-:W-:Y:S01]  /*39f0*/  STG.E.64 desc[UR36][R4.64], R2 ;  /* 0x0000000204007986 */ /* 0x002fe2000c101b24 */
[----:B------:R-:W-:Y:S05]  /*3a00*/  EXIT ;  /* 0x000000000000794d */ /* 0x000fea0003800000 */
.L_x_3440:
        /* <DEDUP_REMOVED lines=13> */
[----:B------:R-:W1:Y:S02]  /*3ae0*/  F2I.FTZ.U32.TRUNC.NTZ R5, R0 ;  /* 0x0000000000057305 */ /* 0x000e64000021f000 */
[----:B-1----:R-:W-:Y:S01]  /*3af0*/  STG.E.U16 desc[UR36][R2.64], R5 ;  /* 0x0000000502007986 */ /* 0x002fe2000c101524 */
[----:B------:R-:W-:Y:S05]  /*3b00*/  EXIT ;  /* 0x000000000000794d */ /* 0x000fea0003800000 */
.L_x_3454:
[----:B-12345:R-:W0:Y:S02]  /*3b10*/  LDC.U16 R0, c[0x0][0x528] ;  /* 0x00014a00ff007b82 */ /* 0x03ee240000000400 */
[----:B0-----:R-:W-:Y:S02]  /*3b20*/  HADD2.F32 R2, -RZ, R0.H0_H0 ;  /* 0x20000000ff027230 */ /* 0x001fe40000004100 */
        /* <DEDUP_REMOVED lines=16> */
.L_x_3456:
[----:B------:R-:W-:-:S04]  /*3c30*/  SHF.R.U32.HI R3, RZ, 0x18, R2 ;  /* 0x00000018ff037819 */ /* 0x000fc80000011602 */
[----:B------:R-:W-:-:S07]  /*3c40*/  LOP3.LUT R0, R0, 0x80, R3, 0xf8, !PT ;  /* 0x0000008000007812 */ /* 0x000fce00078ef803 */
.L_x_3455:
[----:B------:R-:W0:Y:S02]  /*3c50*/  LDC.64 R2, c[0x0][0x520] ;  /* 0x00014800ff027b82 */ /* 0x000e240000000a00 */
[----:B0-----:R-:W-:Y:S01]  /*3c60*/  STG.E.U8 desc[UR36][R2.64], R0 ;  /* 0x0000000002007986 */ /* 0x001fe2000c101124 */
[----:B------:R-:W-:Y:S05]  /*3c70*/  EXIT ;  /* 0x000000000000794d */ /* 0x000fea0003800000 */
.L_x_3453:
[----:B-12345:R-:W0:Y:S02]  /*3c80*/  LDC.U16 R0, c[0x0][0x528] ;  /* 0x00014a00ff007b82 */ /* 0x03ee240000000400 */
[----:B0-----:R-:W-:Y:S02]  /*3c90*/  HADD2.F32 R2, -RZ, R0.H0_H0 ;  /* 0x20000000ff027230 */ /* 0x001fe40000004100 */
        /* <DEDUP_REMOVED lines=16> */
.L_x_3458:
[----:B------:R-:W-:-:S04]  /*3da0*/  SHF.R.U32.HI R3, RZ, 0x18, R2 ;  /* 0x00000018ff037819 */ /* 0x000fc80000011602 */
[----:B------:R-:W-:-:S07]  /*3db0*/  LOP3.LUT R0, R0, 0x80, R3, 0xf8, !PT ;  /* 0x0000008000007812 */ /* 0x000fce00078ef803 */
.L_x_3457:
[----:B------:R-:W0:Y:S02]  /*3dc0*/  LDC.64 R2, c[0x0][0x520] ;  /* 0x00014800ff027b82 */ /* 0x000e240000000a00 */
[----:B0-----:R-:W-:Y:S01]  /*3dd0*/  STG.E.U8 desc[UR36][R2.64], R0 ;  /* 0x0000000002007986 */ /* 0x001fe2000c101124 */
[----:B------:R-:W-:Y:S05]  /*3de0*/  EXIT ;  /* 0x000000000000794d */ /* 0x000fea0003800000 */
.L_x_3452:
        /* <DEDUP_REMOVED lines=17> */
[----:B------:R-:W-:Y:S02]  /*3f00*/  ISETP.EQ.U32.AND P0, PT, R0, 0x1, P0 ;  /* 0x000000010000780c */ /* 0x000fe40000702070 */
[----:B------:R-:W-:-:S11]  /*3f10*/  IADD3 R0, PT, PT, R6, 0x1, RZ ;  /* 0x0000000106007810 */ /* 0x000fd60007ffe0ff */
[----:B------:R-:W-:-:S07]  /*3f20*/  @!P0 IMAD.MOV R0, RZ, RZ, R6 ;  /* 0x000000ffff008224 */ /* 0x000fce00078e0206 */
.L_x_3461:
[----:B------:R-:W-:Y:S01]  /*3f30*/  STG.E.U8 desc[UR36][R2.64], R0 ;  /* 0x0000000002007986 */ /* 0x000fe2000c101124 */
[----:B------:R-:W-:Y:S05]  /*3f40*/  EXIT ;  /* 0x000000000000794d */ /* 0x000fea0003800000 */
.L_x_3460:
[----:B-12345:R-:W0:Y:S08]  /*3f50*/  LDC.U16 R0, c[0x0][0x528] ;  /* 0x00014a00ff007b82 */ /* 0x03ee300000000400 */
[----:B------:R-:W1:Y:S01]  /*3f60*/  LDC.64 R4, c[0x0][0x520] ;  /* 0x00014800ff047b82 */ /* 0x000e620000000a00 */
[----:B0-----:R-:W-:-:S04]  /*3f70*/  HADD2.F32 R0, -RZ, R0.H0_H0 ;  /* 0x20000000ff007230 */ /* 0x001fc80000004100 */
[----:B------:R-:W1:Y:S02]  /*3f80*/  F2I.U64.TRUNC R2, R0 ;  /* 0x0000000000027311 */ /* 0x000e64000020d800 */
[----:B-1----:R-:W-:Y:S01]  /*3f90*/  STG.E.64 desc[UR36][R4.64], R2 ;  /* 0x0000000204007986 */ /* 0x002fe2000c101b24 */
[----:B------:R-:W-:Y:S05]  /*3fa0*/  EXIT ;  /* 0x000000000000794d */ /* 0x000fea0003800000 */
.L_x_3459:
[----:B-12345:R-:W0:Y:S08]  /*3fb0*/  LDC.U16 R0, c[0x0][0x528] ;  /* 0x00014a00ff007b82 */ /* 0x03ee300000000400 */
[----:B------:R-:W1:Y:S01]  /*3fc0*/  LDC.64 R2, c[0x0][0x520] ;  /* 0x00014800ff027b82 */ /* 0x000e620000000a00 */
[----:B0-----:R-:W-:-:S04]  /*3fd0*/  HADD2.F32 R0, -RZ, R0.H0_H0 ;  /* 0x20000000ff007230 */ /* 0x001fc80000004100 */
[----:B------:R-:W1:Y:S02]  /*3fe0*/  F2I.FTZ.U32.TRUNC.NTZ R5, R0 ;  /* 0x0000000000057305 */ /* 0x000e64000021f000 */
[----:B-1----:R-:W-:Y:S01]  /*3ff0*/  STG.E desc[UR36][R2.64], R5 ;  /* 0x0000000502007986 */ /* 0x002fe2000c101924 */
[----:B------:R-:W-:Y:S05]  /*4000*/  EXIT ;  /* 0x000000000000794d */ /* 0x000fea0003800000 */
.L_x_3451:
        /* <DEDUP_REMOVED lines=9> */
[----:B------:R-:W-:-:S04]  /*40a0*/  FSETP.NEU.FTZ.AND P0, PT, R0, RZ, PT ;  /* 0x000000ff0000720b */ /* 0x000fc80003f1d000 */
[----:B------:R-:W-:-:S05]  /*40b0*/  SEL R5, RZ, 0x1, !P0 ;  /* 0x00000001ff057807 */ /* 0x000fca0004000000 */
[----:B-1----:R-:W-:Y:S01]  /*40c0*/  STG.E.U8 desc[UR36][R2.64], R5 ;  /* 0x0000000502007986 */ /* 0x002fe2000c101124 */
[----:B------:R-:W-:Y:S05]  /*40d0*/  EXIT ;  /* 0x000000000000794d */ /* 0x000fea0003800000 */
.L_x_3463:
[----:B-12345:R-:W0:Y:S01]  /*40e0*/  LDC.U16 R0, c[0x0][0x528] ;  /* 0x00014a00ff007b82 */ /* 0x03ee220000000400 */
[----:B------:R-:W-:-:S07]  /*40f0*/  CS2R R6, SRZ ;  /* 0x0000000000067805 */ /* 0x000fce000001ff00 */
[----:B------:R-:W1:Y:S01]  /*4100*/  LDC.64 R2, c[0x0][0x520] ;  /* 0x00014800ff027b82 */ /* 0x000e620000000a00 */
[----:B0-----:R-:W-:-:S05]  /*4110*/  HADD2.F32 R0, -RZ, R0.H0_H0 ;  /* 0x20000000ff007230 */ /* 0x001fca0000004100 */
[----:B------:R-:W-:-:S04]  /*4120*/  FMUL.FTZ R0, R0, 1 ;  /* 0x3f80000000007820 */ /* 0x000fc80000410000 */
[----:B------:R-:W1:Y:S02]  /*4130*/  F2F.F64.F32 R4, R0 ;  /* 0x0000000000047310 */ /* 0x000e640000201800 */
[----:B-1----:R-:W-:Y:S01]  /*4140*/  STG.E.128 desc[UR36][R2.64], R4 ;  /* 0x0000000402007986 */ /* 0x002fe2000c101d24 */
[----:B------:R-:W-:Y:S05]  /*4150*/  EXIT ;  /* 0x000000000000794d */ /* 0x000fea0003800000 */
.L_x_3462:
[----:B------:R-:W-:-:S09]  /*4160*/  UISETP.NE.AND UP0, UPT, UR4, 0xf, UPT ;  /* 0x0000000f0400788c */ /* 0x000fd2000bf05270 */
[----:B------:R-:W-:Y:S05]  /*4170*/  BRA.U !UP0, `(.L_x_3464) ;  /* 0x0000000108e87547 */ /* 0x000fea000b800000 */
[----:B------:R-:W-:-:S09]  /*4180*/  UISETP.NE.AND UP0, UPT, UR4, 0x17, UPT ;  /* 0x000000170400788c */ /* 0x000fd2000bf05270 */
[----:B------:R-:W-:Y:S05]  /*4190*/  BRA.U !UP0, `(.L_x_3465) ;  /* 0x0000000108907547 */ /* 0x000fea000b800000 */
[----:B------:R-:W-:-:S09]  /*41a0*/  UISETP.NE.AND UP0, UPT, UR4, 0x18, UPT ;  /* 0x000000180400788c */ /* 0x000fd2000bf05270 */
[----:B------:R-:W-:Y:S05]  /*41b0*/  BRA.U !UP0, `(.L_x_3466) ;  /* 0x0000000108447547 */ /* 0x000fea000b800000 */
.L_x_3444:
        /* <DEDUP_REMOVED lines=16> */
.L_x_3467:
[----:B------:R-:W-:Y:S05]  /*42c0*/  EXIT ;  /* 0x000000000000794d */ /* 0x000fea0003800000 */
.L_x_3466:
[----:B-12345:R-:W0:Y:S08]  /*42d0*/  LDC.U16 R0, c[0x0][0x528] ;  /* 0x00014a00ff007b82 */ /* 0x03ee300000000400 */
[----:B------:R-:W1:Y:S01]  /*42e0*/  LDC.64 R2, c[0x0][0x520] ;  /* 0x00014800ff027b82 */ /* 0x000e620000000a00 */
        /* <DEDUP_REMOVED lines=12> */
.L_x_3468:
[----:B------:R-:W-:-:S05]  /*43b0*/  LOP3.LUT R5, R0, 0x80, R7, 0xf8, !PT ;  /* 0x0000008000057812 */ /* 0x000fca00078ef807 */
[----:B------:R-:W-:Y:S01]  /*43c0*/  STG.E.U8 desc[UR36][R2.64], R5 ;  /* 0x0000000502007986 */ /* 0x000fe2000c101124 */
[----:B------:R-:W-:Y:S05]  /*43d0*/  EXIT ;  /* 0x000000000000794d */ /* 0x000fea0003800000 */
.L_x_3465:
[----:B-12345:R-:W0:Y:S02]  /*43e0*/  LDC.U16 R0, c[0x0][0x528] ;  /* 0x00014a00ff007b82 */ /* 0x03ee240000000400 */
[----:B0-----:R-:W-:-:S05]  /*43f0*/  HADD2.F32 R4, -RZ, R0.H0_H0 ;  /* 0x20000000ff047230 */ /* 0x001fca0000004100 */
        /* <DEDUP_REMOVED lines=10> */
.L_x_3469:
[----:B------:R-:W-:Y:S01]  /*44a0*/  HFMA2 R0, -RZ, RZ, 0, 7.569789886474609375e-06 ;  /* 0x0000007fff007431 */ /* 0x000fe200000001ff */
[----:B------:R-:W-:-:S04]  /*44b0*/  ISETP.GT.U32.AND P0, PT, R2, 0x7f800000, PT ;  /* 0x7f8000000200780c */ /* 0x000fc80003f04070 */
[----:B------:R-:W-:-:S09]  /*44c0*/  SEL R0, R0, 0x7c, P0 ;  /* 0x0000007c00007807 */ /* 0x000fd20000000000 */
.L_x_3470:
[----:B------:R-:W0:Y:S01]  /*44d0*/  LDC.64 R2, c[0x0][0x520] ;  /* 0x00014800ff027b82 */ /* 0x000e220000000a00 */
[----:B------:R-:W-:-:S04]  /*44e0*/  SHF.R.U32.HI R5, RZ, 0x18, R4 ;  /* 0x00000018ff057819 */ /* 0x000fc80000011604 */
[----:B------:R-:W-:-:S05]  /*44f0*/  LOP3.LUT R5, R0, 0x80, R5, 0xf8, !PT ;  /* 0x0000008000057812 */ /* 0x000fca00078ef805 */
[----:B0-----:R-:W-:Y:S01]  /*4500*/  STG.E.U8 desc[UR36][R2.64], R5 ;  /* 0x0000000502007986 */ /* 0x001fe2000c101124 */
[----:B------:R-:W-:Y:S05]  /*4510*/  EXIT ;  /* 0x000000000000794d */ /* 0x000fea0003800000 */
.L_x_3464:
[----:B-12345:R-:W0:Y:S08]  /*4520*/  LDC.U16 R0, c[0x0][0x528] ;  /* 0x00014a00ff007b82 */ /* 0x03ee300000000400 */
[----:B------:R-:W1:Y:S01]  /*4530*/  LDC.64 R2, c[0x0][0x520] ;  /* 0x00014800ff027b82 */ /* 0x000e620000000a00 */
[----:B0-----:R-:W-:-:S05]  /*4540*/  HADD2.F32 R0, -RZ, R0.H0_H0 ;  /* 0x20000000ff007230 */ /* 0x001fca0000004100 */
[----:B------:R-:W-:-:S05]  /*4550*/  F2FP.BF16.F32.PACK_AB R0, RZ, R0 ;  /* 0x00000000ff00723e */ /* 0x000fca00000010ff */
[----:B-1----:R-:W-:Y:S01]  /*4560*/  STG.E.U16 desc[UR36][R2.64], R0 ;  /* 0x0000000002007986 */ /* 0x002fe2000c101524 */
[----:B------:R-:W-:Y:S05]  /*4570*/  EXIT ;  /* 0x000000000000794d */ /* 0x000fea0003800000 */
.L_x_3337:
        /* <DEDUP_REMOVED lines=9> */
[----:B------:R-:W-:Y:S01]  /*4610*/  IMAD.MOV.U32 R16, RZ, RZ, RZ ;  /* 0x000000ffff107224 */ /* 0x000fe200078e00ff */
[----:B------:R-:W2:Y:S01]  /*4620*/  LDCU UR6, c[0x0][0x38c] ;  /* 0x00007180ff0677ac */ /* 0x000ea20008000800 */
[----:B------:R-:W3:Y:S01]  /*4630*/  LDCU UR7, c[0x0][0x4b8] ;  /* 0x00009700ff0777ac */ /* 0x000ee20008000800 */
[----:B------:R-:W-:Y:S01]  /*4640*/  UISETP.NE.AND UP0, UPT, UR38, URZ, UPT ;  /* 0x000000ff2600728c */ /* 0x000fe2000bf05270 */
[----:B-1----:R-:W-:-:S05]  /*4650*/  IMAD.HI.U32 R2, R17, UR4, R16 ;  /* 0x0000000411027c27 */ /* 0x002fca000f8e0010 */
[----:B------:R-:W-:-:S05]  /*4660*/  SHF.R.U32.HI R3, RZ, UR5, R2 ;  /* 0x00000005ff037c19 */ /* 0x000fca0008011602 */
[----:B------:R-:W-:-:S04]  /*4670*/  IMAD.MOV R0, RZ, RZ, -R3 ;  /* 0x000000ffff007224 */ /* 0x000fc800078e0a03 */
[----:B--2---:R-:W-:-:S04]  /*4680*/  IMAD R0, R0, UR6, R17 ;  /* 0x0000000600007c24 */ /* 0x004fc8000f8e0211 */
[----:B---3--:R-:W-:Y:S01]  /*4690*/  IMAD R0, R0, UR7, RZ ;  /* 0x0000000700007c24 */ /* 0x008fe2000f8e02ff */
[----:B------:R-:W-:Y:S06]  /*46a0*/  BRA.U !UP0, `(.L_x_3473) ;  /* 0x0000001108187547 */ /* 0x000fec000b800000 */
[----:B------:R-:W1:Y:S01]  /*46b0*/  LDCU.64 UR6, c[0x0][0x398] ;  /* 0x00007300ff0677ac */ /* 0x000e620008000a00 */
[----:B------:R-:W-:Y:S01]  /*46c0*/  HFMA2 R2, -RZ, RZ, 0, 0 ;  /* 0x00000000ff027431 */ /* 0x000fe200000001ff */
[----:B------:R-:W2:Y:S01]  /*46d0*/  LDCU UR4, c[0x0][0x3a0] ;  /* 0x00007400ff0477ac */ /* 0x000ea20008000800 */
[----:B------:R-:W3:Y:S01]  /*46e0*/  LDCU UR5, c[0x0][0x4bc] ;  /* 0x00009780ff0577ac */ /* 0x000ee20008000800 */
[----:B------:R-:W-:Y:S02]  /*46f0*/  UISETP.NE.AND UP0, UPT, UR39, 0x2, UPT ;  /* 0x000000022700788c */ /* 0x000fe4000bf05270 */
        /* <DEDUP_REMOVED lines=29> */
[----:B------:R-:W-:Y:S01]  /*48d0*/  MOV R4, RZ ;  /* 0x000000ff00047202 */ /* 0x000fe20000000f00 */
[----:B------:R-:W2:Y:S01]  /*48e0*/  LDCU UR6, c[0x0][0x3bc] ;  /* 0x00007780ff0677ac */ /* 0x000ea20008000800 */
[----:B------:R-:W3:Y:S01]  /*48f0*/  LDCU UR7, c[0x0][0x4c8] ;  /* 0x00009900ff0777ac */ /* 0x000ee20008000800 */
[----:B------:R-:W-:Y:S02]  /*4900*/  UISETP.NE.AND UP0, UPT, UR39, 0x5, UPT ;  /* 0x000000052700788c */ /* 0x000fe4000bf05270 */
[----:B-1----:R-:W-:-:S05]  /*4910*/  IMAD.HI.U32 R2, R5, UR4, R4 ;  /* 0x0000000405027c27 */ /* 0x002fca000f8e0004 */
[----:B------:R-:W-:-:S05]  /*4920*/  SHF.R.U32.HI R3, RZ, UR5, R2 ;  /* 0x00000005ff037c19 */ /* 0x000fca0008011602 */
[----:B------:R-:W-:-:S04]  /*4930*/  IMAD.MOV R4, RZ, RZ, -R3 ;  /* 0x000000ffff047224 */ /* 0x000fc800078e0a03 */
        /* <DEDUP_REMOVED lines=9> */
[----:B--2---:R-:W-:-:S04]  /*49d0*/  SHF.R.U32.HI R5, RZ, UR4, R4 ;  /* 0x00000004ff057c19 */ /* 0x004fc80008011604 */
[----:B------:R-:W-:-:S05]  /*49e0*/  IADD3 R2, PT, PT, -R5, RZ, RZ ;  /* 0x000000ff05027210 */ /* 0x000fca0007ffe1ff */
        /* <DEDUP_REMOVED lines=9> */
[----:B------:R-:W-:-:S05]  /*4a80*/  SHF.R.U32.HI R3, RZ, UR5, R2 ;  /* 0x00000005ff037c19 */ /* 0x000fca0008011602 */
[----:B------:R-:W-:-:S04]  /*4a90*/  IMAD.MOV R4, RZ, RZ, -R3 ;  /* 0x000000ffff047224 */ /* 0x000fc800078e0a03 */
[----:B--2---:R-:W-:-:S04]  /*4aa0*/  IMAD R5, R4, UR6, R5 ;  /* 0x0000000604057c24 */ /* 0x004fc8000f8e0205 */
[----:B---3--:R-:W-:Y:S01]  /*4ab0*/  IMAD R0, R5, UR7, R0 ;  /* 0x0000000705007c24 */ /* 0x008fe2000f8e0200 */
        /* <DEDUP_REMOVED lines=193> */
[----:B------:R-:W-:-:S05]  /*56d0*/  SHF.R.U32.HI R2, RZ, UR5, R2 ;  /* 0x00000005ff027c19 */ /* 0x000fca0008011602 */
[----:B------:R-:W-:-:S04]  /*56e0*/  IMAD.MOV R3, RZ, RZ, -R2 ;  /* 0x000000ffff037224 */ /* 0x000fc800078e0a02 */
[----:B--2---:R-:W-:-:S04]  /*56f0*/  IMAD R5, R3, UR6, R5 ;  /* 0x0000000603057c24 */ /* 0x004fc8000f8e0205 */
[----:B---3--:R-:W-:-:S07]  /*5700*/  IMAD R0, R5, UR7, R0 ;  /* 0x0000000705007c24 */ /* 0x008fce000f8e0200 */
.L_x_3473:
[----:B------:R-:W1:Y:S01]  /*5710*/  LDCU.64 UR6, c[0x0][0x520] ;  /* 0x0000a400ff0677ac */ /* 0x000e620008000a00 */
[----:B------:R-:W-:-:S04]  /*5720*/  UPRMT UR4, UR40, 0x9910, URZ ;  /* 0x0000991028047896 */ /* 0x000fc800080000ff */
[----:B------:R-:W-:Y:S01]  /*5730*/  UISETP.GT.AND UP0, UPT, UR4, 0x9, UPT ;  /* 0x000000090400788c */ /* 0x000fe2000bf04270 */
[----:B-1----:R-:W-:-:S04]  /*5740*/  IADD3 R2, P0, PT, R0, UR6, RZ ;  /* 0x0000000600027c10 */ /* 0x002fc8000ff1e0ff */
        /* <DEDUP_REMOVED lines=10> */
[----:B------:R-:W1:Y:S02]  /*57f0*/  LDC.U16 R0, c[0x0][0x528] ;  /* 0x00014a00ff007b82 */ /* 0x000e640000000400 */
[----:B-1----:R-:W-:-:S04]  /*5800*/  HADD2.F32 R0, -RZ, R0.H0_H0 ;  /* 0x20000000ff007230 */ /* 0x002fc80000004100 */
[----:B------:R-:W1:Y:S02]  /*5810*/  F2I.FTZ.TRUNC.NTZ R5, R0 ;  /* 0x0000000000057305 */ /* 0x000e64000021f100 */
[----:B-1----:R1:W-:Y:S01]  /*5820*/  STG.E.U8 desc[UR36][R2.64], R5 ;  /* 0x0000000502007986 */ /* 0x0023e2000c101124 */
[----:B------:R-:W-:Y:S05]  /*5830*/  BRA `(.L_x_3479) ;  /* 0x0000000c00a87947 */ /* 0x000fea0003800000 */
.L_x_3477:
[----:B------:R-:W1:Y:S02]  /*5840*/  LDC.U16 R0, c[0x0][0x528] ;  /* 0x00014a00ff007b82 */ /* 0x000e640000000400 */
[----:B-1----:R-:W-:-:S04]  /*5850*/  HADD2.F32 R0, -RZ, R0.H0_H0 ;  /* 0x20000000ff007230 */ /* 0x002fc80000004100 */
[----:B------:R-:W1:Y:S02]  /*5860*/  F2I.S64.TRUNC R4, R0 ;  /* 0x0000000000047311 */ /* 0x000e64000020d900 */
[----:B-1----:R1:W-:Y:S01]  /*5870*/  STG.E.U8 desc[UR36][R2.64], R4 ;  /* 0x0000000402007986 */ /* 0x0023e2000c101124 */
[----:B------:R-:W-:Y:S05]  /*5880*/  BRA `(.L_x_3479) ;  /* 0x0000000c00947947 */ /* 0x000fea0003800000 */
.L_x_3476:
[----:B------:R-:W-:-:S09]  /*5890*/  UISETP.NE.AND UP0, UPT, UR4, 0x2, UPT ;  /* 0x000000020400788c */ /* 0x000fd2000bf05270 */
[----:B------:R-:W-:Y:S05]  /*58a0*/  BRA.U !UP0, `(.L_x_3480) ;  /* 0x0000000108387547 */ /* 0x000fea000b800000 */
[----:B------:R-:W-:-:S09]  /*58b0*/  UISETP.NE.AND UP0, UPT, UR4, 0x3, UPT ;  /* 0x000000030400788c */ /* 0x000fd2000bf05270 */
[----:B------:R-:W-:Y:S05]  /*58c0*/  BRA.U !UP0, `(.L_x_3481) ;  /* 0x00000001081c7547 */ /* 0x000fea000b800000 */
[----:B------:R-:W-:-:S09]  /*58d0*/  UISETP.NE.AND UP0, UPT, UR4, 0x4, UPT ;  /* 0x000000040400788c */ /* 0x000fd2000bf05270 */
[----:B------:R-:W-:Y:S05]  /*58e0*/  BRA.U UP0, `(.L_x_3478) ;  /* 0x0000000900d87547 */ /* 0x000fea000b800000 */
[----:B------:R-:W1:Y:S02]  /*58f0*/  LDC.U16 R0, c[0x0][0x528] ;  /* 0x00014a00ff007b82 */ /* 0x000e640000000400 */
[----:B-1----:R-:W-:-:S04]  /*5900*/  HADD2.F32 R0, -RZ, R0.H0_H0 ;  /* 0x20000000ff007230 */ /* 0x002fc80000004100 */
[----:B------:R-:W1:Y:S02]  /*5910*/  F2I.S64.TRUNC R4, R0 ;  /* 0x0000000000047311 */ /* 0x000e64000020d900 */
[----:B-1----:R1:W-:Y:S01]  /*5920*/  STG.E.64 desc[UR36][R2.64], R4 ;  /* 0x0000000402007986 */ /* 0x0023e2000c101b24 */
[----:B------:R-:W-:Y:S05]  /*5930*/  BRA `(.L_x_3479) ;  /* 0x0000000c00687947 */ /* 0x000fea0003800000 */
.L_x_3481:
[----:B------:R-:W1:Y:S02]  /*5940*/  LDC.U16 R0, c[0x0][0x528] ;  /* 0x00014a00ff007b82 */ /* 0x000e640000000400 */
[----:B-1----:R-:W-:-:S04]  /*5950*/  HADD2.F32 R0, -RZ, R0.H0_H0 ;  /* 0x20000000ff007230 */ /* 0x002fc80000004100 */
[----:B------:R-:W1:Y:S02]  /*5960*/  F2I.FTZ.TRUNC.NTZ R5, R0 ;  /* 0x0000000000057305 */ /* 0x000e64000021f100 */
[----:B-1----:R1:W-:Y:S01]  /*5970*/  STG.E desc[UR36][R2.64], R5 ;  /* 0x0000000502007986 */ /* 0x0023e2000c101924 */
[----:B------:R-:W-:Y:S05]  /*5980*/  BRA `(.L_x_3479) ;  /* 0x0000000c00547947 */ /* 0x000fea0003800000 */
.L_x_3480:
[----:B------:R-:W1:Y:S02]  /*5990*/  LDC.U16 R0, c[0x0][0x528] ;  /* 0x00014a00ff007b82 */ /* 0x000e640000000400 */
[----:B-1----:R-:W-:-:S04]  /*59a0*/  HADD2.F32 R0, -RZ, R0.H0_H0 ;  /* 0x20000000ff007230 */ /* 0x002fc80000004100 */
[----:B------:R-:W1:Y:S02]  /*59b0*/  F2I.FTZ.TRUNC.NTZ R5, R0 ;  /* 0x0000000000057305 */ /* 0x000e64000021f100 */
[----:B-1----:R1:W-:Y:S01]  /*59c0*/  STG.E.U16 desc[UR36][R2.64], R5 ;  /* 0x0000000502007986 */ /* 0x0023e2000c101524 */
[----:B------:R-:W-:Y:S05]  /*59d0*/  BRA `(.L_x_3479) ;  /* 0x0000000c00407947 */ /* 0x000fea0003800000 */
.L_x_3475:
[----:B------:R-:W-:-:S09]  /*59e0*/  UISETP.GT.AND UP0, UPT, UR4, 0x6, UPT ;  /* 0x000000060400788c */ /* 0x000fd2000bf04270 */
[----:B------:R-:W-:Y:S05]  /*59f0*/  BRA.U UP0, `(.L_x_3482) ;  /* 0x00000001002c7547 */ /* 0x000fea000b800000 */
[----:B------:R-:W-:-:S09]  /*5a00*/  UISETP.NE.AND UP0, UPT, UR4, 0x5, UPT ;  /* 0x000000050400788c */ /* 0x000fd2000bf05270 */
[----:B------:R-:W-:Y:S05]  /*5a10*/  BRA.U !UP0, `(.L_x_3483) ;  /* 0x0000000108187547 */ /* 0x000fea000b800000 */
[----:B------:R-:W-:-:S09]  /*5a20*/  UISETP.NE.AND UP0, UPT, UR4, 0x6, UPT ;  /* 0x000000060400788c */ /* 0x000fd2000bf05270 */
[----:B------:R-:W-:Y:S05]  /*5a30*/  BRA.U UP0, `(.L_x_3478) ;  /* 0x0000000900847547 */ /* 0x000fea000b800000 */
[----:B------:R-:W1:Y:S02]  /*5a40*/  LDC.U16 R0, c[0x0][0x528] ;  /* 0x00014a00ff007b82 */ /* 0x000e640000000400 */
[----:B-1----:R-:W-:-:S05]  /*5a50*/  HADD2.F32 R5, -RZ, R0.H0_H0 ;  /* 0x20000000ff057230 */ /* 0x002fca0000004100 */
[----:B------:R1:W-:Y:S01]  /*5a60*/  STG.E desc[UR36][R2.64], R5 ;  /* 0x0000000502007986 */ /* 0x0003e2000c101924 */
[----:B------:R-:W-:Y:S05]  /*5a70*/  BRA `(.L_x_3479) ;  /* 0x0000000c00187947 */ /* 0x000fea0003800000 */
.L_x_3483:
[----:B------:R-:W1:Y:S02]  /*5a80*/  LDC.U16 R5, c[0x0][0x528] ;  /* 0x00014a00ff057b82 */ /* 0x000e640000000400 */
[----:B-1----:R1:W-:Y:S01]  /*5a90*/  STG.E.U16 desc[UR36][R2.64], R5 ;  /* 0x0000000502007986 */ /* 0x0023e2000c101524 */
[----:B------:R-:W-:Y:S05]  /*5aa0*/  BRA `(.L_x_3479) ;  /* 0x0000000c000c7947 */ /* 0x000fea0003800000 */
.L_x_3482:
[----:B------:R-:W-:-:S09]  /*5ab0*/  UISETP.NE.AND UP0, UPT, UR4, 0x7, UPT ;  /* 0x000000070400788c */ /* 0x000fd2000bf05270 */
[----:B------:R-:W-:Y:S05]  /*5ac0*/  BRA.U !UP0, `(.L_x_3484) ;  /* 0x00000001083c7547 */ /* 0x000fea000b800000 */
[----:B------:R-:W-:-:S09]  /*5ad0*/  UISETP.NE.AND UP0, UPT, UR4, 0x8, UPT ;  /* 0x000000080400788c */ /* 0x000fd2000bf05270 */
[----:B------:R-:W-:Y:S05]  /*5ae0*/  BRA.U !UP0, `(.L_x_3485) ;  /* 0x00000001081c7547 */ /* 0x000fea000b800000 */
[----:B------:R-:W-:-:S09]  /*5af0*/  UISETP.NE.AND UP0, UPT, UR4, 0x9, UPT ;  /* 0x000000090400788c */ /* 0x000fd2000bf05270 */
[----:B------:R-:W-:Y:S05]  /*5b00*/  BRA.U UP0, `(.L_x_3478) ;  /* 0x0000000900507547 */ /* 0x000fea000b800000 */
[----:B------:R-:W1:Y:S01]  /*5b10*/  LDC.U16 R0, c[0x0][0x528] ;  /* 0x00014a00ff007b82 */ /* 0x000e620000000400 */
[----:B------:R-:W-:Y:S02]  /*5b20*/  IMAD.MOV.U32 R5, RZ, RZ, RZ ;  /* 0x000000ffff057224 */ /* 0x000fe400078e00ff */
[----:B-1----:R-:W-:-:S05]  /*5b30*/  HADD2.F32 R4, -RZ, R0.H0_H0 ;  /* 0x20000000ff047230 */ /* 0x002fca0000004100 */
[----:B------:R1:W-:Y:S01]  /*5b40*/  STG.E.64 desc[UR36][R2.64], R4 ;  /* 0x0000000402007986 */ /* 0x0003e2000c101b24 */
[----:B------:R-:W-:Y:S05]  /*5b50*/  BRA `(.L_x_3479) ;  /* 0x0000000800e07947 */ /* 0x000fea0003800000 */
.L_x_3485:
[----:B------:R-:W1:Y:S02]  /*5b60*/  LDC.U16 R0, c[0x0][0x528] ;  /* 0x00014a00ff007b82 */ /* 0x000e640000000400 */
[----:B-1----:R-:W-:-:S05]  /*5b70*/  HADD2.F32 R0, -RZ, R0.H0_H0 ;  /* 0x20000000ff007230 */ /* 0x002fca0000004100 */
[----:B------:R-:W-:-:S04]  /*5b80*/  F2FP.F16.F32.PACK_AB R0, RZ, R0 ;  /* 0x00000000ff00723e */ /* 0x000fc800000000ff */
[----:B------:R-:W-:-:S05]  /*5b90*/  PRMT R0, R0, 0x5410, RZ ;  /* 0x0000541000007816 */ /* 0x000fca00000000ff */
[----:B------:R1:W-:Y:S01]  /*5ba0*/  STG.E desc[UR36][R2.64], R0 ;  /* 0x0000000002007986 */ /* 0x0003e2000c101924 */
[----:B------:R-:W-:Y:S05]  /*5bb0*/  BRA `(.L_x_3479) ;  /* 0x0000000800c87947 */ /* 0x000fea0003800000 */
.L_x_3484:
[----:B------:R-:W1:Y:S02]  /*5bc0*/  LDC.U16 R0, c[0x0][0x528] ;  /* 0x00014a00ff007b82 */ /* 0x000e640000000400 */
[----:B-1----:R-:W-:-:S05]  /*5bd0*/  HADD2.F32 R0, -RZ, R0.H0_H0 ;  /* 0x20000000ff007230 */ /* 0x002fca0000004100 */
[----:B------:R-:W-:-:S04]  /*5be0*/  FMUL.FTZ R0, R0, 1 ;  /* 0x3f80000000007820 */ /* 0x000fc80000410000 */
[----:B------:R-:W1:Y:S02]  /*5bf0*/  F2F.F64.F32 R4, R0 ;  /* 0x0000000000047310 */ /* 0x000e640000201800 */
[----:B-1----:R1:W-:Y:S01]  /*5c00*/  STG.E.64 desc[UR36][R2.64], R4 ;  /* 0x0000000402007986 */ /* 0x0023e2000c101b24 */
[----:B------:R-:W-:Y:S05]  /*5c10*/  BRA `(.L_x_3479) ;  /* 0x0000000800b07947 */ /* 0x000fea0003800000 */
.L_x_3474:
        /* <DEDUP_REMOVED lines=10> */
[----:B------:R-:W-:-:S04]  /*5cc0*/  FSETP.NEU.FTZ.AND P0, PT, R0, RZ, PT ;  /* 0x000000ff0000720b */ /* 0x000fc80003f1d000 */
[----:B------:R-:W-:-:S05]  /*5cd0*/  SEL R5, RZ, 0x1, !P0 ;  /* 0x00000001ff057807 */ /* 0x000fca0004000000 */
[----:B------:R1:W-:Y:S01]  /*5ce0*/  STG.E.U8 desc[UR36][R2.64], R5 ;  /* 0x0000000502007986 */ /* 0x0003e2000c101124 */
[----:B------:R-:W-:Y:S05]  /*5cf0*/  BRA `(.L_x_3479) ;  /* 0x0000000800787947 */ /* 0x000fea0003800000 */
.L_x_3488:
[----:B------:R-:W1:Y:S01]  /*5d00*/  LDC.U16 R0, c[0x0][0x528] ;  /* 0x00014a00ff007b82 */ /* 0x000e620000000400 */
[----:B------:R-:W-:Y:S01]  /*5d10*/  CS2R R6, SRZ ;  /* 0x0000000000067805 */ /* 0x000fe2000001ff00 */
[----:B-1----:R-:W-:-:S05]  /*5d20*/  HADD2.F32 R0, -RZ, R0.H0_H0 ;  /* 0x20000000ff007230 */ /* 0x002fca0000004100 */
[----:B------:R-:W-:-:S04]  /*5d30*/  FMUL.FTZ R0, R0, 1 ;  /* 0x3f80000000007820 */ /* 0x000fc80000410000 */
[----:B------:R-:W1:Y:S02]  /*5d40*/  F2F.F64.F32 R4, R0 ;  /* 0x0000000000047310 */ /* 0x000e640000201800 */
[----:B-1----:R1:W-:Y:S01]  /*5d50*/  STG.E.128 desc[UR36][R2.64], R4 ;  /* 0x0000000402007986 */ /* 0x0023e2000c101d24 */
[----:B------:R-:W-:Y:S05]  /*5d60*/  BRA `(.L_x_3479) ;  /* 0x00000008005c7947 */ /* 0x000fea0003800000 */
.L_x_3487:
[----:B------:R-:W-:-:S09]  /*5d70*/  UISETP.NE.AND UP0, UPT, UR4, 0xf, UPT ;  /* 0x0000000f0400788c */ /* 0x000fd2000bf05270 */
[----:B------:R-:W-:Y:S05]  /*5d80*/  BRA.U !UP0, `(.L_x_3489) ;  /* 0x0000000108987547 */ /* 0x000fea000b800000 */
[----:B------:R-:W-:-:S09]  /*5d90*/  UISETP.NE.AND UP0, UPT, UR4, 0x17, UPT ;  /* 0x000000170400788c */ /* 0x000fd2000bf05270 */
[----:B------:R-:W-:Y:S05]  /*5da0*/  BRA.U !UP0, `(.L_x_3490) ;  /* 0x0000000108487547 */ /* 0x000fea000b800000 */
[----:B------:R-:W-:-:S09]  /*5db0*/  UISETP.NE.AND UP0, UPT, UR4, 0x18, UPT ;  /* 0x000000180400788c */ /* 0x000fd2000bf05270 */
[----:B------:R-:W-:Y:S05]  /*5dc0*/  BRA.U UP0, `(.L_x_3478) ;  /* 0x0000000500a07547 */ /* 0x000fea000b800000 */
[----:B------:R-:W1:Y:S02]  /*5dd0*/  LDC.U16 R0, c[0x0][0x528] ;  /* 0x00014a00ff007b82 */ /* 0x000e640000000400 */
[----:B-1----:R-:W-:Y:S02]  /*5de0*/  HADD2.F32 R4, -RZ, R0.H0_H0 ;  /* 0x20000000ff047230 */ /* 0x002fe40000004100 */
        /* <DEDUP_REMOVED lines=11> */
.L_x_3491:
[----:B------:R-:W-:-:S05]  /*5ea0*/  LOP3.LUT R5, R0, 0x80, R9, 0xf8, !PT ;  /* 0x0000008000057812 */ /* 0x000fca00078ef809 */
[----:B------:R1:W-:Y:S01]  /*5eb0*/  STG.E.U8 desc[UR36][R2.64], R5 ;  /* 0x0000000502007986 */ /* 0x0003e2000c101124 */
[----:B------:R-:W-:Y:S05]  /*5ec0*/  BRA `(.L_x_3479) ;  /* 0x0000000800047947 */ /* 0x000fea0003800000 */
.L_x_3490:
[----:B------:R-:W1:Y:S02]  /*5ed0*/  LDC.U16 R0, c[0x0][0x528] ;  /* 0x00014a00ff007b82 */ /* 0x000e640000000400 */
[----:B-1----:R-:W-:-:S05]  /*5ee0*/  HADD2.F32 R4, -RZ, R0.H0_H0 ;  /* 0x20000000ff047230 */ /* 0x002fca0000004100 */
[----:B------:R-:W-:Y:S02]  /*5ef0*/  LOP3.LUT R5, R4, 0x7fffffff, RZ, 0xc0, !PT ;  /* 0x7fffffff04057812 */ /* 0x000fe400078ec0ff */
[----:B------:R-:W-:Y:S02]  /*5f00*/  SHF.R.U32.HI R9, RZ, 0x18, R4 ;  /* 0x00000018ff097819 */ /* 0x000fe40000011604 */
[----:B------:R-:W-:-:S13]  /*5f10*/  ISETP.GE.U32.AND P0, PT, R5, 0x47800000, PT ;  /* 0x478000000500780c */ /* 0x000fda0003f06070 */
[----:B------:R-:W-:Y:S02]  /*5f20*/  @P0 ISETP.GT.U32.AND P1, PT, R5, 0x7f800000, PT ;  /* 0x7f8000000500080c */ /* 0x000fe40003f24070 */
[----:B------:R-:W-:-:S04]  /*5f30*/  @P0 MOV R0, 0x7f ;  /* 0x0000007f00000802 */ /* 0x000fc80000000f00 */
[----:B------:R-:W-:Y:S01]  /*5f40*/  @P0 SEL R0, R0, 0x7c, P1 ;  /* 0x0000007c00000807 */ /* 0x000fe20000800000 */
[----:B------:R-:W-:Y:S06]  /*5f50*/  @P0 BRA `(.L_x_3492) ;  /* 0x0000000000180947 */ /* 0x000fec0003800000 */
[----:B------:R-:W-:-:S13]  /*5f60*/  ISETP.GT.U32.AND P0, PT, R5, 0x387fffff, PT ;  /* 0x387fffff0500780c */ /* 0x000fda0003f04070 */
[----:B------:R-:W-:-:S04]  /*5f70*/  @P0 SHF.R.U32.HI R0, RZ, 0x15, R4 ;  /* 0x00000015ff000819 */ /* 0x000fc80000011604 */
[----:B------:R-:W-:Y:S01]  /*5f80*/  @P0 LOP3.LUT R7, R0, 0x1, RZ, 0xc0, !PT ;  /* 0x0000000100070812 */ /* 0x000fe200078ec0ff */
[----:B------:R-:W-:-:S03]  /*5f90*/  @!P0 FADD.FTZ R0, R5, 128 ;  /* 0x4300000005008421 */ /* 0x000fc60000010000 */
[----:B------:R-:W-:-:S04]  /*5fa0*/  @P0 IADD3 R7, PT, PT, R4, 0x80fffff, R7 ;  /* 0x080fffff04070810 */ /* 0x000fc80007ffe007 */
[----:B------:R-:W-:-:S07]  /*5fb0*/  @P0 SHF.R.U32.HI R0, RZ, 0x15, R7 ;  /* 0x00000015ff000819 */ /* 0x000fce0000011607 */
.L_x_3492:
[----:B------:R-:W-:-:S05]  /*5fc0*/  LOP3.LUT R5, R0, 0x80, R9, 0xf8, !PT ;  /* 0x0000008000057812 */ /* 0x000fca00078ef809 */
[----:B------:R1:W-:Y:S01]  /*5fd0*/  STG.E.U8 desc[UR36][R2.64], R5 ;  /* 0x0000000502007986 */ /* 0x0003e2000c101124 */
[----:B------:R-:W-:Y:S05]  /*5fe0*/  BRA `(.L_x_3479) ;  /* 0x0000000400bc7947 */ /* 0x000fea0003800000 */
.L_x_3489:
[----:B------:R-:W1:Y:S02]  /*5ff0*/  LDC.U16 R0, c[0x0][0x528] ;  /* 0x00014a00ff007b82 */ /* 0x000e640000000400 */
[----:B-1----:R-:W-:-:S05]  /*6000*/  HADD2.F32 R0, -RZ, R0.H0_H0 ;  /* 0x20000000ff007230 */ /* 0x002fca0000004100 */
[----:B------:R-:W-:-:S05]  /*6010*/  F2FP.BF16.F32.PACK_AB R0, RZ, R0 ;  /* 0x00000000ff00723e */ /* 0x000fca00000010ff */
[----:B------:R1:W-:Y:S01]  /*6020*/  STG.E.U16 desc[UR36][R2.64], R0 ;  /* 0x0000000002007986 */ /* 0x0003e2000c101524 */
[----:B------:R-:W-:Y:S05]  /*6030*/  BRA `(.L_x_3479) ;  /* 0x0000000400a87947 */ /* 0x000fea0003800000 */
.L_x_3486:
        /* <DEDUP_REMOVED lines=10> */
[----:B------:R-:W1:Y:S02]  /*60e0*/  F2I.FTZ.U32.TRUNC.NTZ R5, R0 ;  /* 0x0000000000057305 */ /* 0x000e64000021f000 */
[----:B-1----:R1:W-:Y:S01]  /*60f0*/  STG.E.U16 desc[UR36][R2.64], R5 ;  /* 0x0000000502007986 */ /* 0x0023e2000c101524 */
[----:B------:R-:W-:Y:S05]  /*6100*/  BRA `(.L_x_3479) ;  /* 0x0000000400747947 */ /* 0x000fea0003800000 */
.L_x_3495:
[----:B------:R-:W1:Y:S02]  /*6110*/  LDC.U16 R0, c[0x0][0x528] ;  /* 0x00014a00ff007b82 */ /* 0x000e640000000400 */
[----:B-1----:R-:W-:Y:S02]  /*6120*/  HADD2.F32 R4, -RZ, R0.H0_H0 ;  /* 0x20000000ff047230 */ /* 0x002fe40000004100 */
        /* <DEDUP_REMOVED lines=12> */
.L_x_3497:
[----:B------:R-:W-:-:S04]  /*61f0*/  SHF.R.U32.HI R0, RZ, 0x14, R4 ;  /* 0x00000014ff007819 */ /* 0x000fc80000011604 */
[----:B------:R-:W-:-:S04]  /*6200*/  LOP3.LUT R5, R0, 0x1, RZ, 0xc0, !PT ;  /* 0x0000000100057812 */ /* 0x000fc800078ec0ff */
[----:B------:R-:W-:-:S04]  /*6210*/  IADD3 R5, PT, PT, R4, 0x487ffff, R5 ;  /* 0x0487ffff04057810 */ /* 0x000fc80007ffe005 */
[----:B------:R-:W-:-:S04]  /*6220*/  SHF.R.U32.HI R5, RZ, 0x14, R5 ;  /* 0x00000014ff057819 */ /* 0x000fc80000011605 */
[----:B------:R-:W-:-:S07]  /*6230*/  LOP3.LUT R0, R5, 0xff, RZ, 0xc0, !PT ;  /* 0x000000ff05007812 */ /* 0x000fce00078ec0ff */
.L_x_3498:
[----:B------:R-:W-:-:S04]  /*6240*/  SHF.R.U32.HI R5, RZ, 0x18, R4 ;  /* 0x00000018ff057819 */ /* 0x000fc80000011604 */
[----:B------:R-:W-:-:S07]  /*6250*/  LOP3.LUT R0, R0, 0x80, R5, 0xf8, !PT ;  /* 0x0000008000007812 */ /* 0x000fce00078ef805 */
.L_x_3496:
[----:B------:R5:W-:Y:S01]  /*6260*/  STG.E.U8 desc[UR36][R2.64], R0 ;  /* 0x0000000002007986 */ /* 0x000be2000c101124 */
[----:B------:R-:W-:Y:S05]  /*6270*/  BRA `(.L_x_3479) ;  /* 0x0000000400187947 */ /* 0x000fea0003800000 */
.L_x_3494:
[----:B------:R-:W1:Y:S02]  /*6280*/  LDC.U16 R0, c[0x0][0x528] ;  /* 0x00014a00ff007b82 */ /* 0x000e640000000400 */
[----:B-1----:R-:W-:Y:S02]  /*6290*/  HADD2.F32 R4, -RZ, R0.H0_H0 ;  /* 0x20000000ff047230 */ /* 0x002fe40000004100 */
[----:B------:R-:W-:-:S03]  /*62a0*/  HFMA2 R0, -RZ, RZ, 0, 7.62939453125e-06 ;  /* 0x00000080ff007431 */ /* 0x000fc600000001ff */
        /* <DEDUP_REMOVED lines=11> */
.L_x_3500:
[----:B------:R-:W-:-:S04]  /*6360*/  SHF.R.U32.HI R0, RZ, 0x15, R4 ;  /* 0x00000015ff007819 */ /* 0x000fc80000011604 */
[----:B------:R-:W-:-:S04]  /*6370*/  LOP3.LUT R5, R0, 0x1, RZ, 0xc0, !PT ;  /* 0x0000000100057812 */ /* 0x000fc800078ec0ff */
[----:B------:R-:W-:-:S04]  /*6380*/  IADD3 R5, PT, PT, R4, 0x88fffff, R5 ;  /* 0x088fffff04057810 */ /* 0x000fc80007ffe005 */
[----:B------:R-:W-:-:S04]  /*6390*/  SHF.R.U32.HI R5, RZ, 0x15, R5 ;  /* 0x00000015ff057819 */ /* 0x000fc80000011605 */
[----:B------:R-:W-:-:S07]  /*63a0*/  LOP3.LUT R0, R5, 0xff, RZ, 0xc0, !PT ;  /* 0x000000ff05007812 */ /* 0x000fce00078ec0ff */
.L_x_3501:
[----:B------:R-:W-:-:S04]  /*63b0*/  SHF.R.U32.HI R5, RZ, 0x18, R4 ;  /* 0x00000018ff057819 */ /* 0x000fc80000011604 */
[----:B------:R-:W-:-:S07]  /*63c0*/  LOP3.LUT R0, R0, 0x80, R5, 0xf8, !PT ;  /* 0x0000008000007812 */ /* 0x000fce00078ef805 */
.L_x_3499:
[----:B------:R4:W-:Y:S01]  /*63d0*/  STG.E.U8 desc[UR36][R2.64], R0 ;  /* 0x0000000002007986 */ /* 0x0009e2000c101124 */
[----:B------:R-:W-:Y:S05]  /*63e0*/  BRA `(.L_x_3479) ;  /* 0x0000000000bc7947 */ /* 0x000fea0003800000 */
.L_x_3493:
[----:B------:R-:W-:-:S09]  /*63f0*/  UISETP.NE.AND UP0, UPT, UR4, 0x1c, UPT ;  /* 0x0000001c0400788c */ /* 0x000fd2000bf05270 */
[----:B------:R-:W-:Y:S05]  /*6400*/  BRA.U !UP0, `(.L_x_3502) ;  /* 0x0000000108a47547 */ /* 0x000fea000b800000 */
[----:B------:R-:W-:-:S09]  /*6410*/  UISETP.NE.AND UP0, UPT, UR4, 0x1d, UPT ;  /* 0x0000001d0400788c */ /* 0x000fd2000bf05270 */
[----:B------:R-:W-:Y:S05]  /*6420*/  BRA.U !UP0, `(.L_x_3503) ;  /* 0x0000000108887547 */ /* 0x000fea000b800000 */
[----:B------:R-:W-:-:S09]  /*6430*/  UISETP.NE.AND UP0, UPT, UR4, 0x2c, UPT ;  /* 0x0000002c0400788c */ /* 0x000fd2000bf05270 */
[----:B------:R-:W-:Y:S05]  /*6440*/  BRA.U !UP0, `(.L_x_3504) ;  /* 0x0000000108447547 */ /* 0x000fea000b800000 */
.L_x_3478:
        /* <DEDUP_REMOVED lines=16> */
.L_x_3505:
[----:B------:R-:W-:Y:S05]  /*6550*/  BRA `(.L_x_3479) ;  /* 0x0000000000607947 */ /* 0x000fea0003800000 */
.L_x_3504:
[----:B------:R-:W1:Y:S02]  /*6560*/  LDC.U16 R0, c[0x0][0x528] ;  /* 0x00014a00ff007b82 */ /* 0x000e640000000400 */
[----:B-1----:R-:W-:Y:S02]  /*6570*/  HADD2.F32 R4, -RZ, R0.H0_H0 ;  /* 0x20000000ff047230 */ /* 0x002fe40000004100 */
        /* <DEDUP_REMOVED lines=11> */
.L_x_3506:
[----:B------:R3:W-:Y:S01]  /*6630*/  STG.E.U8 desc[UR36][R2.64], R0 ;  /* 0x0000000002007986 */ /* 0x0007e2000c101124 */
[----:B------:R-:W-:Y:S05]  /*6640*/  BRA `(.L_x_3479) ;  /* 0x0000000000247947 */ /* 0x000fea0003800000 */
.L_x_3503:
[----:B------:R-:W1:Y:S02]  /*6650*/  LDC.U16 R0, c[0x0][0x528] ;  /* 0x00014a00ff007b82 */ /* 0x000e640000000400 */
[----:B-1----:R-:W-:-:S04]  /*6660*/  HADD2.F32 R0, -RZ, R0.H0_H0 ;  /* 0x20000000ff007230 */ /* 0x002fc80000004100 */
[----:B------:R-:W1:Y:S02]  /*6670*/  F2I.U64.TRUNC R4, R0 ;  /* 0x0000000000047311 */ /* 0x000e64000020d800 */
[----:B-1----:R2:W-:Y:S01]  /*6680*/  STG.E.64 desc[UR36][R2.64], R4 ;  /* 0x0000000402007986 */ /* 0x0025e2000c101b24 */
[----:B------:R-:W-:Y:S05]  /*6690*/  BRA `(.L_x_3479) ;  /* 0x0000000000107947 */ /* 0x000fea0003800000 */
.L_x_3502:
[----:B------:R-:W1:Y:S02]  /*66a0*/  LDC.U16 R0, c[0x0][0x528] ;  /* 0x00014a00ff007b82 */ /* 0x000e640000000400 */
[----:B-1----:R-:W-:-:S04]  /*66b0*/  HADD2.F32 R0, -RZ, R0.H0_H0 ;  /* 0x20000000ff007230 */ /* 0x002fc80000004100 */
[----:B------:R-:W1:Y:S02]  /*66c0*/  F2I.FTZ.U32.TRUNC.NTZ R5, R0 ;  /* 0x0000000000057305 */ /* 0x000e64000021f000 */
[----:B-1----:R1:W-:Y:S02]  /*66d0*/  STG.E desc[UR36][R2.64], R5 ;  /* 0x0000000502007986 */ /* 0x0023e4000c101924 */
.L_x_3479:
[----:B------:R-:W-:-:S07]  /*66e0*/  VIADD R17, R17, 0x80 ;  /* 0x0000008011117836 */ /* 0x000fce0000000000 */
.L_x_3472:
[----:B------:R-:W-:Y:S05]  /*66f0*/  BSYNC.RECONVERGENT B6 ;  /* 0x0000000000067941 */ /* 0x000fea0003800200 */
.L_x_3471:
[----:B------:R-:W0:Y:S01]  /*6700*/  LDCU UR4, c[0x0][0x380] ;  /* 0x00007000ff0477ac */ /* 0x000e220008000800 */
[----:B------:R-:W-:Y:S01]  /*6710*/  BSSY.RECONVERGENT B6, `(.L_x_3507) ;  /* 0x0000211000067945 */ /* 0x000fe20003800200 */
[----:B0-----:R-:W-:-:S13]  /*6720*/  ISETP.GE.AND P0, PT, R17, UR4, PT ;  /* 0x0000000411007c0c */ /* 0x001fda000bf06270 */
[----:B------:R-:W-:Y:S05]  /*6730*/  @P0 BRA `(.L_x_3508) ;  /* 0x0000002000380947 */ /* 0x000fea0003800000 */
[----:B------:R-:W1:Y:S01]  /*6740*/  LDCU.64 UR4, c[0x0][0x390] ;  /* 0x00007200ff0477ac */ /* 0x000e620008000a00 */
[----:B------:R-:W-:Y:S01]  /*6750*/  MOV R16, RZ ;  /* 0x000000ff00107202 */ /* 0x000fe20000000f00 */
[----:B------:R-:W0:Y:S01]  /*6760*/  LDCU UR6, c[0x0][0x38c] ;  /* 0x00007180ff0677ac */ /* 0x000e220008000800 */
[----:B------:R-:W0:Y:S01]  /*6770*/  LDCU UR7, c[0x0][0x4b8] ;  /* 0x00009700ff0777ac */ /* 0x000e220008000800 */
[----:B------:R-:W-:Y:S02]  /*6780*/  UISETP.NE.AND UP0, UPT, UR38, URZ, UPT ;  /* 0x000000ff2600728c */ /* 0x000fe4000bf05270 */
[----:B-12345:R-:W-:-:S05]  /*6790*/  IMAD.HI.U32 R2, R17, UR4, R16 ;  /* 0x0000000411027c27 */ /* 0x03efca000f8e0010 */
[----:B------:R-:W-:-:S05]  /*67a0*/  SHF.R.U32.HI R3, RZ, UR5, R2 ;  /* 0x00000005ff037c19 */ /* 0x000fca0008011602 */
[----:B------:R-:W-:-:S04]  /*67b0*/  IMAD.MOV R0, RZ, RZ, -R3 ;  /* 0x000000ffff007224 */ /* 0x000fc800078e0a03 */
        /* <DEDUP_REMOVED lines=265> */
.L_x_3509:
        /* <DEDUP_REMOVED lines=14> */
[----:B------:R-:W0:Y:S02]  /*7930*/  LDC.U16 R0, c[0x0][0x528] ;  /* 0x00014a00ff007b82 */ /* 0x000e240000000400 */
[----:B0-----:R-:W-:-:S04]  /*7940*/  HADD2.F32 R0, -RZ, R0.H0_H0 ;  /* 0x20000000ff007230 */ /* 0x001fc80000004100 */
[----:B------:R-:W0:Y:S02]  /*7950*/  F2I.FTZ.TRUNC.NTZ R5, R0 ;  /* 0x0000000000057305 */ /* 0x000e24000021f100 */
[----:B0-----:R0:W-:Y:S01]  /*7960*/  STG.E.U8 desc[UR36][R2.64], R5 ;  /* 0x0000000502007986 */ /* 0x0011e2000c101124 */
[----:B------:R-:W-:Y:S05]  /*7970*/  BRA `(.L_x_3515) ;  /* 0x0000000c00a47947 */ /* 0x000fea0003800000 */
.L_x_3513:
[----:B------:R-:W0:Y:S02]  /*7980*/  LDC.U16 R0, c[0x0][0x528] ;  /* 0x00014a00ff007b82 */ /* 0x000e240000000400 */
[----:B0-----:R-:W-:-:S04]  /*7990*/  HADD2.F32 R0, -RZ, R0.H0_H0 ;  /* 0x20000000ff007230 */ /* 0x001fc80000004100 */
[----:B------:R-:W0:Y:S02]  /*79a0*/  F2I.S64.TRUNC R4, R0 ;  /* 0x0000000000047311 */ /* 0x000e24000020d900 */
[----:B0-----:R0:W-:Y:S01]  /*79b0*/  STG.E.U8 desc[UR36][R2.64], R4 ;  /* 0x0000000402007986 */ /* 0x0011e2000c101124 */
[----:B------:R-:W-:Y:S05]  /*79c0*/  BRA `(.L_x_3515) ;  /* 0x0000000c00907947 */ /* 0x000fea0003800000 */
.L_x_3512:
[----:B------:R-:W-:-:S09]  /*79d0*/  UISETP.NE.AND UP0, UPT, UR4, 0x2, UPT ;  /* 0x000000020400788c */ /* 0x000fd2000bf05270 */
[----:B------:R-:W-:Y:S05]  /*79e0*/  BRA.U !UP0, `(.L_x_3516) ;  /* 0x0000000108387547 */ /* 0x000fea000b800000 */
[----:B------:R-:W-:-:S09]  /*79f0*/  UISETP.NE.AND UP0, UPT, UR4, 0x3, UPT ;  /* 0x000000030400788c */ /* 0x000fd2000bf05270 */
[----:B------:R-:W-:Y:S05]  /*7a00*/  BRA.U !UP0, `(.L_x_3517) ;  /* 0x00000001081c7547 */ /* 0x000fea000b800000 */
[----:B------:R-:W-:-:S09]  /*7a10*/  UISETP.NE.AND UP0, UPT, UR4, 0x4, UPT ;  /* 0x000000040400788c */ /* 0x000fd2000bf05270 */
[----:B------:R-:W-:Y:S05]  /*7a20*/  BRA.U UP0, `(.L_x_3514) ;  /* 0x0000000900987547 */ /* 0x000fea000b800000 */
[----:B------:R-:W0:Y:S02]  /*7a30*/  LDC.U16 R0, c[0x0][0x528] ;  /* 0x00014a00ff007b82 */ /* 0x000e240000000400 */
[----:B0-----:R-:W-:-:S04]  /*7a40*/  HADD2.F32 R0, -RZ, R0.H0_H0 ;  /* 0x20000000ff007230 */ /* 0x001fc80000004100 */
[----:B------:R-:W0:Y:S02]  /*7a50*/  F2I.S64.TRUNC R4, R0 ;  /* 0x0000000000047311 */ /* 0x000e24000020d900 */
[----:B0-----:R0:W-:Y:S01]  /*7a60*/  STG.E.64 desc[UR36][R2.64], R4 ;  /* 0x0000000402007986 */ /* 0x0011e2000c101b24 */
[----:B------:R-:W-:Y:S05]  /*7a70*/  BRA `(.L_x_3515) ;  /* 0x0000000c00647947 */ /* 0x000fea0003800000 */
.L_x_3517:
[----:B------:R-:W0:Y:S02]  /*7a80*/  LDC.U16 R0, c[0x0][0x528] ;  /* 0x00014a00ff007b82 */ /* 0x000e240000000400 */
[----:B0-----:R-:W-:-:S04]  /*7a90*/  HADD2.F32 R0, -RZ, R0.H0_H0 ;  /* 0x20000000ff007230 */ /* 0x001fc80000004100 */
[----:B------:R-:W0:Y:S02]  /*7aa0*/  F2I.FTZ.TRUNC.NTZ R5, R0 ;  /* 0x0000000000057305 */ /* 0x000e24000021f100 */
[----:B0-----:R0:W-:Y:S01]  /*7ab0*/  STG.E desc[UR36][R2.64], R5 ;  /* 0x0000000502007986 */ /* 0x0011e2000c101924 */
[----:B------:R-:W-:Y:S05]  /*7ac0*/  BRA `(.L_x_3515) ;  /* 0x0000000c00507947 */ /* 0x000fea0003800000 */
.L_x_3516:
[----:B------:R-:W0:Y:S02]  /*7ad0*/  LDC.U16 R0, c[0x0][0x528] ;  /* 0x00014a00ff007b82 */ /* 0x000e240000000400 */
[----:B0-----:R-:W-:-:S04]  /*7ae0*/  HADD2.F32 R0, -RZ, R0.H0_H0 ;  /* 0x20000000ff007230 */ /* 0x001fc80000004100 */
[----:B------:R-:W0:Y:S02]  /*7af0*/  F2I.FTZ.TRUNC.NTZ R5, R0 ;  /* 0x0000000000057305 */ /* 0x000e24000021f100 */
[----:B0-----:R0:W-:Y:S01]  /*7b00*/  STG.E.U16 desc[UR36][R2.64], R5 ;  /* 0x0000000502007986 */ /* 0x0011e2000c101524 */
[----:B------:R-:W-:Y:S05]  /*7b10*/  BRA `(.L_x_3515) ;  /* 0x0000000c003c7947 */ /* 0x000fea0003800000 */
.L_x_3511:
[----:B------:R-:W-:-:S09]  /*7b20*/  UISETP.GT.AND UP0, UPT, UR4, 0x6, UPT ;  /* 0x000000060400788c */ /* 0x000fd2000bf04270 */
[----:B------:R-:W-:Y:S05]  /*7b30*/  BRA.U UP0, `(.L_x_3518) ;  /* 0x00000001002c7547 */ /* 0x000fea000b800000 */
[----:B------:R-:W-:-:S09]  /*7b40*/  UISETP.NE.AND UP0, UPT, UR4, 0x5, UPT ;  /* 0x000000050400788c */ /* 0x000fd2000bf05270 */
[----:B------:R-:W-:Y:S05]  /*7b50*/  BRA.U !UP0, `(.L_x_3519) ;  /* 0x0000000108187547 */ /* 0x000fea000b800000 */
[----:B------:R-:W-:-:S09]  /*7b60*/  UISETP.NE.AND UP0, UPT, UR4, 0x6, UPT ;  /* 0x000000060400788c */ /* 0x000fd2000bf05270 */
[----:B------:R-:W-:Y:S05]  /*7b70*/  BRA.U UP0, `(.L_x_3514) ;  /* 0x0000000900447547 */ /* 0x000fea000b800000 */
[----:B------:R-:W0:Y:S02]  /*7b80*/  LDC.U16 R0, c[0x0][0x528] ;  /* 0x00014a00ff007b82 */ /* 0x000e240000000400 */
[----:B0-----:R-:W-:-:S05]  /*7b90*/  HADD2.F32 R5, -RZ, R0.H0_H0 ;  /* 0x20000000ff057230 */ /* 0x001fca0000004100 */
[----:B------:R0:W-:Y:S01]  /*7ba0*/  STG.E desc[UR36][R2.64], R5 ;  /* 0x0000000502007986 */ /* 0x0001e2000c101924 */
[----:B------:R-:W-:Y:S05]  /*7bb0*/  BRA `(.L_x_3515) ;  /* 0x0000000c00147947 */ /* 0x000fea0003800000 */
.L_x_3519:
[----:B------:R-:W0:Y:S02]  /*7bc0*/  LDC.U16 R5, c[0x0][0x528] ;  /* 0x00014a00ff057b82 */ /* 0x000e240000000400 */
[----:B0-----:R0:W-:Y:S01]  /*7bd0*/  STG.E.U16 desc[UR36][R2.64], R5 ;  /* 0x0000000502007986 */ /* 0x0011e2000c101524 */
[----:B------:R-:W-:Y:S05]  /*7be0*/  BRA `(.L_x_3515) ;  /* 0x0000000c00087947 */ /* 0x000fea0003800000 */
.L_x_3518:
[----:B------:R-:W-:-:S09]  /*7bf0*/  UISETP.NE.AND UP0, UPT, UR4, 0x7, UPT ;  /* 0x000000070400788c */ /* 0x000fd2000bf05270 */
[----:B------:R-:W-:Y:S05]  /*7c00*/  BRA.U !UP0, `(.L_x_3520) ;  /* 0x00000001083c7547 */ /* 0x000fea000b800000 */
[----:B------:R-:W-:-:S09]  /*7c10*/  UISETP.NE.AND UP0, UPT, UR4, 0x8, UPT ;  /* 0x000000080400788c */ /* 0x000fd2000bf05270 */
[----:B------:R-:W-:Y:S05]  /*7c20*/  BRA.U !UP0, `(.L_x_3521) ;  /* 0x00000001081c7547 */ /* 0x000fea000b800000 */
[----:B------:R-:W-:-:S09]  /*7c30*/  UISETP.NE.AND UP0, UPT, UR4, 0x9, UPT ;  /* 0x000000090400788c */ /* 0x000fd2000bf05270 */
[----:B------:R-:W-:Y:S05]  /*7c40*/  BRA.U UP0, `(.L_x_3514) ;  /* 0x0000000900107547 */ /* 0x000fea000b800000 */
[----:B------:R-:W0:Y:S01]  /*7c50*/  LDC.U16 R0, c[0x0][0x528] ;  /* 0x00014a00ff007b82 */ /* 0x000e220000000400 */
[----:B------:R-:W-:Y:S02]  /*7c60*/  HFMA2 R5, -RZ, RZ, 0, 0 ;  /* 0x00000000ff057431 */ /* 0x000fe400000001ff */
[----:B0-----:R-:W-:-:S05]  /*7c70*/  HADD2.F32 R4, -RZ, R0.H0_H0 ;  /* 0x20000000ff047230 */ /* 0x001fca0000004100 */
[----:B------:R0:W-:Y:S01]  /*7c80*/  STG.E.64 desc[UR36][R2.64], R4 ;  /* 0x0000000402007986 */ /* 0x0001e2000c101b24 */
[----:B------:R-:W-:Y:S05]  /*7c90*/  BRA `(.L_x_3515) ;  /* 0x0000000800dc7947 */ /* 0x000fea0003800000 */
.L_x_3521:
[----:B------:R-:W0:Y:S02]  /*7ca0*/  LDC.U16 R0, c[0x0][0x528] ;  /* 0x00014a00ff007b82 */ /* 0x000e240000000400 */
[----:B0-----:R-:W-:-:S05]  /*7cb0*/  HADD2.F32 R0, -RZ, R0.H0_H0 ;  /* 0x20000000ff007230 */ /* 0x001fca0000004100 */
[----:B------:R-:W-:-:S04]  /*7cc0*/  F2FP.F16.F32.PACK_AB R0, RZ, R0 ;  /* 0x00000000ff00723e */ /* 0x000fc800000000ff */
[----:B------:R-:W-:-:S05]  /*7cd0*/  PRMT R0, R0, 0x5410, RZ ;  /* 0x0000541000007816 */ /* 0x000fca00000000ff */
[----:B------:R0:W-:Y:S01]  /*7ce0*/  STG.E desc[UR36][R2.64], R0 ;  /* 0x0000000002007986 */ /* 0x0001e2000c101924 */
[----:B------:R-:W-:Y:S05]  /*7cf0*/  BRA `(.L_x_3515) ;  /* 0x0000000800c47947 */ /* 0x000fea0003800000 */
.L_x_3520:
[----:B------:R-:W0:Y:S02]  /*7d00*/  LDC.U16 R0, c[0x0][0x528] ;  /* 0x00014a00ff007b82 */ /* 0x000e240000000400 */
[----:B0-----:R-:W-:-:S05]  /*7d10*/  HADD2.F32 R0, -RZ, R0.H0_H0 ;  /* 0x20000000ff007230 */ /* 0x001fca0000004100 */
[----:B------:R-:W-:-:S04]  /*7d20*/  FMUL.FTZ R0, R0, 1 ;  /* 0x3f80000000007820 */ /* 0x000fc80000410000 */
[----:B------:R-:W0:Y:S02]  /*7d30*/  F2F.F64.F32 R4, R0 ;  /* 0x0000000000047310 */ /* 0x000e240000201800 */
[----:B0-----:R0:W-:Y:S01]  /*7d40*/  STG.E.64 desc[UR36][R2.64], R4 ;  /* 0x0000000402007986 */ /* 0x0011e2000c101b24 */
[----:B------:R-:W-:Y:S05]  /*7d50*/  BRA `(.L_x_3515) ;  /* 0x0000000800ac7947 */ /* 0x000fea0003800000 */
.L_x_3510:
        /* <DEDUP_REMOVED lines=12> */
[----:B------:R-:W0:Y:S02]  /*7e20*/  F2I.FTZ.U32.TRUNC.NTZ R5, R0 ;  /* 0x0000000000057305 */ /* 0x000e24000021f000 */
[----:B0-----:R0:W-:Y:S01]  /*7e30*/  STG.E.U16 desc[UR36][R2.64], R5 ;  /* 0x0000000502007986 */ /* 0x0011e2000c101524 */
[----:B------:R-:W-:Y:S05]  /*7e40*/  BRA `(.L_x_3515) ;  /* 0x0000000800707947 */ /* 0x000fea0003800000 */
.L_x_3525:
[----:B------:R-:W0:Y:S02]  /*7e50*/  LDC.U16 R0, c[0x0][0x528] ;  /* 0x00014a00ff007b82 */ /* 0x000e240000000400 */
        /* <DEDUP_REMOVED lines=17> */
.L_x_3527:
[----:B------:R-:W-:-:S04]  /*7f70*/  SHF.R.U32.HI R5, RZ, 0x18, R4 ;  /* 0x00000018ff057819 */ /* 0x000fc80000011604 */
[----:B------:R-:W-:-:S07]  /*7f80*/  LOP3.LUT R0, R0, 0x80, R5, 0xf8, !PT ;  /* 0x0000008000007812 */ /* 0x000fce00078ef805 */
.L_x_3526:
[----:B------:R0:W-:Y:S01]  /*7f90*/  STG.E.U8 desc[UR36][R2.64], R0 ;  /* 0x0000000002007986 */ /* 0x0001e2000c101124 */
[----:B------:R-:W-:Y:S05]  /*7fa0*/  BRA `(.L_x_3515) ;  /* 0x0000000800187947 */ /* 0x000fea0003800000 */
.L_x_3524:
[----:B------:R-:W0:Y:S02]  /*7fb0*/  LDC.U16 R0, c[0x0][0x528] ;  /* 0x00014a00ff007b82 */ /* 0x000e240000000400 */
[----:B0-----:R-:W-:Y:S01]  /*7fc0*/  HADD2.F32 R4, -RZ, R0.H0_H0 ;  /* 0x20000000ff047230 */ /* 0x001fe20000004100 */
        /* <DEDUP_REMOVED lines=16> */
.L_x_3529:
[----:B------:R-:W-:-:S04]  /*80d0*/  SHF.R.U32.HI R5, RZ, 0x18, R4 ;  /* 0x00000018ff057819 */ /* 0x000fc80000011604 */
[----:B------:R-:W-:-:S07]  /*80e0*/  LOP3.LUT R0, R0, 0x80, R5, 0xf8, !PT ;  /* 0x0000008000007812 */ /* 0x000fce00078ef805 */
.L_x_3528:
[----:B------:R0:W-:Y:S01]  /*80f0*/  STG.E.U8 desc[UR36][R2.64], R0 ;  /* 0x0000000002007986 */ /* 0x0001e2000c101124 */
[----:B------:R-:W-:Y:S05]  /*8100*/  BRA `(.L_x_3515) ;  /* 0x0000000400c07947 */ /* 0x000fea0003800000 */
.L_x_3523:
[----:B------:R-:W-:-:S09]  /*8110*/  UISETP.NE.AND UP0, UPT, UR4, 0x1c, UPT ;  /* 0x0000001c0400788c */ /* 0x000fd2000bf05270 */
[----:B------:R-:W-:Y:S05]  /*8120*/  BRA.U !UP0, `(.L_x_3530) ;  /* 0x0000000108607547 */ /* 0x000fea000b800000 */
[----:B------:R-:W-:-:S09]  /*8130*/  UISETP.NE.AND UP0, UPT, UR4, 0x1d, UPT ;  /* 0x0000001d0400788c */ /* 0x000fd2000bf05270 */
[----:B------:R-:W-:Y:S05]  /*8140*/  BRA.U !UP0, `(.L_x_3531) ;  /* 0x0000000108447547 */ /* 0x000fea000b800000 */
[----:B------:R-:W-:-:S09]  /*8150*/  UISETP.NE.AND UP0, UPT, UR4, 0x2c, UPT ;  /* 0x0000002c0400788c */ /* 0x000fd2000bf05270 */
[----:B------:R-:W-:Y:S05]  /*8160*/  BRA.U UP0, `(.L_x_3514) ;  /* 0x0000000100c87547 */ /* 0x000fea000b800000 */
[----:B------:R-:W0:Y:S02]  /*8170*/  LDC.U16 R0, c[0x0][0x528] ;  /* 0x00014a00ff007b82 */ /* 0x000e240000000400 */
[----:B0-----:R-:W-:Y:S02]  /*8180*/  HADD2.F32 R4, -RZ, R0.H0_H0 ;  /* 0x20000000ff047230 */ /* 0x001fe40000004100 */
        /* <DEDUP_REMOVED lines=11> */
.L_x_3532:
[----:B------:R0:W-:Y:S01]  /*8240*/  STG.E.U8 desc[UR36][R2.64], R0 ;  /* 0x0000000002007986 */ /* 0x0001e2000c101124 */
[----:B------:R-:W-:Y:S05]  /*8250*/  BRA `(.L_x_3515) ;  /* 0x00000004006c7947 */ /* 0x000fea0003800000 */
.L_x_3531:
[----:B------:R-:W0:Y:S02]  /*8260*/  LDC.U16 R0, c[0x0][0x528] ;  /* 0x00014a00ff007b82 */ /* 0x000e240000000400 */
[----:B0-----:R-:W-:-:S04]  /*8270*/  HADD2.F32 R0, -RZ, R0.H0_H0 ;  /* 0x20000000ff007230 */ /* 0x001fc80000004100 */
[----:B------:R-:W0:Y:S02]  /*8280*/  F2I.U64.TRUNC R4, R0 ;  /* 0x0000000000047311 */ /* 0x000e24000020d800 */
[----:B0-----:R5:W-:Y:S01]  /*8290*/  STG.E.64 desc[UR36][R2.64], R4 ;  /* 0x0000000402007986 */ /* 0x001be2000c101b24 */
[----:B------:R-:W-:Y:S05]  /*82a0*/  BRA `(.L_x_3515) ;  /* 0x0000000400587947 */ /* 0x000fea0003800000 */
.L_x_3530:
[----:B------:R-:W0:Y:S02]  /*82b0*/  LDC.U16 R0, c[0x0][0x528] ;  /* 0x00014a00ff007b82 */ /* 0x000e240000000400 */
[----:B0-----:R-:W-:-:S04]  /*82c0*/  HADD2.F32 R0, -RZ, R0.H0_H0 ;  /* 0x20000000ff007230 */ /* 0x001fc80000004100 */
[----:B------:R-:W0:Y:S02]  /*82d0*/  F2I.FTZ.U32.TRUNC.NTZ R5, R0 ;  /* 0x0000000000057305 */ /* 0x000e24000021f000 */
[----:B0-----:R0:W-:Y:S01]  /*82e0*/  STG.E desc[UR36][R2.64], R5 ;  /* 0x0000000502007986 */ /* 0x0011e2000c101924 */
[----:B------:R-:W-:Y:S05]  /*82f0*/  BRA `(.L_x_3515) ;  /* 0x0000000400447947 */ /* 0x000fea0003800000 */
.L_x_3522:
        /* <DEDUP_REMOVED lines=8> */
[----:B------:R-:W-:-:S04]  /*8380*/  FSETP.NEU.FTZ.AND P0, PT, R0, RZ, PT ;  /* 0x000000ff0000720b */ /* 0x000fc80003f1d000 */
[----:B------:R-:W-:-:S05]  /*8390*/  SEL R5, RZ, 0x1, !P0 ;  /* 0x00000001ff057807 */ /* 0x000fca0004000000 */
[----:B------:R1:W-:Y:S01]  /*83a0*/  STG.E.U8 desc[UR36][R2.64], R5 ;  /* 0x0000000502007986 */ /* 0x0003e2000c101124 */
[----:B------:R-:W-:Y:S05]  /*83b0*/  BRA `(.L_x_3515) ;  /* 0x0000000400147947 */ /* 0x000fea0003800000 */
.L_x_3534:
[----:B------:R-:W0:Y:S01]  /*83c0*/  LDC.U16 R0, c[0x0][0x528] ;  /* 0x00014a00ff007b82 */ /* 0x000e220000000400 */
[----:B------:R-:W-:Y:S01]  /*83d0*/  CS2R R6, SRZ ;  /* 0x0000000000067805 */ /* 0x000fe2000001ff00 */
[----:B0-----:R-:W-:-:S05]  /*83e0*/  HADD2.F32 R0, -RZ, R0.H0_H0 ;  /* 0x20000000ff007230 */ /* 0x001fca0000004100 */
[----:B------:R-:W-:-:S04]  /*83f0*/  FMUL.FTZ R0, R0, 1 ;  /* 0x3f80000000007820 */ /* 0x000fc80000410000 */
[----:B------:R-:W0:Y:S02]  /*8400*/  F2F.F64.F32 R4, R0 ;  /* 0x0000000000047310 */ /* 0x000e240000201800 */
[----:B0-----:R0:W-:Y:S01]  /*8410*/  STG.E.128 desc[UR36][R2.64], R4 ;  /* 0x0000000402007986 */ /* 0x0011e2000c101d24 */
[----:B------:R-:W-:Y:S05]  /*8420*/  BRA `(.L_x_3515) ;  /* 0x0000000000f87947 */ /* 0x000fea0003800000 */
.L_x_3533:
[----:B------:R-:W-:-:S09]  /*8430*/  UISETP.NE.AND UP0, UPT, UR4, 0xf, UPT ;  /* 0x0000000f0400788c */ /* 0x000fd2000bf05270 */
[----:B------:R-:W-:Y:S05]  /*8440*/  BRA.U !UP0, `(.L_x_3535) ;  /* 0x0000000108e07547 */ /* 0x000fea000b800000 */
[----:B------:R-:W-:-:S09]  /*8450*/  UISETP.NE.AND UP0, UPT, UR4, 0x17, UPT ;  /* 0x000000170400788c */ /* 0x000fd2000bf05270 */
[----:B------:R-:W-:Y:S05]  /*8460*/  BRA.U !UP0, `(.L_x_3536) ;  /* 0x00000001088c7547 */ /* 0x000fea000b800000 */
[----:B------:R-:W-:-:S09]  /*8470*/  UISETP.NE.AND UP0, UPT, UR4, 0x18, UPT ;  /* 0x000000180400788c */ /* 0x000fd2000bf05270 */
[----:B------:R-:W-:Y:S05]  /*8480*/  BRA.U !UP0, `(.L_x_3537) ;  /* 0x0000000108447547 */ /* 0x000fea000b800000 */
.L_x_3514:
[----:B------:R-:W-:Y:S01]  /*8490*/  MOV R0, 0x0 ;  /* 0x0000000000007802 */ /* 0x000fe20000000f00 */
        /* <DEDUP_REMOVED lines=15> */
.L_x_3538:
[----:B------:R-:W-:Y:S05]  /*8590*/  BRA `(.L_x_3515) ;  /* 0x00000000009c7947 */ /* 0x000fea0003800000 */
.L_x_3537:
[----:B------:R-:W0:Y:S02]  /*85a0*/  LDC.U16 R0, c[0x0][0x528] ;  /* 0x00014a00ff007b82 */ /* 0x000e240000000400 */
[----:B0-----:R-:W-:Y:S02]  /*85b0*/  HADD2.F32 R4, -RZ, R0.H0_H0 ;  /* 0x20000000ff047230 */ /* 0x001fe40000004100 */
        /* <DEDUP_REMOVED lines=11> */
.L_x_3539:
[----:B------:R-:W-:-:S05]  /*8670*/  LOP3.LUT R5, R0, 0x80, R7, 0xf8, !PT ;  /* 0x0000008000057812 */ /* 0x000fca00078ef807 */
[----:B------:R4:W-:Y:S01]  /*8680*/  STG.E.U8 desc[UR36][R2.64], R5 ;  /* 0x0000000502007986 */ /* 0x0009e2000c101124 */
[----:B------:R-:W-:Y:S05]  /*8690*/  BRA `(.L_x_3515) ;  /* 0x00000000005c7947 */ /* 0x000fea0003800000 */
.L_x_3536:
[----:B------:R-:W0:Y:S02]  /*86a0*/  LDC.U16 R0, c[0x0][0x528] ;  /* 0x00014a00ff007b82 */ /* 0x000e240000000400 */
        /* <DEDUP_REMOVED lines=11> */
.L_x_3540:
[----:B------:R-:W-:Y:S02]  /*8760*/  ISETP.GT.U32.AND P0, PT, R6, 0x7f800000, PT ;  /* 0x7f8000000600780c */ /* 0x000fe40003f04070 */
[----:B------:R-:W-:-:S04]  /*8770*/  MOV R0, 0x7f ;  /* 0x0000007f00007802 */ /* 0x000fc80000000f00 */
[----:B------:R-:W-:-:S07]  /*8780*/  SEL R0, R0, 0x7c, P0 ;  /* 0x0000007c00007807 */ /* 0x000fce0000000000 */
.L_x_3541:
[----:B------:R-:W-:-:S04]  /*8790*/  SHF.R.U32.HI R5, RZ, 0x18, R4 ;  /* 0x00000018ff057819 */ /* 0x000fc80000011604 */
[----:B------:R-:W-:-:S05]  /*87a0*/  LOP3.LUT R5, R0, 0x80, R5, 0xf8, !PT ;  /* 0x0000008000057812 */ /* 0x000fca00078ef805 */
[----:B------:R3:W-:Y:S01]  /*87b0*/  STG.E.U8 desc[UR36][R2.64], R5 ;  /* 0x0000000502007986 */ /* 0x0007e2000c101124 */
[----:B------:R-:W-:Y:S05]  /*87c0*/  BRA `(.L_x_3515) ;  /* 0x0000000000107947 */ /* 0x000fea0003800000 */
.L_x_3535:
[----:B------:R-:W0:Y:S02]  /*87d0*/  LDC.U16 R0, c[0x0][0x528] ;  /* 0x00014a00ff007b82 */ /* 0x000e240000000400 */
[----:B0-----:R-:W-:-:S05]  /*87e0*/  HADD2.F32 R0, -RZ, R0.H0_H0 ;  /* 0x20000000ff007230 */ /* 0x001fca0000004100 */
[----:B------:R-:W-:-:S05]  /*87f0*/  F2FP.BF16.F32.PACK_AB R0, RZ, R0 ;  /* 0x00000000ff00723e */ /* 0x000fca00000010ff */
[----:B------:R2:W-:Y:S02]  /*8800*/  STG.E.U16 desc[UR36][R2.64], R0 ;  /* 0x0000000002007986 */ /* 0x0005e4000c101524 */
.L_x_3515:
[----:B------:R-:W-:-:S07]  /*8810*/  VIADD R17, R17, 0x80 ;  /* 0x0000008011117836 */ /* 0x000fce0000000000 */
.L_x_3508:
[----:B------:R-:W-:Y:S05]  /*8820*/  BSYNC.RECONVERGENT B6 ;  /* 0x0000000000067941 */ /* 0x000fea0003800200 */
.L_x_3507:
[----:B------:R-:W0:Y:S01]  /*8830*/  LDCU UR4, c[0x0][0x380] ;  /* 0x00007000ff0477ac */ /* 0x000e220008000800 */
[----:B------:R-:W-:Y:S01]  /*8840*/  BSSY.RECONVERGENT B6, `(.L_x_3542) ;  /* 0x0000211000067945 */ /* 0x000fe20003800200 */
[----:B0-----:R-:W-:-:S13]  /*8850*/  ISETP.GE.AND P0, PT, R17, UR4, PT ;  /* 0x0000000411007c0c */ /* 0x001fda000bf06270 */
[----:B------:R-:W-:Y:S05]  /*8860*/  @P0 BRA `(.L_x_3543) ;  /* 0x0000002000380947 */ /* 0x000fea0003800000 */
[----:B------:R-:W1:Y:S01]  /*8870*/  LDCU.64 UR4, c[0x0][0x390] ;  /* 0x00007200ff0477ac */ /* 0x000e620008000a00 */
[----:B------:R-:W-:Y:S01]  /*8880*/  IMAD.MOV.U32 R16, RZ, RZ, RZ ;  /* 0x000000ffff107224 */ /* 0x000fe200078e00ff */
        /* <DEDUP_REMOVED lines=271> */
.L_x_3544:
        /* <DEDUP_REMOVED lines=19> */
.L_x_3548:
[----:B------:R-:W0:Y:S02]  /*9ab0*/  LDC.U16 R0, c[0x0][0x528] ;  /* 0x00014a00ff007b82 */ /* 0x000e240000000400 */
[----:B0-----:R-:W-:-:S04]  /*9ac0*/  HADD2.F32 R0, -RZ, R0.H0_H0 ;  /* 0x20000000ff007230 */ /* 0x001fc80000004100 */
[----:B------:R-:W0:Y:S02]  /*9ad0*/  F2I.S64.TRUNC R4, R0 ;  /* 0x0000000000047311 */ /* 0x000e24000020d900 */
[----:B0-----:R0:W-:Y:S01]  /*9ae0*/  STG.E.U8 desc[UR36][R2.64], R4 ;  /* 0x0000000402007986 */ /* 0x0011e2000c101124 */
[----:B------:R-:W-:Y:S05]  /*9af0*/  BRA `(.L_x_3550) ;  /* 0x0000000c00907947 */ /* 0x000fea0003800000 */
.L_x_3547:
        /* <DEDUP_REMOVED lines=11> */
.L_x_3552:
[----:B------:R-:W0:Y:S02]  /*9bb0*/  LDC.U16 R0, c[0x0][0x528] ;  /* 0x00014a00ff007b82 */ /* 0x000e240000000400 */
[----:B0-----:R-:W-:-:S04]  /*9bc0*/  HADD2.F32 R0, -RZ, R0.H0_H0 ;  /* 0x20000000ff007230 */ /* 0x001fc80000004100 */
[----:B------:R-:W0:Y:S02]  /*9bd0*/  F2I.FTZ.TRUNC.NTZ R5, R0 ;  /* 0x0000000000057305 */ /* 0x000e24000021f100 */
[----:B0-----:R0:W-:Y:S01]  /*9be0*/  STG.E desc[UR36][R2.64], R5 ;  /* 0x0000000502007986 */ /* 0x0011e2000c101924 */
[----:B------:R-:W-:Y:S05]  /*9bf0*/  BRA `(.L_x_3550) ;  /* 0x0000000c00507947 */ /* 0x000fea0003800000 */
.L_x_3551:
[----:B------:R-:W0:Y:S02]  /*9c00*/  LDC.U16 R0, c[0x0][0x528] ;  /* 0x00014a00ff007b82 */ /* 0x000e240000000400 */
[----:B0-----:R-:W-:-:S04]  /*9c10*/  HADD2.F32 R0, -RZ, R0.H0_H0 ;  /* 0x20000000ff007230 */ /* 0x001fc80000004100 */
[----:B------:R-:W0:Y:S02]  /*9c20*/  F2I.FTZ.TRUNC.NTZ R5, R0 ;  /* 0x0000000000057305 */ /* 0x000e24000021f100 */
[----:B0-----:R5:W-:Y:S01]  /*9c30*/  STG.E.U16 desc[UR36][R2.64], R5 ;  /* 0x0000000502007986 */ /* 0x001be2000c101524 */
[----:B------:R-:W-:Y:S05]  /*9c40*/  BRA `(.L_x_3550) ;  /* 0x0000000c003c7947 */ /* 0x000fea0003800000 */
.L_x_3546:
        /* <DEDUP_REMOVED lines=10> */
.L_x_3554:
[----:B------:R-:W0:Y:S02]  /*9cf0*/  LDC.U16 R5, c[0x0][0x528] ;  /* 0x00014a00ff057b82 */ /* 0x000e240000000400 */
[----:B0-----:R1:W-:Y:S01]  /*9d00*/  STG.E.U16 desc[UR36][R2.64], R5 ;  /* 0x0000000502007986 */ /* 0x0013e2000c101524 */
[----:B------:R-:W-:Y:S05]  /*9d10*/  BRA `(.L_x_3550) ;  /* 0x0000000c00087947 */ /* 0x000fea0003800000 */
.L_x_3553:
[----:B------:R-:W-:-:S09]  /*9d20*/  UISETP.NE.AND UP0, UPT, UR4, 0x7, UPT ;  /* 0x000000070400788c */ /* 0x000fd2000bf05270 */
[----:B------:R-:W-:Y:S05]  /*9d30*/  BRA.U !UP0, `(.L_x_3555) ;  /* 0x00000001083c7547 */ /* 0x000fea000b800000 */
[----:B------:R-:W-:-:S09]  /*9d40*/  UISETP.NE.AND UP0, UPT, UR4, 0x8, UPT ;  /* 0x000000080400788c */ /* 0x000fd2000bf05270 */
[----:B------:R-:W-:Y:S05]  /*9d50*/  BRA.U !UP0, `(.L_x_3556) ;  /* 0x00000001081c7547 */ /* 0x000fea000b800000 */
[----:B------:R-:W-:-:S09]  /*9d60*/  UISETP.NE.AND UP0, UPT, UR4, 0x9, UPT ;  /* 0x000000090400788c */ /* 0x000fd2000bf05270 */
[----:B------:R-:W-:Y:S05]  /*9d70*/  BRA.U UP0, `(.L_x_3549) ;  /* 0x0000000900107547 */ /* 0x000fea000b800000 */
[----:B------:R-:W0:Y:S01]  /*9d80*/  LDC.U16 R0, c[0x0][0x528] ;  /* 0x00014a00ff007b82 */ /* 0x000e220000000400 */
[----:B------:R-:W-:Y:S02]  /*9d90*/  IMAD.MOV.U32 R5, RZ, RZ, RZ ;  /* 0x000000ffff057224 */ /* 0x000fe400078e00ff */
[----:B0-----:R-:W-:-:S05]  /*9da0*/  HADD2.F32 R4, -RZ, R0.H0_H0 ;  /* 0x20000000ff047230 */ /* 0x001fca0000004100 */
[----:B------:R3:W-:Y:S01]  /*9db0*/  STG.E.64 desc[UR36][R2.64], R4 ;  /* 0x0000000402007986 */ /* 0x0007e2000c101b24 */
[----:B------:R-:W-:Y:S05]  /*9dc0*/  BRA `(.L_x_3550) ;  /* 0x0000000800dc7947 */ /* 0x000fea0003800000 */
.L_x_3556:
[----:B------:R-:W0:Y:S02]  /*9dd0*/  LDC.U16 R0, c[0x0][0x528] ;  /* 0x00014a00ff007b82 */ /* 0x000e240000000400 */
[----:B0-----:R-:W-:-:S05]  /*9de0*/  HADD2.F32 R0, -RZ, R0.H0_H0 ;  /* 0x20000000ff007230 */ /* 0x001fca0000004100 */
[----:B------:R-:W-:-:S04]  /*9df0*/  F2FP.F16.F32.PACK_AB R0, RZ, R0 ;  /* 0x00000000ff00723e */ /* 0x000fc800000000ff */
[----:B------:R-:W-:-:S05]  /*9e00*/  PRMT R0, R0, 0x5410, RZ ;  /* 0x0000541000007816 */ /* 0x000fca00000000ff */
[----:B------:R4:W-:Y:S01]  /*9e10*/  STG.E desc[UR36][R2.64], R0 ;  /* 0x0000000002007986 */ /* 0x0009e2000c101924 */
[----:B------:R-:W-:Y:S05]  /*9e20*/  BRA `(.L_x_3550) ;  /* 0x0000000800c47947 */ /* 0x000fea0003800000 */
.L_x_3555:
[----:B------:R-:W0:Y:S02]  /*9e30*/  LDC.U16 R0, c[0x0][0x528] ;  /* 0x00014a00ff007b82 */ /* 0x000e240000000400 */
[----:B0-----:R-:W-:-:S05]  /*9e40*/  HADD2.F32 R0, -RZ, R0.H0_H0 ;  /* 0x20000000ff007230 */ /* 0x001fca0000004100 */
[----:B------:R-:W-:-:S04]  /*9e50*/  FMUL.FTZ R0, R0, 1 ;  /* 0x3f80000000007820 */ /* 0x000fc80000410000 */
[----:B------:R-:W0:Y:S02]  /*9e60*/  F2F.F64.F32 R4, R0 ;  /* 0x0000000000047310 */ /* 0x000e240000201800 */
[----:B0-----:R2:W-:Y:S01]  /*9e70*/  STG.E.64 desc[UR36][R2.64], R4 ;  /* 0x0000000402007986 */ /* 0x0015e2000c101b24 */
[----:B------:R-:W-:Y:S05]  /*9e80*/  BRA `(.L_x_3550) ;  /* 0x0000000800ac7947 */ /* 0x000fea0003800000 */
.L_x_3545:
        /* <DEDUP_REMOVED lines=15> */
.L_x_3560:
[----:B------:R-:W0:Y:S02]  /*9f80*/  LDC.U16 R0, c[0x0][0x528] ;  /* 0x00014a00ff007b82 */ /* 0x000e240000000400 */
        /* <DEDUP_REMOVED lines=17> */
.L_x_3562:
[----:B------:R-:W-:-:S04]  /*a0a0*/  SHF.R.U32.HI R5, RZ, 0x18, R4 ;  /* 0x00000018ff057819 */ /* 0x000fc80000011604 */
[----:B------:R-:W-:-:S07]  /*a0b0*/  LOP3.LUT R0, R0, 0x80, R5, 0xf8, !PT ;  /* 0x0000008000007812 */ /* 0x000fce00078ef805 */
.L_x_3561:
[----:B------:R0:W-:Y:S01]  /*a0c0*/  STG.E.U8 desc[UR36][R2.64], R0 ;  /* 0x0000000002007986 */ /* 0x0001e2000c101124 */
[----:B------:R-:W-:Y:S05]  /*a0d0*/  BRA `(.L_x_3550) ;  /* 0x0000000800187947 */ /* 0x000fea0003800000 */
.L_x_3559:
        /* <DEDUP_REMOVED lines=18> */
.L_x_3564:
[----:B------:R-:W-:-:S04]  /*a200*/  SHF.R.U32.HI R5, RZ, 0x18, R4 ;  /* 0x00000018ff057819 */ /* 0x000fc80000011604 */
[----:B------:R-:W-:-:S07]  /*a210*/  LOP3.LUT R0, R0, 0x80, R5, 0xf8, !PT ;  /* 0x0000008000007812 */ /* 0x000fce00078ef805 */
.L_x_3563:
[----:B------:R0:W-:Y:S01]  /*a220*/  STG.E.U8 desc[UR36][R2.64], R0 ;  /* 0x0000000002007986 */ /* 0x0001e2000c101124 */
[----:B------:R-:W-:Y:S05]  /*a230*/  BRA `(.L_x_3550) ;  /* 0x0000000400c07947 */ /* 0x000fea0003800000 */
.L_x_3558:
        /* <DEDUP_REMOVED lines=19> */
.L_x_3567:
[----:B------:R0:W-:Y:S01]  /*a370*/  STG.E.U8 desc[UR36][R2.64], R0 ;  /* 0x0000000002007986 */ /* 0x0001e2000c101124 */
[----:B------:R-:W-:Y:S05]  /*a380*/  BRA `(.L_x_3550) ;  /* 0x00000004006c7947 */ /* 0x000fea0003800000 */
.L_x_3566:
[----:B------:R-:W0:Y:S02]  /*a390*/  LDC.U16 R0, c[0x0][0x528] ;  /* 0x00014a00ff007b82 */ /* 0x000e240000000400 */
[----:B0-----:R-:W-:-:S04]  /*a3a0*/  HADD2.F32 R0, -RZ, R0.H0_H0 ;  /* 0x20000000ff007230 */ /* 0x001fc80000004100 */
[----:B------:R-:W0:Y:S02]  /*a3b0*/  F2I.U64.TRUNC R4, R0 ;  /* 0x0000000000047311 */ /* 0x000e24000020d800 */
[----:B0-----:R0:W-:Y:S01]  /*a3c0*/  STG.E.64 desc[UR36][R2.64], R4 ;  /* 0x0000000402007986 */ /* 0x0011e2000c101b24 */
[----:B------:R-:W-:Y:S05]  /*a3d0*/  BRA `(.L_x_3550) ;  /* 0x0000000400587947 */ /* 0x000fea0003800000 */
.L_x_3565:
[----:B------:R-:W0:Y:S02]  /*a3e0*/  LDC.U16 R0, c[0x0][0x528] ;  /* 0x00014a00ff007b82 */ /* 0x000e240000000400 */
[----:B0-----:R-:W-:-:S04]  /*a3f0*/  HADD2.F32 R0, -RZ, R0.H0_H0 ;  /* 0x20000000ff007230 */ /* 0x001fc80000004100 */
[----:B------:R-:W0:Y:S02]  /*a400*/  F2I.FTZ.U32.TRUNC.NTZ R5, R0 ;  /* 0x0000000000057305 */ /* 0x000e24000021f000 */
[----:B0-----:R0:W-:Y:S01]  /*a410*/  STG.E desc[UR36][R2.64], R5 ;  /* 0x0000000502007986 */ /* 0x0011e2000c101924 */
[----:B------:R-:W-:Y:S05]  /*a420*/  BRA `(.L_x_3550) ;  /* 0x0000000400447947 */ /* 0x000fea0003800000 */
.L_x_3557:
        /* <DEDUP_REMOVED lines=12> */
.L_x_3569:
[----:B------:R-:W0:Y:S01]  /*a4f0*/  LDC.U16 R0, c[0x0][0x528] ;  /* 0x00014a00ff007b82 */ /* 0x000e220000000400 */
[----:B------:R-:W-:Y:S01]  /*a500*/  CS2R R6, SRZ ;  /* 0x0000000000067805 */ /* 0x000fe2000001ff00 */
[----:B0-----:R-:W-:-:S05]  /*a510*/  HADD2.F32 R0, -RZ, R0.H0_H0 ;  /* 0x20000000ff007230 */ /* 0x001fca0000004100 */
[----:B------:R-:W-:-:S04]  /*a520*/  FMUL.FTZ R0, R0, 1 ;  /* 0x3f80000000007820 */ /* 0x000fc80000410000 */
[----:B------:R-:W0:Y:S02]  /*a530*/  F2F.F64.F32 R4, R0 ;  /* 0x0000000000047310 */ /* 0x000e240000201800 */
[----:B0-----:R0:W-:Y:S01]  /*a540*/  STG.E.128 desc[UR36][R2.64], R4 ;  /* 0x0000000402007986 */ /* 0x0011e2000c101d24 */
[----:B------:R-:W-:Y:S05]  /*a550*/  BRA `(.L_x_3550) ;  /* 0x0000000000f87947 */ /* 0x000fea0003800000 */
.L_x_3568:
[----:B------:R-:W-:-:S09]  /*a560*/  UISETP.NE.AND UP0, UPT, UR4, 0xf, UPT ;  /* 0x0000000f0400788c */ /* 0x000fd2000bf05270 */
[----:B------:R-:W-:Y:S05]  /*a570*/  BRA.U !UP0, `(.L_x_3570) ;  /* 0x0000000108e07547 */ /* 0x000fea000b800000 */
[----:B------:R-:W-:-:S09]  /*a580*/  UISETP.NE.AND UP0, UPT, UR4, 0x17, UPT ;  /* 0x000000170400788c */ /* 0x000fd2000bf05270 */
[----:B------:R-:W-:Y:S05]  /*a590*/  BRA.U !UP0, `(.L_x_3571) ;  /* 0x00000001088c7547 */ /* 0x000fea000b800000 */
[----:B------:R-:W-:-:S09]  /*a5a0*/  UISETP.NE.AND UP0, UPT, UR4, 0x18, UPT ;  /* 0x000000180400788c */ /* 0x000fd2000bf05270 */
[----:B------:R-:W-:Y:S05]  /*a5b0*/  BRA.U !UP0, `(.L_x_3572) ;  /* 0x0000000108447547 */ /* 0x000fea000b800000 */
.L_x_3549:
        /* <DEDUP_REMOVED lines=10> */
[----:B---3--:R-:W-:Y:S01]  /*a660*/  IMAD.U32 R6, RZ, RZ, UR6 ;  /* 0x00000006ff067e24 */ /* 0x008fe2000f8e00ff */
[----:B------:R-:W-:Y:S01]  /*a670*/  MOV R7, UR7 ;  /* 0x0000000700077c02 */ /* 0x000fe20008000f00 */
[----:B----4-:R-:W-:Y:S01]  /*a680*/  IMAD.U32 R10, RZ, RZ, UR8 ;  /* 0x00000008ff0a7e24 */ /* 0x010fe2000f8e00ff */
[----:B-1----:R-:W-:-:S07]  /*a690*/  MOV R11, UR9 ;  /* 0x00000009000b7c02 */ /* 0x002fce0008000f00 */
[----:B------:R-:W-:-:S07]  /*a6a0*/  LEPC R20, `(.L_x_3573) ;  /* 0x000000001014794e */ /* 0x000fce0000000000 */
[----:B--2---:R-:W-:Y:S05]  /*a6b0*/  CALL.ABS.NOINC R2 ;  /* 0x0000000002007343 */ /* 0x004fea0003c00000 */
.L_x_3573:
[----:B------:R-:W-:Y:S05]  /*a6c0*/  BRA `(.L_x_3550) ;  /* 0x00000000009c7947 */ /* 0x000fea0003800000 */
.L_x_3572:
[----:B------:R-:W0:Y:S02]  /*a6d0*/  LDC.U16 R0, c[0x0][0x528] ;  /* 0x00014a00ff007b82 */ /* 0x000e240000000400 */
[----:B0-----:R-:W-:Y:S01]  /*a6e0*/  HADD2.F32 R4, -RZ, R0.H0_H0 ;  /* 0x20000000ff047230 */ /* 0x001fe20000004100 */
        /* <DEDUP_REMOVED lines=11> */
.L_x_3574:
[----:B------:R-:W-:-:S05]  /*a7a0*/  LOP3.LUT R5, R0, 0x80, R7, 0xf8, !PT ;  /* 0x0000008000057812 */ /* 0x000fca00078ef807 */
[----:B------:R0:W-:Y:S01]  /*a7b0*/  STG.E.U8 desc[UR36][R2.64], R5 ;  /* 0x0000000502007986 */ /* 0x0001e2000c101124 */
[----:B------:R-:W-:Y:S05]  /*a7c0*/  BRA `(.L_x_3550) ;  /* 0x00000000005c7947 */ /* 0x000fea0003800000 */
.L_x_3571:
        /* <DEDUP_REMOVED lines=12> */
.L_x_3575:
[----:B------:R-:W-:Y:S01]  /*a890*/  IMAD.MOV.U32 R0, RZ, RZ, 0x7f ;  /* 0x0000007fff007424 */ /* 0x000fe200078e00ff */
[----:B------:R-:W-:-:S04]  /*a8a0*/  ISETP.GT.U32.AND P0, PT, R6, 0x7f800000, PT ;  /* 0x7f8000000600780c */ /* 0x000fc80003f04070 */
[----:B------:R-:W-:-:S09]  /*a8b0*/  SEL R0, R0, 0x7c, P0 ;  /* 0x0000007c00007807 */ /* 0x000fd20000000000 */
.L_x_3576:
[----:B------:R-:W-:-:S04]  /*a8c0*/  SHF.R.U32.HI R5, RZ, 0x18, R4 ;  /* 0x00000018ff057819 */ /* 0x000fc80000011604 */
[----:B------:R-:W-:-:S05]  /*a8d0*/  LOP3.LUT R5, R0, 0x80, R5, 0xf8, !PT ;  /* 0x0000008000057812 */ /* 0x000fca00078ef805 */
[----:B------:R0:W-:Y:S01]  /*a8e0*/  STG.E.U8 desc[UR36][R2.64], R5 ;  /* 0x0000000502007986 */ /* 0x0001e2000c101124 */
[----:B------:R-:W-:Y:S05]  /*a8f0*/  BRA `(.L_x_3550) ;  /* 0x0000000000107947 */ /* 0x000fea0003800000 */
.L_x_3570:
[----:B------:R-:W0:Y:S02]  /*a900*/  LDC.U16 R0, c[0x0][0x528] ;  /* 0x00014a00ff007b82 */ /* 0x000e240000000400 */
[----:B0-----:R-:W-:-:S05]  /*a910*/  HADD2.F32 R0, -RZ, R0.H0_H0 ;  /* 0x20000000ff007230 */ /* 0x001fca0000004100 */
[----:B------:R-:W-:-:S05]  /*a920*/  F2FP.BF16.F32.PACK_AB R0, RZ, R0 ;  /* 0x00000000ff00723e */ /* 0x000fca00000010ff */
[----:B------:R0:W-:Y:S02]  /*a930*/  STG.E.U16 desc[UR36][R2.64], R0 ;  /* 0x0000000002007986 */ /* 0x0001e4000c101524 */
.L_x_3550:
[----:B------:R-:W-:-:S07]  /*a940*/  IADD3 R17, PT, PT, R17, 0x80, RZ ;  /* 0x0000008011117810 */ /* 0x000fce0007ffe0ff */
.L_x_3543:
[----:B------:R-:W-:Y:S05]  /*a950*/  BSYNC.RECONVERGENT B6 ;  /* 0x0000000000067941 */ /* 0x000fea0003800200 */
.L_x_3542:
[----:B------:R-:W0:Y:S02]  /*a960*/  LDCU UR4, c[0x0][0x380] ;  /* 0x00007000ff0477ac */ /* 0x000e240008000800 */
[----:B0-----:R-:W-:-:S13]  /*a970*/  ISETP.GE.AND P0, PT, R17, UR4, PT ;  /* 0x0000000411007c0c */ /* 0x001fda000bf06270 */
[----:B------:R-:W-:Y:S05]  /*a980*/  @P0 EXIT ;  /* 0x000000000000094d */ /* 0x000fea0003800000 */
        /* <DEDUP_REMOVED lines=273> */
.L_x_3577:
        /* <DEDUP_REMOVED lines=17> */
[----:B0-----:R-:W-:Y:S01]  /*bbb0*/  STG.E.U8 desc[UR36][R2.64], R5 ;  /* 0x0000000502007986 */ /* 0x001fe2000c101124 */
[----:B------:R-:W-:Y:S05]  /*bbc0*/  EXIT ;  /* 0x000000000000794d */ /* 0x000fea0003800000 */
.L_x_3581:
[----:B------:R-:W0:Y:S02]  /*bbd0*/  LDC.U16 R0, c[0x0][0x528] ;  /* 0x00014a00ff007b82 */ /* 0x000e240000000400 */
[----:B0-----:R-:W-:-:S04]  /*bbe0*/  HADD2.F32 R0, -RZ, R0.H0_H0 ;  /* 0x20000000ff007230 */ /* 0x001fc80000004100 */
[----:B------:R-:W0:Y:S02]  /*bbf0*/  F2I.S64.TRUNC R4, R0 ;  /* 0x0000000000047311 */ /* 0x000e24000020d900 */
[----:B0-----:R-:W-:Y:S01]  /*bc00*/  STG.E.U8 desc[UR36][R2.64], R4 ;  /* 0x0000000402007986 */ /* 0x001fe2000c101124 */
[----:B------:R-:W-:Y:S05]  /*bc10*/  EXIT ;  /* 0x000000000000794d */ /* 0x000fea0003800000 */
.L_x_3580:
        /* <DEDUP_REMOVED lines=9> */
[----:B0-----:R-:W-:Y:S01]  /*bcb0*/  STG.E.64 desc[UR36][R2.64], R4 ;  /* 0x0000000402007986 */ /* 0x001fe2000c101b24 */
[----:B------:R-:W-:Y:S05]  /*bcc0*/  EXIT ;  /* 0x000000000000794d */ /* 0x000fea0003800000 */
.L_x_3584:
[----:B------:R-:W0:Y:S02]  /*bcd0*/  LDC.U16 R0, c[0x0][0x528] ;  /* 0x00014a00ff007b82 */ /* 0x000e240000000400 */
[----:B0-----:R-:W-:-:S04]  /*bce0*/  HADD2.F32 R0, -RZ, R0.H0_H0 ;  /* 0x20000000ff007230 */ /* 0x001fc80000004100 */
[----:B------:R-:W0:Y:S02]  /*bcf0*/  F2I.FTZ.TRUNC.NTZ R5, R0 ;  /* 0x0000000000057305 */ /* 0x000e24000021f100 */
[----:B0-----:R-:W-:Y:S01]  /*bd00*/  STG.E desc[UR36][R2.64], R5 ;  /* 0x0000000502007986 */ /* 0x001fe2000c101924 */
[----:B------:R-:W-:Y:S05]  /*bd10*/  EXIT ;  /* 0x000000000000794d */ /* 0x000fea0003800000 */
.L_x_3583:
[----:B------:R-:W0:Y:S02]  /*bd20*/  LDC.U16 R0, c[0x0][0x528] ;  /* 0x00014a00ff007b82 */ /* 0x000e240000000400 */
[----:B0-----:R-:W-:-:S04]  /*bd30*/  HADD2.F32 R0, -RZ, R0.H0_H0 ;  /* 0x20000000ff007230 */ /* 0x001fc80000004100 */
[----:B------:R-:W0:Y:S02]  /*bd40*/  F2I.FTZ.TRUNC.NTZ R5, R0 ;  /* 0x0000000000057305 */ /* 0x000e24000021f100 */
[----:B0-----:R-:W-:Y:S01]  /*bd50*/  STG.E.U16 desc[UR36][R2.64], R5 ;  /* 0x0000000502007986 */ /* 0x001fe2000c101524 */
[----:B------:R-:W-:Y:S05]  /*bd60*/  EXIT ;  /* 0x000000000000794d */ /* 0x000fea0003800000 */
.L_x_3579:
        /* <DEDUP_REMOVED lines=8> */
[----:B------:R-:W-:Y:S01]  /*bdf0*/  STG.E desc[UR36][R2.64], R5 ;  /* 0x0000000502007986 */ /* 0x000fe2000c101924 */
[----:B------:R-:W-:Y:S05]  /*be00*/  EXIT ;  /* 0x000000000000794d */ /* 0x000fea0003800000 */
.L_x_3586:
[----:B------:R-:W0:Y:S02]  /*be10*/  LDC.U16 R5, c[0x0][0x528] ;  /* 0x00014a00ff057b82 */ /* 0x000e240000000400 */
[----:B0-----:R-:W-:Y:S01]  /*be20*/  STG.E.U16 desc[UR36][R2.64], R5 ;  /* 0x0000000502007986 */ /* 0x001fe2000c101524 */
[----:B------:R-:W-:Y:S05]  /*be30*/  EXIT ;  /* 0x000000000000794d */ /* 0x000fea0003800000 */
.L_x_3585:
        /* <DEDUP_REMOVED lines=9> */
[----:B------:R-:W-:Y:S01]  /*bed0*/  STG.E.64 desc[UR36][R2.64], R4 ;  /* 0x0000000402007986 */ /* 0x000fe2000c101b24 */
[----:B------:R-:W-:Y:S05]  /*bee0*/  EXIT ;  /* 0x000000000000794d */ /* 0x000fea0003800000 */
.L_x_3588:
[----:B------:R-:W0:Y:S02]  /*bef0*/  LDC.U16 R0, c[0x0][0x528] ;  /* 0x00014a00ff007b82 */ /* 0x000e240000000400 */
[----:B0-----:R-:W-:-:S05]  /*bf00*/  HADD2.F32 R0, -RZ, R0.H0_H0 ;  /* 0x20000000ff007230 */ /* 0x001fca0000004100 */
[----:B------:R-:W-:-:S04]  /*bf10*/  F2FP.F16.F32.PACK_AB R0, RZ, R0 ;  /* 0x00000000ff00723e */ /* 0x000fc800000000ff */
[----:B------:R-:W-:-:S05]  /*bf20*/  PRMT R0, R0, 0x5410, RZ ;  /* 0x0000541000007816 */ /* 0x000fca00000000ff */
[----:B------:R-:W-:Y:S01]  /*bf30*/  STG.E desc[UR36][R2.64], R0 ;  /* 0x0000000002007986 */ /* 0x000fe2000c101924 */
[----:B------:R-:W-:Y:S05]  /*bf40*/  EXIT ;  /* 0x000000000000794d */ /* 0x000fea0003800000 */
.L_x_3587:
[----:B------:R-:W0:Y:S02]  /*bf50*/  LDC.U16 R0, c[0x0][0x528] ;  /* 0x00014a00ff007b82 */ /* 0x000e240000000400 */
[----:B0-----:R-:W-:-:S05]  /*bf60*/  HADD2.F32 R0, -RZ, R0.H0_H0 ;  /* 0x20000000ff007230 */ /* 0x001fca0000004100 */
[----:B------:R-:W-:-:S04]  /*bf70*/  FMUL.FTZ R0, R0, 1 ;  /* 0x3f80000000007820 */ /* 0x000fc80000410000 */
[----:B------:R-:W0:Y:S02]  /*bf80*/  F2F.F64.F32 R4, R0 ;  /* 0x0000000000047310 */ /* 0x000e240000201800 */
[----:B0-----:R-:W-:Y:S01]  /*bf90*/  STG.E.64 desc[UR36][R2.64], R4 ;  /* 0x0000000402007986 */ /* 0x001fe2000c101b24 */
[----:B------:R-:W-:Y:S05]  /*bfa0*/  EXIT ;  /* 0x000000000000794d */ /* 0x000fea0003800000 */
.L_x_3578:
        /* <DEDUP_REMOVED lines=13> */
[----:B0-----:R-:W-:Y:S01]  /*c080*/  STG.E.U16 desc[UR36][R2.64], R5 ;  /* 0x0000000502007986 */ /* 0x001fe2000c101524 */
[----:B------:R-:W-:Y:S05]  /*c090*/  EXIT ;  /* 0x000000000000794d */ /* 0x000fea0003800000 */
.L_x_3592:
        /* <DEDUP_REMOVED lines=18> */
.L_x_3594:
[----:B------:R-:W-:-:S04]  /*c1c0*/  SHF.R.U32.HI R5, RZ, 0x18, R4 ;  /* 0x00000018ff057819 */ /* 0x000fc80000011604 */
[----:B------:R-:W-:-:S07]  /*c1d0*/  LOP3.LUT R0, R0, 0x80, R5, 0xf8, !PT ;  /* 0x0000008000007812 */ /* 0x000fce00078ef805 */
.L_x_3593:
[----:B------:R-:W-:Y:S01]  /*c1e0*/  STG.E.U8 desc[UR36][R2.64], R0 ;  /* 0x0000000002007986 */ /* 0x000fe2000c101124 */
[----:B------:R-:W-:Y:S05]  /*c1f0*/  EXIT ;  /* 0x000000000000794d */ /* 0x000fea0003800000 */
.L_x_3591:
        /* <DEDUP_REMOVED lines=18> */
.L_x_3596:
[----:B------:R-:W-:-:S04]  /*c320*/  SHF.R.U32.HI R5, RZ, 0x18, R4 ;  /* 0x00000018ff057819 */ /* 0x000fc80000011604 */
[----:B------:R-:W-:-:S07]  /*c330*/  LOP3.LUT R0, R0, 0x80, R5, 0xf8, !PT ;  /* 0x0000008000007812 */ /* 0x000fce00078ef805 */
.L_x_3595:
[----:B------:R-:W-:Y:S01]  /*c340*/  STG.E.U8 desc[UR36][R2.64], R0 ;  /* 0x0000000002007986 */ /* 0x000fe2000c101124 */
[----:B------:R-:W-:Y:S05]  /*c350*/  EXIT ;  /* 0x000000000000794d */ /* 0x000fea0003800000 */
.L_x_3590:
        /* <DEDUP_REMOVED lines=19> */
.L_x_3599:
[----:B------:R-:W-:Y:S01]  /*c490*/  STG.E.U8 desc[UR36][R2.64], R0 ;  /* 0x0000000002007986 */ /* 0x000fe2000c101124 */
[----:B------:R-:W-:Y:S05]  /*c4a0*/  EXIT ;  /* 0x000000000000794d */ /* 0x000fea0003800000 */
.L_x_3598:
[----:B------:R-:W0:Y:S02]  /*c4b0*/  LDC.U16 R0, c[0x0][0x528] ;  /* 0x00014a00ff007b82 */ /* 0x000e240000000400 */
[----:B0-----:R-:W-:-:S04]  /*c4c0*/  HADD2.F32 R0, -RZ, R0.H0_H0 ;  /* 0x20000000ff007230 */ /* 0x001fc80000004100 */
[----:B------:R-:W0:Y:S02]  /*c4d0*/  F2I.U64.TRUNC R4, R0 ;  /* 0x0000000000047311 */ /* 0x000e24000020d800 */
[----:B0-----:R-:W-:Y:S01]  /*c4e0*/  STG.E.64 desc[UR36][R2.64], R4 ;  /* 0x0000000402007986 */ /* 0x001fe2000c101b24 */
[----:B------:R-:W-:Y:S05]  /*c4f0*/  EXIT ;  /* 0x000000000000794d */ /* 0x000fea0003800000 */
.L_x_3597:
[----:B------:R-:W0:Y:S02]  /*c500*/  LDC.U16 R0, c[0x0][0x528] ;  /* 0x00014a00ff007b82 */ /* 0x000e240000000400 */
[----:B0-----:R-:W-:-:S04]  /*c510*/  HADD2.F32 R0, -RZ, R0.H0_H0 ;  /* 0x20000000ff007230 */ /* 0x001fc80000004100 */
[----:B------:R-:W0:Y:S02]  /*c520*/  F2I.FTZ.U32.TRUNC.NTZ R5, R0 ;  /* 0x0000000000057305 */ /* 0x000e24000021f000 */
[----:B0-----:R-:W-:Y:S01]  /*c530*/  STG.E desc[UR36][R2.64], R5 ;  /* 0x0000000502007986 */ /* 0x001fe2000c101924 */
[----:B------:R-:W-:Y:S05]  /*c540*/  EXIT ;  /* 0x000000000000794d */ /* 0x000fea0003800000 */
.L_x_3589:
        /* <DEDUP_REMOVED lines=10> */
[----:B------:R-:W-:Y:S01]  /*c5f0*/  STG.E.U8 desc[UR36][R2.64], R5 ;  /* 0x0000000502007986 */ /* 0x000fe2000c101124 */
[----:B------:R-:W-:Y:S05]  /*c600*/  EXIT ;  /* 0x000000000000794d */ /* 0x000fea0003800000 */
.L_x_3601:
[----:B------:R-:W0:Y:S01]  /*c610*/  LDC.U16 R0, c[0x0][0x528] ;  /* 0x00014a00ff007b82 */ /* 0x000e220000000400 */
[----:B------:R-:W-:Y:S01]  /*c620*/  CS2R R6, SRZ ;  /* 0x0000000000067805 */ /* 0x000fe2000001ff00 */
[----:B0-----:R-:W-:-:S05]  /*c630*/  HADD2.F32 R0, -RZ, R0.H0_H0 ;  /* 0x20000000ff007230 */ /* 0x001fca0000004100 */
[----:B------:R-:W-:-:S04]  /*c640*/  FMUL.FTZ R0, R0, 1 ;  /* 0x3f80000000007820 */ /* 0x000fc80000410000 */
[----:B------:R-:W0:Y:S02]  /*c650*/  F2F.F64.F32 R4, R0 ;  /* 0x0000000000047310 */ /* 0x000e240000201800 */
[----:B0-----:R-:W-:Y:S01]  /*c660*/  STG.E.128 desc[UR36][R2.64], R4 ;  /* 0x0000000402007986 */ /* 0x001fe2000c101d24 */
[----:B------:R-:W-:Y:S05]  /*c670*/  EXIT ;  /* 0x000000000000794d */ /* 0x000fea0003800000 */
.L_x_3600:
[----:B------:R-:W-:-:S09]  /*c680*/  UISETP.NE.AND UP0, UPT, UR4, 0xf, UPT ;  /* 0x0000000f0400788c */ /* 0x000fd2000bf05270 */
[----:B------:R-:W-:Y:S05]  /*c690*/  BRA.U !UP0, `(.L_x_3602) ;  /* 0x0000000108e07547 */ /* 0x000fea000b800000 */
[----:B------:R-:W-:-:S09]  /*c6a0*/  UISETP.NE.AND UP0, UPT, UR4, 0x17, UPT ;  /* 0x000000170400788c */ /* 0x000fd2000bf05270 */
[----:B------:R-:W-:Y:S05]  /*c6b0*/  BRA.U !UP0, `(.L_x_3603) ;  /* 0x00000001088c7547 */ /* 0x000fea000b800000 */
[----:B------:R-:W-:-:S09]  /*c6c0*/  UISETP.NE.AND UP0, UPT, UR4, 0x18, UPT ;  /* 0x000000180400788c */ /* 0x000fd2000bf05270 */
[----:B------:R-:W-:Y:S05]  /*c6d0*/  BRA.U !UP0, `(.L_x_3604) ;  /* 0x0000000108447547 */ /* 0x000fea000b800000 */
.L_x_3582:
        /* <DEDUP_REMOVED lines=16> */
.L_x_3605:
[----:B------:R-:W-:Y:S05]  /*c7e0*/  EXIT ;  /* 0x000000000000794d */ /* 0x000fea0003800000 */
.L_x_3604:
        /* <DEDUP_REMOVED lines=13> */
.L_x_3606:
[----:B------:R-:W-:-:S05]  /*c8c0*/  LOP3.LUT R5, R0, 0x80, R7, 0xf8, !PT ;  /* 0x0000008000057812 */ /* 0x000fca00078ef807 */
[----:B------:R-:W-:Y:S01]  /*c8d0*/  STG.E.U8 desc[UR36][R2.64], R5 ;  /* 0x0000000502007986 */ /* 0x000fe2000c101124 */
[----:B------:R-:W-:Y:S05]  /*c8e0*/  EXIT ;  /* 0x000000000000794d */ /* 0x000fea0003800000 */
.L_x_3603:
        /* <DEDUP_REMOVED lines=12> */
.L_x_3607:
[----:B------:R-:W-:Y:S01]  /*c9b0*/  HFMA2 R0, -RZ, RZ, 0, 7.569789886474609375e-06 ;  /* 0x0000007fff007431 */ /* 0x000fe200000001ff */
[----:B------:R-:W-:-:S04]  /*c9c0*/  ISETP.GT.U32.AND P0, PT, R6, 0x7f800000, PT ;  /* 0x7f8000000600780c */ /* 0x000fc80003f04070 */
[----:B------:R-:W-:-:S09]  /*c9d0*/  SEL R0, R0, 0x7c, P0 ;  /* 0x0000007c00007807 */ /* 0x000fd20000000000 */
.L_x_3608:
[----:B------:R-:W-:-:S04]  /*c9e0*/  SHF.R.U32.HI R5, RZ, 0x18, R4 ;  /* 0x00000018ff057819 */ /* 0x000fc80000011604 */
[----:B------:R-:W-:-:S05]  /*c9f0*/  LOP3.LUT R5, R0, 0x80, R5, 0xf8, !PT ;  /* 0x0000008000057812 */ /* 0x000fca00078ef805 */
[----:B------:R-:W-:Y:S01]  /*ca00*/  STG.E.U8 desc[UR36][R2.64], R5 ;  /* 0x0000000502007986 */ /* 0x000fe2000c101124 */
[----:B------:R-:W-:Y:S05]  /*ca10*/  EXIT ;  /* 0x000000000000794d */ /* 0x000fea0003800000 */
.L_x_3602:
[----:B------:R-:W0:Y:S02]  /*ca20*/  LDC.U16 R0, c[0x0][0x528] ;  /* 0x00014a00ff007b82 */ /* 0x000e240000000400 */
[----:B0-----:R-:W-:-:S05]  /*ca30*/  HADD2.F32 R0, -RZ, R0.H0_H0 ;  /* 0x20000000ff007230 */ /* 0x001fca0000004100 */
[----:B------:R-:W-:-:S05]  /*ca40*/  F2FP.BF16.F32.PACK_AB R0, RZ, R0 ;  /* 0x00000000ff00723e */ /* 0x000fca00000010ff */
[----:B------:R-:W-:Y:S01]  /*ca50*/  STG.E.U16 desc[UR36][R2.64], R0 ;  /* 0x0000000002007986 */ /* 0x000fe2000c101524 */
[----:B------:R-:W-:Y:S05]  /*ca60*/  EXIT ;  /* 0x000000000000794d */ /* 0x000fea0003800000 */
.L_x_3609:
        /* <DEDUP_REMOVED lines=9> */
.L_x_7098:


//--------------------- .text._ZN2at6native27unrolled_elementwise_kernelINS0_11FillFunctorIN3c104HalfEEESt5arrayIPcLm1EELi4E23TrivialOffsetCalculatorILi0EjES9_ILi1EjENS0_6memory12LoadWithCastILi0EEENSC_13StoreWithCastILi1EEEEEviT_T0_T2_T3_T4_T5_ --------------------------
	.section	.text._ZN2at6native27unrolled_elementwise_kernelINS0_11FillFunctorIN3c104HalfEEESt5arrayIPcLm1EELi4E23TrivialOffsetCalculatorILi0EjES9_ILi1EjENS0_6memory12LoadWithCastILi0EEENSC_13StoreWithCastILi1EEEEEviT_T0_T2_T3_T4_T5_,"ax",@progbits
	.align	128
        .global         _ZN2at6native27unrolled_elementwise_kernelINS0_11FillFunctorIN3c104HalfEEESt5arrayIPcLm1EELi4E23TrivialOffsetCalculatorILi0EjES9_ILi1EjENS0_6memory12LoadWithCastILi0EEENSC_13StoreWithCastILi1EEEEEviT_T0_T2_T3_T4_T5_
        .type           _ZN2at6native27unrolled_elementwise_kernelINS0_11FillFunctorIN3c104HalfEEESt5arrayIPcLm1EELi4E23TrivialOffsetCalculatorILi0EjES9_ILi1EjENS0_6memory12LoadWithCastILi0EEENSC_13StoreWithCastILi1EEEEEviT_T0_T2_T3_T4_T5_,@function
        .size           _ZN2at6native27unrolled_elementwise_kernelINS0_11FillFunctorIN3c104HalfEEESt5arrayIPcLm1EELi4E23TrivialOffsetCalculatorILi0EjES9_ILi1EjENS0_6memory12LoadWithCastILi0EEENSC_13StoreWithCastILi1EEEEEviT_T0_T2_T3_T4_T5_,(.L_x_7099 - _ZN2at6native27unrolled_elementwise_kernelINS0_11FillFunctorIN3c104HalfEEESt5arrayIPcLm1EELi4E23TrivialOffsetCalculatorILi0EjES9_ILi1EjENS0_6memory12LoadWithCastILi0EEENSC_13StoreWithCastILi1EEEEEviT_T0_T2_T3_T4_T5_)
        .other          _ZN2at6native27unrolled_elementwise_kernelINS0_11FillFunctorIN3c104HalfEEESt5arrayIPcLm1EELi4E23TrivialOffsetCalculatorILi0EjES9_ILi1EjENS0_6memory12LoadWithCastILi0EEENSC_13StoreWithCastILi1EEEEEviT_T0_T2_T3_T4_T5_,@"STO_CUDA_ENTRY STV_DEFAULT"
_ZN2at6native27unrolled_elementwise_kernelINS0_11FillFunctorIN3c104HalfEEESt5arrayIPcLm1EELi4E23TrivialOffsetCalculatorILi0EjES9_ILi1EjENS0_6memory12LoadWithCastILi0EEENSC_13StoreWithCastILi1EEEEEviT_T0_T2_T3_T4_T5_:
.text._ZN2at6native27unrolled_elementwise_kernelINS0_11FillFunctorIN3c104HalfEEESt5arrayIPcLm1EELi4E23TrivialOffsetCalculatorILi0EjES9_ILi1EjENS0_6memory12LoadWithCastILi0EEENSC_13StoreWithCastILi1EEEEEviT_T0_T2_T3_T4_T5_:
        /* <DEDUP_REMOVED lines=33> */
.L_x_3615:
[----:B------:R-:W0:Y:S02]  /*0210*/  LDC.U16 R0, c[0x0][0x384] ;  /* 0x0000e100ff007b82 */ /* 0x000e240000000400 */
[----:B0-----:R-:W-:-:S04]  /*0220*/  HADD2.F32 R0, -RZ, R0.H0_H0 ;  /* 0x20000000ff007230 */ /* 0x001fc80000004100 */
[----:B------:R-:W0:Y:S02]  /*0230*/  F2I.S64.TRUNC R4, R0 ;  /* 0x0000000000047311 */ /* 0x000e24000020d900 */
[----:B0-----:R3:W-:Y:S01]  /*0240*/  STG.E.U8 desc[UR36][R2.64], R4 ;  /* 0x0000000402007986 */ /* 0x0017e2000c101124 */
[----:B------:R-:W-:Y:S05]  /*0250*/  BRA `(.L_x_3611) ;  /* 0x0000000c00947947 */ /* 0x000fea0003800000 */
.L_x_3614:
        /* <DEDUP_REMOVED lines=11> */
.L_x_3618:
[----:B------:R-:W0:Y:S02]  /*0310*/  LDC.U16 R0, c[0x0][0x384] ;  /* 0x0000e100ff007b82 */ /* 0x000e240000000400 */
[----:B0-----:R-:W-:-:S04]  /*0320*/  HADD2.F32 R0, -RZ, R0.H0_H0 ;  /* 0x20000000ff007230 */ /* 0x001fc80000004100 */
[----:B------:R-:W0:Y:S02]  /*0330*/  F2I.FTZ.TRUNC.NTZ R5, R0 ;  /* 0x0000000000057305 */ /* 0x000e24000021f100 */
[----:B0-----:R1:W-:Y:S01]  /*0340*/  STG.E desc[UR36][R2.64], R5 ;  /* 0x0000000502007986 */ /* 0x0013e2000c101924 */
[----:B------:R-:W-:Y:S05]  /*0350*/  BRA `(.L_x_3611) ;  /* 0x0000000c00547947 */ /* 0x000fea0003800000 */
.L_x_3617:
[----:B------:R-:W0:Y:S02]  /*0360*/  LDC.U16 R0, c[0x0][0x384] ;  /* 0x0000e100ff007b82 */ /* 0x000e240000000400 */
[----:B0-----:R-:W-:-:S04]  /*0370*/  HADD2.F32 R0, -RZ, R0.H0_H0 ;  /* 0x20000000ff007230 */ /* 0x001fc80000004100 */
[----:B------:R-:W0:Y:S02]  /*0380*/  F2I.FTZ.TRUNC.NTZ R5, R0 ;  /* 0x0000000000057305 */ /* 0x000e24000021f100 */
[----:B0-----:R2:W-:Y:S01]  /*0390*/  STG.E.U16 desc[UR36][R2.64], R5 ;  /* 0x0000000502007986 */ /* 0x0015e2000c101524 */
[----:B------:R-:W-:Y:S05]  /*03a0*/  BRA `(.L_x_3611) ;  /* 0x0000000c00407947 */ /* 0x000fea0003800000 */
.L_x_3613:
        /* <DEDUP_REMOVED lines=10> */
.L_x_3620:
[----:B------:R-:W0:Y:S02]  /*0450*/  LDC.U16 R5, c[0x0][0x384] ;  /* 0x0000e100ff057b82 */ /* 0x000e240000000400 */
[----:B0-----:R0:W-:Y:S01]  /*0460*/  STG.E.U16 desc[UR36][R2.64], R5 ;  /* 0x0000000502007986 */ /* 0x0011e2000c101524 */
[----:B------:R-:W-:Y:S05]  /*0470*/  BRA `(.L_x_3611) ;  /* 0x0000000c000c7947 */ /* 0x000fea0003800000 */
.L_x_3619:
        /* <DEDUP_REMOVED lines=11> */
.L_x_3622:
[----:B------:R-:W0:Y:S02]  /*0530*/  LDC.U16 R0, c[0x0][0x384] ;  /* 0x0000e100ff007b82 */ /* 0x000e240000000400 */
[----:B0-----:R-:W-:-:S05]  /*0540*/  HADD2.F32 R0, -RZ, R0.H0_H0 ;  /* 0x20000000ff007230 */ /* 0x001fca0000004100 */
[----:B------:R-:W-:-:S04]  /*0550*/  F2FP.F16.F32.PACK_AB R0, RZ, R0 ;  /* 0x00000000ff00723e */ /* 0x000fc800000000ff */
[----:B------:R-:W-:-:S05]  /*0560*/  PRMT R0, R0, 0x5410, RZ ;  /* 0x0000541000007816 */ /* 0x000fca00000000ff */
[----:B------:R0:W-:Y:S01]  /*0570*/  STG.E desc[UR36][R2.64], R0 ;  /* 0x0000000002007986 */ /* 0x0001e2000c101924 */
[----:B------:R-:W-:Y:S05]  /*0580*/  BRA `(.L_x_3611) ;  /* 0x0000000800c87947 */ /* 0x000fea0003800000 */
.L_x_3621:
[----:B------:R-:W0:Y:S02]  /*0590*/  LDC.U16 R0, c[0x0][0x384] ;  /* 0x0000e100ff007b82 */ /* 0x000e240000000400 */
[----:B0-----:R-:W-:-:S05]  /*05a0*/  HADD2.F32 R0, -RZ, R0.H0_H0 ;  /* 0x20000000ff007230 */ /* 0x001fca0000004100 */
[----:B------:R-:W-:-:S06]  /*05b0*/  FMUL.FTZ R4, R0, 1 ;  /* 0x3f80000000047820 */ /* 0x000fcc0000410000 */
[----:B------:R-:W0:Y:S02]  /*05c0*/  F2F.F64.F32 R4, R4 ;  /* 0x0000000400047310 */ /* 0x000e240000201800 */
[----:B0-----:R5:W-:Y:S01]  /*05d0*/  STG.E.64 desc[UR36][R2.64], R4 ;  /* 0x0000000402007986 */ /* 0x001be2000c101b24 */
[----:B------:R-:W-:Y:S05]  /*05e0*/  BRA `(.L_x_3611) ;  /* 0x0000000800b07947 */ /* 0x000fea0003800000 */
.L_x_3612:
        /* <DEDUP_REMOVED lines=14> */
.L_x_3625:
[----:B------:R-:W0:Y:S01]  /*06d0*/  LDC.U16 R0, c[0x0][0x384] ;  /* 0x0000e100ff007b82 */ /* 0x000e220000000400 */
[----:B------:R-:W-:Y:S01]  /*06e0*/  CS2R R6, SRZ ;  /* 0x0000000000067805 */ /* 0x000fe2000001ff00 */
[----:B0-----:R-:W-:-:S05]  /*06f0*/  HADD2.F32 R0, -RZ, R0.H0_H0 ;  /* 0x20000000ff007230 */ /* 0x001fca0000004100 */
[----:B------:R-:W-:-:S04]  /*0700*/  FMUL.FTZ R0, R0, 1 ;  /* 0x3f80000000007820 */ /* 0x000fc80000410000 */
[----:B------:R-:W0:Y:S02]  /*0710*/  F2F.F64.F32 R4, R0 ;  /* 0x0000000000047310 */ /* 0x000e240000201800 */
[----:B0-----:R0:W-:Y:S01]  /*0720*/  STG.E.128 desc[UR36][R2.64], R4 ;  /* 0x0000000402007986 */ /* 0x0011e2000c101d24 */
[----:B------:R-:W-:Y:S05]  /*0730*/  BRA `(.L_x_3611) ;  /* 0x00000008005c7947 */ /* 0x000fea0003800000 */
.L_x_3624:
[----:B------:R-:W-:-:S09]  /*0740*/  UISETP.NE.AND UP0, UPT, UR4, 0xf, UPT ;  /* 0x0000000f0400788c */ /* 0x000fd2000bf05270 */
[----:B------:R-:W-:Y:S05]  /*0750*/  BRA.U !UP0, `(.L_x_3626) ;  /* 0x0000000108987547 */ /* 0x000fea000b800000 */
[----:B------:R-:W-:-:S09]  /*0760*/  UISETP.NE.AND UP0, UPT, UR4, 0x17, UPT ;  /* 0x000000170400788c */ /* 0x000fd2000bf05270 */
[----:B------:R-:W-:Y:S05]  /*0770*/  BRA.U !UP0, `(.L_x_3627) ;  /* 0x0000000108487547 */ /* 0x000fea000b800000 */
[----:B------:R-:W-:-:S09]  /*0780*/  UISETP.NE.AND UP0, UPT, UR4, 0x18, UPT ;  /* 0x000000180400788c */ /* 0x000fd2000bf05270 */
[----:B------:R-:W-:Y:S05]  /*0790*/  BRA.U UP0, `(.L_x_3616) ;  /* 0x0000000500a07547 */ /* 0x000fea000b800000 */
[----:B------:R-:W0:Y:S01]  /*07a0*/  LDC.U16 R0, c[0x0][0x384] ;  /* 0x0000e100ff007b82 */ /* 0x000e220000000400 */
[----:B------:R-:W-:Y:S02]  /*07b0*/  IMAD.MOV.U32 R4, RZ, RZ, 0x7f ;  /* 0x0000007fff047424 */ /* 0x000fe400078e00ff */
[----:B0-----:R-:W-:-:S05]  /*07c0*/  HADD2.F32 R6, -RZ, R0.H0_H0 ;  /* 0x20000000ff067230 */ /* 0x001fca0000004100 */
        /* <DEDUP_REMOVED lines=10> */
.L_x_3628:
[----:B------:R-:W-:-:S05]  /*0870*/  LOP3.LUT R7, R4, 0x80, R7, 0xf8, !PT ;  /* 0x0000008004077812 */ /* 0x000fca00078ef807 */
[----:B------:R0:W-:Y:S01]  /*0880*/  STG.E.U8 desc[UR36][R2.64], R7 ;  /* 0x0000000702007986 */ /* 0x0001e2000c101124 */
[----:B------:R-:W-:Y:S05]  /*0890*/  BRA `(.L_x_3611) ;  /* 0x0000000800047947 */ /* 0x000fea0003800000 */
.L_x_3627:
[----:B------:R-:W0:Y:S02]  /*08a0*/  LDC.U16 R0, c[0x0][0x384] ;  /* 0x0000e100ff007b82 */ /* 0x000e240000000400 */
[----:B0-----:R-:W-:-:S05]  /*08b0*/  HADD2.F32 R5, -RZ, R0.H0_H0 ;  /* 0x20000000ff057230 */ /* 0x001fca0000004100 */
        /* <DEDUP_REMOVED lines=13> */
.L_x_3629:
[----:B------:R-:W-:-:S05]  /*0990*/  LOP3.LUT R5, R0, 0x80, R7, 0xf8, !PT ;  /* 0x0000008000057812 */ /* 0x000fca00078ef807 */
[----:B------:R0:W-:Y:S01]  /*09a0*/  STG.E.U8 desc[UR36][R2.64], R5 ;  /* 0x0000000502007986 */ /* 0x0001e2000c101124 */
[----:B------:R-:W-:Y:S05]  /*09b0*/  BRA `(.L_x_3611) ;  /* 0x0000000400bc7947 */ /* 0x000fea0003800000 */
.L_x_3626:
[----:B------:R-:W0:Y:S02]  /*09c0*/  LDC.U16 R0, c[0x0][0x384] ;  /* 0x0000e100ff007b82 */ /* 0x000e240000000400 */
[----:B0-----:R-:W-:-:S05]  /*09d0*/  HADD2.F32 R0, -RZ, R0.H0_H0 ;  /* 0x20000000ff007230 */ /* 0x001fca0000004100 */
[----:B------:R-:W-:-:S05]  /*09e0*/  F2FP.BF16.F32.PACK_AB R0, RZ, R0 ;  /* 0x00000000ff00723e */ /* 0x000fca00000010ff */
[----:B------:R0:W-:Y:S01]  /*09f0*/  STG.E.U16 desc[UR36][R2.64], R0 ;  /* 0x0000000002007986 */ /* 0x0001e2000c101524 */
[----:B------:R-:W-:Y:S05]  /*0a00*/  BRA `(.L_x_3611) ;  /* 0x0000000400a87947 */ /* 0x000fea0003800000 */
.L_x_3623:
        /* <DEDUP_REMOVED lines=13> */
.L_x_3632:
[----:B------:R-:W0:Y:S02]  /*0ae0*/  LDC.U16 R0, c[0x0][0x384] ;  /* 0x0000e100ff007b82 */ /* 0x000e240000000400 */
[----:B0-----:R-:W-:Y:S02]  /*0af0*/  HADD2.F32 R5, -RZ, R0.H0_H0 ;  /* 0x20000000ff057230 */ /* 0x001fe40000004100 */
        /* <DEDUP_REMOVED lines=11> */
.L_x_3634:
[----:B------:R-:W-:-:S04]  /*0bb0*/  SHF.R.U32.HI R0, RZ, 0x14, R5 ;  /* 0x00000014ff007819 */ /* 0x000fc80000011605 */
[----:B------:R-:W-:-:S04]  /*0bc0*/  LOP3.LUT R0, R0, 0x1, RZ, 0xc0, !PT ;  /* 0x0000000100007812 */ /* 0x000fc800078ec0ff */
[----:B------:R-:W-:-:S04]  /*0bd0*/  IADD3 R0, PT, PT, R5, 0x487ffff, R0 ;  /* 0x0487ffff05007810 */ /* 0x000fc80007ffe000 */
[----:B------:R-:W-:-:S04]  /*0be0*/  SHF.R.U32.HI R0, RZ, 0x14, R0 ;  /* 0x00000014ff007819 */ /* 0x000fc80000011600 */
[----:B------:R-:W-:-:S07]  /*0bf0*/  LOP3.LUT R4, R0, 0xff, RZ, 0xc0, !PT ;  /* 0x000000ff00047812 */ /* 0x000fce00078ec0ff */
.L_x_3635:
[----:B------:R-:W-:-:S04]  /*0c00*/  SHF.R.U32.HI R5, RZ, 0x18, R5 ;  /* 0x00000018ff057819 */ /* 0x000fc80000011605 */
[----:B------:R-:W-:-:S04]  /*0c10*/  LOP3.LUT R4, R4, 0x80, R5, 0xf8, !PT ;  /* 0x0000008004047812 */ /* 0x000fc800078ef805 */
[----:B------:R-:W-:-:S07]  /*0c20*/  PRMT R0, R4, 0x7610, R0 ;  /* 0x0000761004007816 */ /* 0x000fce0000000000 */
.L_x_3633:
[----:B------:R0:W-:Y:S01]  /*0c30*/  STG.E.U8 desc[UR36][R2.64], R0 ;  /* 0x0000000002007986 */ /* 0x0001e2000c101124 */
[----:B------:R-:W-:Y:S05]  /*0c40*/  BRA `(.L_x_3611) ;  /* 0x0000000400187947 */ /* 0x000fea0003800000 */
.L_x_3631:
        /* <DEDUP_REMOVED lines=13> */
.L_x_3637:
[----:B------:R-:W-:-:S04]  /*0d20*/  SHF.R.U32.HI R0, RZ, 0x15, R5 ;  /* 0x00000015ff007819 */ /* 0x000fc80000011605 */
[----:B------:R-:W-:-:S04]  /*0d30*/  LOP3.LUT R0, R0, 0x1, RZ, 0xc0, !PT ;  /* 0x0000000100007812 */ /* 0x000fc800078ec0ff */
[----:B------:R-:W-:-:S04]  /*0d40*/  IADD3 R0, PT, PT, R5, 0x88fffff, R0 ;  /* 0x088fffff05007810 */ /* 0x000fc80007ffe000 */
[----:B------:R-:W-:-:S04]  /*0d50*/  SHF.R.U32.HI R0, RZ, 0x15, R0 ;  /* 0x00000015ff007819 */ /* 0x000fc80000011600 */
[----:B------:R-:W-:-:S07]  /*0d60*/  LOP3.LUT R4, R0, 0xff, RZ, 0xc0, !PT ;  /* 0x000000ff00047812 */ /* 0x000fce00078ec0ff */
.L_x_3638:
[----:B------:R-:W-:-:S04]  /*0d70*/  SHF.R.U32.HI R5, RZ, 0x18, R5 ;  /* 0x00000018ff057819 */ /* 0x000fc80000011605 */
[----:B------:R-:W-:-:S04]  /*0d80*/  LOP3.LUT R4, R4, 0x80, R5, 0xf8, !PT ;  /* 0x0000008004047812 */ /* 0x000fc800078ef805 */
[----:B------:R-:W-:-:S07]  /*0d90*/  PRMT R0, R4, 0x7610, R0 ;  /* 0x0000761004007816 */ /* 0x000fce0000000000 */
.L_x_3636:
[----:B------:R0:W-:Y:S01]  /*0da0*/  STG.E.U8 desc[UR36][R2.64], R0 ;  /* 0x0000000002007986 */ /* 0x0001e2000c101124 */
[----:B------:R-:W-:Y:S05]  /*0db0*/  BRA `(.L_x_3611) ;  /* 0x0000000000bc7947 */ /* 0x000fea0003800000 */
.L_x_3630:
[----:B------:R-:W-:-:S09]  /*0dc0*/  UISETP.NE.AND UP0, UPT, UR4, 0x1c, UPT ;  /* 0x0000001c0400788c */ /* 0x000fd2000bf05270 */
[----:B------:R-:W-:Y:S05]  /*0dd0*/  BRA.U !UP0, `(.L_x_3639) ;  /* 0x0000000108a47547 */ /* 0x000fea000b800000 */
[----:B------:R-:W-:-:S09]  /*0de0*/  UISETP.NE.AND UP0, UPT, UR4, 0x1d, UPT ;  /* 0x0000001d0400788c */ /* 0x000fd2000bf05270 */
[----:B------:R-:W-:Y:S05]  /*0df0*/  BRA.U !UP0, `(.L_x_3640) ;  /* 0x0000000108887547 */ /* 0x000fea000b800000 */
[----:B------:R-:W-:-:S09]  /*0e00*/  UISETP.NE.AND UP0, UPT, UR4, 0x2c, UPT ;  /* 0x0000002c0400788c */ /* 0x000fd2000bf05270 */
[----:B------:R-:W-:Y:S05]  /*0e10*/  BRA.U !UP0, `(.L_x_3641) ;  /* 0x0000000108447547 */ /* 0x000fea000b800000 */
.L_x_3616:
        /* <DEDUP_REMOVED lines=16> */
.L_x_3642:
[----:B------:R-:W-:Y:S05]  /*0f20*/  BRA `(.L_x_3611) ;  /* 0x0000000000607947 */ /* 0x000fea0003800000 */
.L_x_3641:
[----:B------:R-:W0:Y:S01]  /*0f30*/  LDC.U16 R0, c[0x0][0x384] ;  /* 0x0000e100ff007b82 */ /* 0x000e220000000400 */
[----:B------:R-:W-:Y:S02]  /*0f40*/  IMAD.MOV.U32 R4, RZ, RZ, 0xff ;  /* 0x000000ffff047424 */ /* 0x000fe400078e00ff */
[----:B0-----:R-:W-:-:S05]  /*0f50*/  HADD2.F32 R5, -RZ, R0.H0_H0 ;  /* 0x20000000ff057230 */ /* 0x001fca0000004100 */
        /* <DEDUP_REMOVED lines=10> */
.L_x_3643:
[----:B------:R0:W-:Y:S01]  /*1000*/  STG.E.U8 desc[UR36][R2.64], R4 ;  /* 0x0000000402007986 */ /* 0x0001e2000c101124 */
[----:B------:R-:W-:Y:S05]  /*1010*/  BRA `(.L_x_3611) ;  /* 0x0000000000247947 */ /* 0x000fea0003800000 */
.L_x_3640:
[----:B------:R-:W0:Y:S02]  /*1020*/  LDC.U16 R0, c[0x0][0x384] ;  /* 0x0000e100ff007b82 */ /* 0x000e240000000400 */
[----:B0-----:R-:W-:-:S04]  /*1030*/  HADD2.F32 R0, -RZ, R0.H0_H0 ;  /* 0x20000000ff007230 */ /* 0x001fc80000004100 */
[----:B------:R-:W0:Y:S02]  /*1040*/  F2I.U64.TRUNC R4, R0 ;  /* 0x0000000000047311 */ /* 0x000e24000020d800 */
[----:B0-----:R0:W-:Y:S01]  /*1050*/  STG.E.64 desc[UR36][R2.64], R4 ;  /* 0x0000000402007986 */ /* 0x0011e2000c101b24 */
[----:B------:R-:W-:Y:S05]  /*1060*/  BRA `(.L_x_3611) ;  /* 0x0000000000107947 */ /* 0x000fea0003800000 */
.L_x_3639:
[----:B------:R-:W0:Y:S02]  /*1070*/  LDC.U16 R0, c[0x0][0x384] ;  /* 0x0000e100ff007b82 */ /* 0x000e240000000400 */
[----:B0-----:R-:W-:-:S04]  /*1080*/  HADD2.F32 R0, -RZ, R0.H0_H0 ;  /* 0x20000000ff007230 */ /* 0x001fc80000004100 */
[----:B------:R-:W0:Y:S02]  /*1090*/  F2I.FTZ.U32.TRUNC.NTZ R5, R0 ;  /* 0x0000000000057305 */ /* 0x000e24000021f000 */
[----:B0-----:R0:W-:Y:S02]  /*10a0*/  STG.E desc[UR36][R2.64], R5 ;  /* 0x0000000502007986 */ /* 0x0011e4000c101924 */
.L_x_3611:
[----:B------:R-:W-:Y:S05]  /*10b0*/  BSYNC.RECONVERGENT B6 ;  /* 0x0000000000067941 */ /* 0x000fea0003800200 */
.L_x_3610:
        /* <DEDUP_REMOVED lines=25> */
.L_x_3649:
[----:B------:R-:W0:Y:S02]  /*1250*/  LDC.U16 R0, c[0x0][0x384] ;  /* 0x0000e100ff007b82 */ /* 0x000e240000000400 */
[----:B0-----:R-:W-:-:S04]  /*1260*/  HADD2.F32 R0, -RZ, R0.H0_H0 ;  /* 0x20000000ff007230 */ /* 0x001fc80000004100 */
[----:B------:R-:W0:Y:S02]  /*1270*/  F2I.S64.TRUNC R4, R0 ;  /* 0x0000000000047311 */ /* 0x000e24000020d900 */
[----:B0-----:R0:W-:Y:S01]  /*1280*/  STG.E.U8 desc[UR36][R2.64], R4 ;  /* 0x0000000402007986 */ /* 0x0011e2000c101124 */
[----:B------:R-:W-:Y:S05]  /*1290*/  BRA `(.L_x_3651) ;  /* 0x0000000c00907947 */ /* 0x000fea0003800000 */
.L_x_3648:
        /* <DEDUP_REMOVED lines=11> */
.L_x_3653:
[----:B------:R-:W0:Y:S02]  /*1350*/  LDC.U16 R0, c[0x0][0x384] ;  /* 0x0000e100ff007b82 */ /* 0x000e240000000400 */
[----:B0-----:R-:W-:-:S04]  /*1360*/  HADD2.F32 R0, -RZ, R0.H0_H0 ;  /* 0x20000000ff007230 */ /* 0x001fc80000004100 */
[----:B------:R-:W0:Y:S02]  /*1370*/  F2I.FTZ.TRUNC.NTZ R5, R0 ;  /* 0x0000000000057305 */ /* 0x000e24000021f100 */
[----:B0-----:R0:W-:Y:S01]  /*1380*/  STG.E desc[UR36][R2.64], R5 ;  /* 0x0000000502007986 */ /* 0x0011e2000c101924 */
[----:B------:R-:W-:Y:S05]  /*1390*/  BRA `(.L_x_3651) ;  /* 0x0000000c00507947 */ /* 0x000fea0003800000 */
.L_x_3652:
[----:B------:R-:W0:Y:S02]  /*13a0*/  LDC.U16 R0, c[0x0][0x384] ;  /* 0x0000e100ff007b82 */ /* 0x000e240000000400 */
[----:B0-----:R-:W-:-:S04]  /*13b0*/  HADD2.F32 R0, -RZ, R0.H0_H0 ;  /* 0x20000000ff007230 */ /* 0x001fc80000004100 */
[----:B------:R-:W0:Y:S02]  /*13c0*/  F2I.FTZ.TRUNC.NTZ R5, R0 ;  /* 0x0000000000057305 */ /* 0x000e24000021f100 */
[----:B0-----:R0:W-:Y:S01]  /*13d0*/  STG.E.U16 desc[UR36][R2.64], R5 ;  /* 0x0000000502007986 */ /* 0x0011e2000c101524 */
[----:B------:R-:W-:Y:S05]  /*13e0*/  BRA `(.L_x_3651) ;  /* 0x0000000c003c7947 */ /* 0x000fea0003800000 */
.L_x_3647:
        /* <DEDUP_REMOVED lines=10> */
.L_x_3655:
[----:B------:R-:W0:Y:S02]  /*1490*/  LDC.U16 R5, c[0x0][0x384] ;  /* 0x0000e100ff057b82 */ /* 0x000e240000000400 */
[----:B0-----:R0:W-:Y:S01]  /*14a0*/  STG.E.U16 desc[UR36][R2.64], R5 ;  /* 0x0000000502007986 */ /* 0x0011e2000c101524 */
[----:B------:R-:W-:Y:S05]  /*14b0*/  BRA `(.L_x_3651) ;  /* 0x0000000c00087947 */ /* 0x000fea0003800000 */
.L_x_3654:
        /* <DEDUP_REMOVED lines=11> */
.L_x_3657:
[----:B------:R-:W0:Y:S02]  /*1570*/  LDC.U16 R0, c[0x0][0x384] ;  /* 0x0000e100ff007b82 */ /* 0x000e240000000400 */
[----:B0-----:R-:W-:-:S05]  /*1580*/  HADD2.F32 R0, -RZ, R0.H0_H0 ;  /* 0x20000000ff007230 */ /* 0x001fca0000004100 */
[----:B------:R-:W-:-:S04]  /*1590*/  F2FP.F16.F32.PACK_AB R0, RZ, R0 ;  /* 0x00000000ff00723e */ /* 0x000fc800000000ff */
[----:B------:R-:W-:-:S05]  /*15a0*/  PRMT R0, R0, 0x5410, RZ ;  /* 0x0000541000007816 */ /* 0x000fca00000000ff */
[----:B------:R0:W-:Y:S01]  /*15b0*/  STG.E desc[UR36][R2.64], R0 ;  /* 0x0000000002007986 */ /* 0x0001e2000c101924 */
[----:B------:R-:W-:Y:S05]  /*15c0*/  BRA `(.L_x_3651) ;  /* 0x0000000800c47947 */ /* 0x000fea0003800000 */
.L_x_3656:
[----:B------:R-:W0:Y:S02]  /*15d0*/  LDC.U16 R0, c[0x0][0x384] ;  /* 0x0000e100ff007b82 */ /* 0x000e240000000400 */
[----:B0-----:R-:W-:-:S05]  /*15e0*/  HADD2.F32 R0, -RZ, R0.H0_H0 ;  /* 0x20000000ff007230 */ /* 0x001fca0000004100 */
[----:B------:R-:W-:-:S04]  /*15f0*/  FMUL.FTZ R0, R0, 1 ;  /* 0x3f80000000007820 */ /* 0x000fc80000410000 */
[----:B------:R-:W0:Y:S02]  /*1600*/  F2F.F64.F32 R4, R0 ;  /* 0x0000000000047310 */ /* 0x000e240000201800 */
[----:B0-----:R0:W-:Y:S01]  /*1610*/  STG.E.64 desc[UR36][R2.64], R4 ;  /* 0x0000000402007986 */ /* 0x0011e2000c101b24 */
[----:B------:R-:W-:Y:S05]  /*1620*/  BRA `(.L_x_3651) ;  /* 0x0000000800ac7947 */ /* 0x000fea0003800000 */
.L_x_3646:
        /* <DEDUP_REMOVED lines=15> */
.L_x_3661:
        /* <DEDUP_REMOVED lines=18> */
.L_x_3663:
[----:B------:R-:W-:-:S04]  /*1840*/  SHF.R.U32.HI R5, RZ, 0x18, R4 ;  /* 0x00000018ff057819 */ /* 0x000fc80000011604 */
[----:B------:R-:W-:-:S07]  /*1850*/  LOP3.LUT R0, R0, 0x80, R5, 0xf8, !PT ;  /* 0x0000008000007812 */ /* 0x000fce00078ef805 */
.L_x_3662:
[----:B------:R4:W-:Y:S01]  /*1860*/  STG.E.U8 desc[UR36][R2.64], R0 ;  /* 0x0000000002007986 */ /* 0x0009e2000c101124 */
[----:B------:R-:W-:Y:S05]  /*1870*/  BRA `(.L_x_3651) ;  /* 0x0000000800187947 */ /* 0x000fea0003800000 */
.L_x_3660:
        /* <DEDUP_REMOVED lines=18> */
.L_x_3665:
[----:B------:R-:W-:-:S04]  /*19a0*/  SHF.R.U32.HI R5, RZ, 0x18, R4 ;  /* 0x00000018ff057819 */ /* 0x000fc80000011604 */
[----:B------:R-:W-:-:S07]  /*19b0*/  LOP3.LUT R0, R0, 0x80, R5, 0xf8, !PT ;  /* 0x0000008000007812 */ /* 0x000fce00078ef805 */
.L_x_3664:
[----:B------:R3:W-:Y:S01]  /*19c0*/  STG.E.U8 desc[UR36][R2.64], R0 ;  /* 0x0000000002007986 */ /* 0x0007e2000c101124 */
[----:B------:R-:W-:Y:S05]  /*19d0*/  BRA `(.L_x_3651) ;  /* 0x0000000400c07947 */ /* 0x000fea0003800000 */
.L_x_3659:
        /* <DEDUP_REMOVED lines=19> */
.L_x_3668:
[----:B------:R2:W-:Y:S01]  /*1b10*/  STG.E.U8 desc[UR36][R2.64], R0 ;  /* 0x0000000002007986 */ /* 0x0005e2000c101124 */
[----:B------:R-:W-:Y:S05]  /*1b20*/  BRA `(.L_x_3651) ;  /* 0x00000004006c7947 */ /* 0x000fea0003800000 */
.L_x_3667:
[----:B------:R-:W0:Y:S02]  /*1b30*/  LDC.U16 R0, c[0x0][0x384] ;  /* 0x0000e100ff007b82 */ /* 0x000e240000000400 */
[----:B0-----:R-:W-:-:S04]  /*1b40*/  HADD2.F32 R0, -RZ, R0.H0_H0 ;  /* 0x20000000ff007230 */ /* 0x001fc80000004100 */
[----:B------:R-:W0:Y:S02]  /*1b50*/  F2I.U64.TRUNC R4, R0 ;  /* 0x0000000000047311 */ /* 0x000e24000020d800 */
[----:B0-----:R1:W-:Y:S01]  /*1b60*/  STG.E.64 desc[UR36][R2.64], R4 ;  /* 0x0000000402007986 */ /* 0x0013e2000c101b24 */
[----:B------:R-:W-:Y:S05]  /*1b70*/  BRA `(.L_x_3651) ;  /* 0x0000000400587947 */ /* 0x000fea0003800000 */
.L_x_3666:
[----:B------:R-:W0:Y:S02]  /*1b80*/  LDC.U16 R0, c[0x0][0x384] ;  /* 0x0000e100ff007b82 */ /* 0x000e240000000400 */
[----:B0-----:R-:W-:-:S04]  /*1b90*/  HADD2.F32 R0, -RZ, R0.H0_H0 ;  /* 0x20000000ff007230 */ /* 0x001fc80000004100 */
[----:B------:R-:W0:Y:S02]  /*1ba0*/  F2I.FTZ.U32.TRUNC.NTZ R5, R0 ;  /* 0x0000000000057305 */ /* 0x000e24000021f000 */
[----:B0-----:R0:W-:Y:S01]  /*1bb0*/  STG.E desc[UR36][R2.64], R5 ;  /* 0x0000000502007986 */ /* 0x0011e2000c101924 */
[----:B------:R-:W-:Y:S05]  /*1bc0*/  BRA `(.L_x_3651) ;  /* 0x0000000400447947 */ /* 0x000fea0003800000 */
.L_x_3658:
        /* <DEDUP_REMOVED lines=12> */
.L_x_3670:
[----:B------:R-:W0:Y:S01]  /*1c90*/  LDC.U16 R0, c[0x0][0x384] ;  /* 0x0000e100ff007b82 */ /* 0x000e220000000400 */
[----:B------:R-:W-:Y:S01]  /*1ca0*/  CS2R R6, SRZ ;  /* 0x0000000000067805 */ /* 0x000fe2000001ff00 */
[----:B0-----:R-:W-:-:S05]  /*1cb0*/  HADD2.F32 R0, -RZ, R0.H0_H0 ;  /* 0x20000000ff007230 */ /* 0x001fca0000004100 */
[----:B------:R-:W-:-:S04]  /*1cc0*/  FMUL.FTZ R0, R0, 1 ;  /* 0x3f80000000007820 */ /* 0x000fc80000410000 */
[----:B------:R-:W0:Y:S02]  /*1cd0*/  F2F.F64.F32 R4, R0 ;  /* 0x0000000000047310 */ /* 0x000e240000201800 */
[----:B0-----:R0:W-:Y:S01]  /*1ce0*/  STG.E.128 desc[UR36][R2.64], R4 ;  /* 0x0000000402007986 */ /* 0x0011e2000c101d24 */
[----:B------:R-:W-:Y:S05]  /*1cf0*/  BRA `(.L_x_3651) ;  /* 0x0000000000f87947 */ /* 0x000fea0003800000 */
.L_x_3669:
[----:B------:R-:W-:-:S09]  /*1d00*/  UISETP.NE.AND UP0, UPT, UR4, 0xf, UPT ;  /* 0x0000000f0400788c */ /* 0x000fd2000bf05270 */
[----:B------:R-:W-:Y:S05]  /*1d10*/  BRA.U !UP0, `(.L_x_3671) ;  /* 0x0000000108e07547 */ /* 0x000fea000b800000 */
[----:B------:R-:W-:-:S09]  /*1d20*/  UISETP.NE.AND UP0, UPT, UR4, 0x17, UPT ;  /* 0x000000170400788c */ /* 0x000fd2000bf05270 */
[----:B------:R-:W-:Y:S05]  /*1d30*/  BRA.U !UP0, `(.L_x_3672) ;  /* 0x00000001088c7547 */ /* 0x000fea000b800000 */
[----:B------:R-:W-:-:S09]  /*1d40*/  UISETP.NE.AND UP0, UPT, UR4, 0x18, UPT ;  /* 0x000000180400788c */ /* 0x000fd2000bf05270 */
[----:B------:R-:W-:Y:S05]  /*1d50*/  BRA.U !UP0, `(.L_x_3673) ;  /* 0x0000000108447547 */ /* 0x000fea000b800000 */
.L_x_3650:
        /* <DEDUP_REMOVED lines=16> */
.L_x_3674:
[----:B------:R-:W-:Y:S05]  /*1e60*/  BRA `(.L_x_3651) ;  /* 0x00000000009c7947 */ /* 0x000fea0003800000 */
.L_x_3673:
        /* <DEDUP_REMOVED lines=13> */
.L_x_3675:
[----:B------:R-:W-:-:S05]  /*1f40*/  LOP3.LUT R5, R0, 0x80, R7, 0xf8, !PT ;  /* 0x0000008000057812 */ /* 0x000fca00078ef807 */
[----:B------:R0:W-:Y:S01]  /*1f50*/  STG.E.U8 desc[UR36][R2.64], R5 ;  /* 0x0000000502007986 */ /* 0x0001e2000c101124 */
[----:B------:R-:W-:Y:S05]  /*1f60*/  BRA `(.L_x_3651) ;  /* 0x00000000005c7947 */ /* 0x000fea0003800000 */
.L_x_3672:
        /* <DEDUP_REMOVED lines=12> */
.L_x_3676:
[----:B------:R-:W-:Y:S01]  /*2030*/  IMAD.MOV.U32 R0, RZ, RZ, 0x7f ;  /* 0x0000007fff007424 */ /* 0x000fe200078e00ff */
[----:B------:R-:W-:-:S04]  /*2040*/  ISETP.GT.U32.AND P0, PT, R6, 0x7f800000, PT ;  /* 0x7f8000000600780c */ /* 0x000fc80003f04070 */
[----:B------:R-:W-:-:S09]  /*2050*/  SEL R0, R0, 0x7c, P0 ;  /* 0x0000007c00007807 */ /* 0x000fd20000000000 */
.L_x_3677:
[----:B------:R-:W-:-:S04]  /*2060*/  SHF.R.U32.HI R5, RZ, 0x18, R4 ;  /* 0x00000018ff057819 */ /* 0x000fc80000011604 */
[----:B------:R-:W-:-:S05]  /*2070*/  LOP3.LUT R5, R0, 0x80, R5, 0xf8, !PT ;  /* 0x0000008000057812 */ /* 0x000fca00078ef805 */
[----:B------:R0:W-:Y:S01]  /*2080*/  STG.E.U8 desc[UR36][R2.64], R5 ;  /* 0x0000000502007986 */ /* 0x0001e2000c101124 */
[----:B------:R-:W-:Y:S05]  /*2090*/  BRA `(.L_x_3651) ;  /* 0x0000000000107947 */ /* 0x000fea0003800000 */
.L_x_3671:
[----:B------:R-:W0:Y:S02]  /*20a0*/  LDC.U16 R0, c[0x0][0x384] ;  /* 0x0000e100ff007b82 */ /* 0x000e240000000400 */
[----:B0-----:R-:W-:-:S05]  /*20b0*/  HADD2.F32 R0, -RZ, R0.H0_H0 ;  /* 0x20000000ff007230 */ /* 0x001fca0000004100 */
[----:B------:R-:W-:-:S05]  /*20c0*/  F2FP.BF16.F32.PACK_AB R0, RZ, R0 ;  /* 0x00000000ff00723e */ /* 0x000fca00000010ff */
[----:B------:R0:W-:Y:S02]  /*20d0*/  STG.E.U16 desc[UR36][R2.64], R0 ;  /* 0x0000000002007986 */ /* 0x0001e4000c101524 */
.L_x_3651:
        /* <DEDUP_REMOVED lines=25> */
.L_x_3681:
[----:B------:R-:W0:Y:S02]  /*2270*/  LDC.U16 R0, c[0x0][0x384] ;  /* 0x0000e100ff007b82 */ /* 0x000e240000000400 */
[----:B0-----:R-:W-:-:S04]  /*2280*/  HADD2.F32 R0, -RZ, R0.H0_H0 ;  /* 0x20000000ff007230 */ /* 0x001fc80000004100 */
[----:B------:R-:W0:Y:S02]  /*2290*/  F2I.S64.TRUNC R4, R0 ;  /* 0x0000000000047311 */ /* 0x000e24000020d900 */
[----:B0-----:R3:W-:Y:S01]  /*22a0*/  STG.E.U8 desc[UR36][R2.64], R4 ;  /* 0x0000000402007986 */ /* 0x0017e2000c101124 */
[----:B------:R-:W-:Y:S05]  /*22b0*/  BRA `(.L_x_3683) ;  /* 0x0000000c00907947 */ /* 0x000fea0003800000 */
.L_x_3680:
        /* <DEDUP_REMOVED lines=11> */
.L_x_3685:
[----:B------:R-:W0:Y:S02]  /*2370*/  LDC.U16 R0, c[0x0][0x384] ;  /* 0x0000e100ff007b82 */ /* 0x000e240000000400 */
[----:B0-----:R-:W-:-:S04]  /*2380*/  HADD2.F32 R0, -RZ, R0.H0_H0 ;  /* 0x20000000ff007230 */ /* 0x001fc80000004100 */
[----:B------:R-:W0:Y:S02]  /*2390*/  F2I.FTZ.TRUNC.NTZ R5, R0 ;  /* 0x0000000000057305 */ /* 0x000e24000021f100 */
[----:B0-----:R1:W-:Y:S01]  /*23a0*/  STG.E desc[UR36][R2.64], R5 ;  /* 0x0000000502007986 */ /* 0x0013e2000c101924 */
[----:B------:R-:W-:Y:S05]  /*23b0*/  BRA `(.L_x_3683) ;  /* 0x0000000c00507947 */ /* 0x000fea0003800000 */
.L_x_3684:
[----:B------:R-:W0:Y:S02]  /*23c0*/  LDC.U16 R0, c[0x0][0x384] ;  /* 0x0000e100ff007b82 */ /* 0x000e240000000400 */
[----:B0-----:R-:W-:-:S04]  /*23d0*/  HADD2.F32 R0, -RZ, R0.H0_H0 ;  /* 0x20000000ff007230 */ /* 0x001fc80000004100 */
[----:B------:R-:W0:Y:S02]  /*23e0*/  F2I.FTZ.TRUNC.NTZ R5, R0 ;  /* 0x0000000000057305 */ /* 0x000e24000021f100 */
[----:B0-----:R2:W-:Y:S01]  /*23f0*/  STG.E.U16 desc[UR36][R2.64], R5 ;  /* 0x0000000502007986 */ /* 0x0015e2000c101524 */
[----:B------:R-:W-:Y:S05]  /*2400*/  BRA `(.L_x_3683) ;  /* 0x0000000c003c7947 */ /* 0x000fea0003800000 */
.L_x_3679:
        /* <DEDUP_REMOVED lines=10> */
.L_x_3687:
[----:B------:R-:W0:Y:S02]  /*24b0*/  LDC.U16 R5, c[0x0][0x384] ;  /* 0x0000e100ff057b82 */ /* 0x000e240000000400 */
[----:B0-----:R0:W-:Y:S01]  /*24c0*/  STG.E.U16 desc[UR36][R2.64], R5 ;  /* 0x0000000502007986 */ /* 0x0011e2000c101524 */
[----:B------:R-:W-:Y:S05]  /*24d0*/  BRA `(.L_x_3683) ;  /* 0x0000000c00087947 */ /* 0x000fea0003800000 */
.L_x_3686:
        /* <DEDUP_REMOVED lines=11> */
.L_x_3689:
[----:B------:R-:W0:Y:S02]  /*2590*/  LDC.U16 R0, c[0x0][0x384] ;  /* 0x0000e100ff007b82 */ /* 0x000e240000000400 */
[----:B0-----:R-:W-:-:S05]  /*25a0*/  HADD2.F32 R0, -RZ, R0.H0_H0 ;  /* 0x20000000ff007230 */ /* 0x001fca0000004100 */
[----:B------:R-:W-:-:S04]  /*25b0*/  F2FP.F16.F32.PACK_AB R0, RZ, R0 ;  /* 0x00000000ff00723e */ /* 0x000fc800000000ff */
[----:B------:R-:W-:-:S05]  /*25c0*/  PRMT R0, R0, 0x5410, RZ ;  /* 0x0000541000007816 */ /* 0x000fca00000000ff */
[----:B------:R0:W-:Y:S01]  /*25d0*/  STG.E desc[UR36][R2.64], R0 ;  /* 0x0000000002007986 */ /* 0x0001e2000c101924 */
[----:B------:R-:W-:Y:S05]  /*25e0*/  BRA `(.L_x_3683) ;  /* 0x0000000800c47947 */ /* 0x000fea0003800000 */
.L_x_3688:
[----:B------:R-:W0:Y:S02]  /*25f0*/  LDC.U16 R0, c[0x0][0x384] ;  /* 0x0000e100ff007b82 */ /* 0x000e240000000400 */
[----:B0-----:R-:W-:-:S05]  /*2600*/  HADD2.F32 R0, -RZ, R0.H0_H0 ;  /* 0x20000000ff007230 */ /* 0x001fca0000004100 */
[----:B------:R-:W-:-:S04]  /*2610*/  FMUL.FTZ R0, R0, 1 ;  /* 0x3f80000000007820 */ /* 0x000fc80000410000 */
[----:B------:R-:W0:Y:S02]  /*2620*/  F2F.F64.F32 R4, R0 ;  /* 0x0000000000047310 */ /* 0x000e240000201800 */
[----:B0-----:R5:W-:Y:S01]  /*2630*/  STG.E.64 desc[UR36][R2.64], R4 ;  /* 0x0000000402007986 */ /* 0x001be2000c101b24 */
[----:B------:R-:W-:Y:S05]  /*2640*/  BRA `(.L_x_3683) ;  /* 0x0000000800ac7947 */ /* 0x000fea0003800000 */
.L_x_3678:
        /* <DEDUP_REMOVED lines=15> */
.L_x_3693:
        /* <DEDUP_REMOVED lines=18> */
.L_x_3695:
[----:B------:R-:W-:-:S04]  /*2860*/  SHF.R.U32.HI R5, RZ, 0x18, R4 ;  /* 0x00000018ff057819 */ /* 0x000fc80000011604 */
[----:B------:R-:W-:-:S07]  /*2870*/  LOP3.LUT R0, R0, 0x80, R5, 0xf8, !PT ;  /* 0x0000008000007812 */ /* 0x000fce00078ef805 */
.L_x_3694:
[----:B------:R0:W-:Y:S01]  /*2880*/  STG.E.U8 desc[UR36][R2.64], R0 ;  /* 0x0000000002007986 */ /* 0x0001e2000c101124 */
[----:B------:R-:W-:Y:S05]  /*2890*/  BRA `(.L_x_3683) ;  /* 0x0000000800187947 */ /* 0x000fea0003800000 */
.L_x_3692:
        /* <DEDUP_REMOVED lines=18> */
.L_x_3697:
[----:B------:R-:W-:-:S04]  /*29c0*/  SHF.R.U32.HI R5, RZ, 0x18, R4 ;  /* 0x00000018ff057819 */ /* 0x000fc80000011604 */
[----:B------:R-:W-:-:S07]  /*29d0*/  LOP3.LUT R0, R0, 0x80, R5, 0xf8, !PT ;  /* 0x0000008000007812 */ /* 0x000fce00078ef805 */
.L_x_3696:
[----:B------:R0:W-:Y:S01]  /*29e0*/  STG.E.U8 desc[UR36][R2.64], R0 ;  /* 0x0000000002007986 */ /* 0x0001e2000c101124 */
[----:B------:R-:W-:Y:S05]  /*29f0*/  BRA `(.L_x_3683) ;  /* 0x0000000400c07947 */ /* 0x000fea0003800000 */
.L_x_3691:
        /* <DEDUP_REMOVED lines=19> */
.L_x_3700:
[----:B------:R0:W-:Y:S01]  /*2b30*/  STG.E.U8 desc[UR36][R2.64], R0 ;  /* 0x0000000002007986 */ /* 0x0001e2000c101124 */
[----:B------:R-:W-:Y:S05]  /*2b40*/  BRA `(.L_x_3683) ;  /* 0x00000004006c7947 */ /* 0x000fea0003800000 */
.L_x_3699:
[----:B------:R-:W0:Y:S02]  /*2b50*/  LDC.U16 R0, c[0x0][0x384] ;  /* 0x0000e100ff007b82 */ /* 0x000e240000000400 */
[----:B0-----:R-:W-:-:S04]  /*2b60*/  HADD2.F32 R0, -RZ, R0.H0_H0 ;  /* 0x20000000ff007230 */ /* 0x001fc80000004100 */
[----:B------:R-:W0:Y:S02]  /*2b70*/  F2I.U64.TRUNC R4, R0 ;  /* 0x0000000000047311 */ /* 0x000e24000020d800 */
[----:B0-----:R0:W-:Y:S01]  /*2b80*/  STG.E.64 desc[UR36][R2.64], R4 ;  /* 0x0000000402007986 */ /* 0x0011e2000c101b24 */
[----:B------:R-:W-:Y:S05]  /*2b90*/  BRA `(.L_x_3683) ;  /* 0x0000000400587947 */ /* 0x000fea0003800000 */
.L_x_3698:
[----:B------:R-:W0:Y:S02]  /*2ba0*/  LDC.U16 R0, c[0x0][0x384] ;  /* 0x0000e100ff007b82 */ /* 0x000e240000000400 */
[----:B0-----:R-:W-:-:S04]  /*2bb0*/  HADD2.F32 R0, -RZ, R0.H0_H0 ;  /* 0x20000000ff007230 */ /* 0x001fc80000004100 */
[----:B------:R-:W0:Y:S02]  /*2bc0*/  F2I.FTZ.U32.TRUNC.NTZ R5, R0 ;  /* 0x0000000000057305 */ /* 0x000e24000021f000 */
[----:B0-----:R0:W-:Y:S01]  /*2bd0*/  STG.E desc[UR36][R2.64], R5 ;  /* 0x0000000502007986 */ /* 0x0011e2000c101924 */
[----:B------:R-:W-:Y:S05]  /*2be0*/  BRA `(.L_x_3683) ;  /* 0x0000000400447947 */ /* 0x000fea0003800000 */
.L_x_3690:
        /* <DEDUP_REMOVED lines=12> */
.L_x_3702:
[----:B------:R-:W0:Y:S01]  /*2cb0*/  LDC.U16 R0, c[0x0][0x384] ;  /* 0x0000e100ff007b82 */ /* 0x000e220000000400 */
[----:B------:R-:W-:Y:S01]  /*2cc0*/  CS2R R6, SRZ ;  /* 0x0000000000067805 */ /* 0x000fe2000001ff00 */
[----:B0-----:R-:W-:-:S05]  /*2cd0*/  HADD2.F32 R0, -RZ, R0.H0_H0 ;  /* 0x20000000ff007230 */ /* 0x001fca0000004100 */
[----:B------:R-:W-:-:S04]  /*2ce0*/  FMUL.FTZ R0, R0, 1 ;  /* 0x3f80000000007820 */ /* 0x000fc80000410000 */
[----:B------:R-:W0:Y:S02]  /*2cf0*/  F2F.F64.F32 R4, R0 ;  /* 0x0000000000047310 */ /* 0x000e240000201800 */
[----:B0-----:R0:W-:Y:S01]  /*2d00*/  STG.E.128 desc[UR36][R2.64], R4 ;  /* 0x0000000402007986 */ /* 0x0011e2000c101d24 */
[----:B------:R-:W-:Y:S05]  /*2d10*/  BRA `(.L_x_3683) ;  /* 0x0000000000f87947 */ /* 0x000fea0003800000 */
.L_x_3701:
[----:B------:R-:W-:-:S09]  /*2d20*/  UISETP.NE.AND UP0, UPT, UR4, 0xf, UPT ;  /* 0x0000000f0400788c */ /* 0x000fd2000bf05270 */
[----:B------:R-:W-:Y:S05]  /*2d30*/  BRA.U !UP0, `(.L_x_3703) ;  /* 0x0000000108e07547 */ /* 0x000fea000b800000 */
[----:B------:R-:W-:-:S09]  /*2d40*/  UISETP.NE.AND UP0, UPT, UR4, 0x17, UPT ;  /* 0x000000170400788c */ /* 0x000fd2000bf05270 */
[----:B------:R-:W-:Y:S05]  /*2d50*/  BRA.U !UP0, `(.L_x_3704) ;  /* 0x00000001088c7547 */ /* 0x000fea000b800000 */
[----:B------:R-:W-:-:S09]  /*2d60*/  UISETP.NE.AND UP0, UPT, UR4, 0x18, UPT ;  /* 0x000000180400788c */ /* 0x000fd2000bf05270 */
[----:B------:R-:W-:Y:S05]  /*2d70*/  BRA.U !UP0, `(.L_x_3705) ;  /* 0x0000000108447547 */ /* 0x000fea000b800000 */
.L_x_3682:
        /* <DEDUP_REMOVED lines=16> */
.L_x_3706:
[----:B------:R-:W-:Y:S05]  /*2e80*/  BRA `(.L_x_3683) ;  /* 0x00000000009c7947 */ /* 0x000fea0003800000 */
.L_x_3705:
        /* <DEDUP_REMOVED lines=13> */
.L_x_3707:
[----:B------:R-:W-:-:S05]  /*2f60*/  LOP3.LUT R5, R0, 0x80, R7, 0xf8, !PT ;  /* 0x0000008000057812 */ /* 0x000fca00078ef807 */
[----:B------:R0:W-:Y:S01]  /*2f70*/  STG.E.U8 desc[UR36][R2.64], R5 ;  /* 0x0000000502007986 */ /* 0x0001e2000c101124 */
[----:B------:R-:W-:Y:S05]  /*2f80*/  BRA `(.L_x_3683) ;  /* 0x00000000005c7947 */ /* 0x000fea0003800000 */
.L_x_3704:
        /* <DEDUP_REMOVED lines=12> */
.L_x_3708:
[----:B------:R-:W-:Y:S01]  /*3050*/  IMAD.MOV.U32 R0, RZ, RZ, 0x7f ;  /* 0x0000007fff007424 */ /* 0x000fe200078e00ff */
[----:B------:R-:W-:-:S04]  /*3060*/  ISETP.GT.U32.AND P0, PT, R6, 0x7f800000, PT ;  /* 0x7f8000000600780c */ /* 0x000fc80003f04070 */
[----:B------:R-:W-:-:S09]  /*3070*/  SEL R0, R0, 0x7c, P0 ;  /* 0x0000007c00007807 */ /* 0x000fd20000000000 */
.L_x_3709:
[----:B------:R-:W-:-:S04]  /*3080*/  SHF.R.U32.HI R5, RZ, 0x18, R4 ;  /* 0x00000018ff057819 */ /* 0x000fc80000011604 */
[----:B------:R-:W-:-:S05]  /*3090*/  LOP3.LUT R5, R0, 0x80, R5, 0xf8, !PT ;  /* 0x0000008000057812 */ /* 0x000fca00078ef805 */
[----:B------:R0:W-:Y:S01]  /*30a0*/  STG.E.U8 desc[UR36][R2.64], R5 ;  /* 0x0000000502007986 */ /* 0x0001e2000c101124 */
[----:B------:R-:W-:Y:S05]  /*30b0*/  BRA `(.L_x_3683) ;  /* 0x0000000000107947 */ /* 0x000fea0003800000 */
.L_x_3703:
[----:B------:R-:W0:Y:S02]  /*30c0*/  LDC.U16 R0, c[0x0][0x384] ;  /* 0x0000e100ff007b82 */ /* 0x000e240000000400 */
[----:B0-----:R-:W-:-:S05]  /*30d0*/  HADD2.F32 R0, -RZ, R0.H0_H0 ;  /* 0x20000000ff007230 */ /* 0x001fca0000004100 */
[----:B------:R-:W-:-:S05]  /*30e0*/  F2FP.BF16.F32.PACK_AB R0, RZ, R0 ;  /* 0x00000000ff00723e */ /* 0x000fca00000010ff */
[----:B------:R0:W-:Y:S02]  /*30f0*/  STG.E.U16 desc[UR36][R2.64], R0 ;  /* 0x0000000002007986 */ /* 0x0001e4000c101524 */
.L_x_3683:
[----:B------:R-:W-:-:S07]  /*3100*/  VIADD R18, R18, 0x80 ;  /* 0x0000008012127836 */ /* 0x000fce0000000000 */
.L_x_3645:
[----:B------:R-:W-:Y:S05]  /*3110*/  BSYNC.RECONVERGENT B6 ;  /* 0x0000000000067941 */ /* 0x000fea0003800200 */
.L_x_3644:
        /* <DEDUP_REMOVED lines=24> */
.L_x_3713:
[----:B------:R-:W0:Y:S02]  /*32a0*/  LDC.U16 R0, c[0x0][0x384] ;  /* 0x0000e100ff007b82 */ /* 0x000e240000000400 */
[----:B0-----:R-:W-:-:S04]  /*32b0*/  HADD2.F32 R0, -RZ, R0.H0_H0 ;  /* 0x20000000ff007230 */ /* 0x001fc80000004100 */
[----:B------:R-:W0:Y:S02]  /*32c0*/  F2I.S64.TRUNC R4, R0 ;  /* 0x0000000000047311 */ /* 0x000e24000020d900 */
[----:B0-----:R-:W-:Y:S01]  /*32d0*/  STG.E.U8 desc[UR36][R2.64], R4 ;  /* 0x0000000402007986 */ /* 0x001fe2000c101124 */
[----:B------:R-:W-:Y:S05]  /*32e0*/  EXIT ;  /* 0x000000000000794d */ /* 0x000fea0003800000 */
.L_x_3712:
        /* <DEDUP_REMOVED lines=11> */
.L_x_3716:
[----:B------:R-:W0:Y:S02]  /*33a0*/  LDC.U16 R0, c[0x0][0x384] ;  /* 0x0000e100ff007b82 */ /* 0x000e240000000400 */
[----:B0-----:R-:W-:-:S04]  /*33b0*/  HADD2.F32 R0, -RZ, R0.H0_H0 ;  /* 0x20000000ff007230 */ /* 0x001fc80000004100 */
[----:B------:R-:W0:Y:S02]  /*33c0*/  F2I.FTZ.TRUNC.NTZ R5, R0 ;  /* 0x0000000000057305 */ /* 0x000e24000021f100 */
[----:B0-----:R-:W-:Y:S01]  /*33d0*/  STG.E desc[UR36][R2.64], R5 ;  /* 0x0000000502007986 */ /* 0x001fe2000c101924 */
[----:B------:R-:W-:Y:S05]  /*33e0*/  EXIT ;  /* 0x000000000000794d */ /* 0x000fea0003800000 */
.L_x_3715:
[----:B------:R-:W0:Y:S02]  /*33f0*/  LDC.U16 R0, c[0x0][0x384] ;  /* 0x0000e100ff007b82 */ /* 0x000e240000000400 */
[----:B0-----:R-:W-:-:S04]  /*3400*/  HADD2.F32 R0, -RZ, R0.H0_H0 ;  /* 0x20000000ff007230 */ /* 0x001fc80000004100 */
[----:B------:R-:W0:Y:S02]  /*3410*/  F2I.FTZ.TRUNC.NTZ R5, R0 ;  /* 0x0000000000057305 */ /* 0x000e24000021f100 */
[----:B0-----:R-:W-:Y:S01]  /*3420*/  STG.E.U16 desc[UR36][R2.64], R5 ;  /* 0x0000000502007986 */ /* 0x001fe2000c101524 */
[----:B------:R-:W-:Y:S05]  /*3430*/  EXIT ;  /* 0x000000000000794d */ /* 0x000fea0003800000 */
.L_x_3711:
        /* <DEDUP_REMOVED lines=10> */
.L_x_3718:
[----:B------:R-:W0:Y:S02]  /*34e0*/  LDC.U16 R5, c[0x0][0x384] ;  /* 0x0000e100ff057b82 */ /* 0x000e240000000400 */
[----:B0-----:R-:W-:Y:S01]  /*34f0*/  STG.E.U16 desc[UR36][R2.64], R5 ;  /* 0x0000000502007986 */ /* 0x001fe2000c101524 */
[----:B------:R-:W-:Y:S05]  /*3500*/  EXIT ;  /* 0x000000000000794d */ /* 0x000fea0003800000 */
.L_x_3717:
        /* <DEDUP_REMOVED lines=9> */
[----:B------:R-:W-:Y:S01]  /*35a0*/  STG.E.64 desc[UR36][R2.64], R4 ;  /* 0x0000000402007986 */ /* 0x000fe2000c101b24 */
[----:B------:R-:W-:Y:S05]  /*35b0*/  EXIT ;  /* 0x000000000000794d */ /* 0x000fea0003800000 */
.L_x_3720:
[----:B------:R-:W0:Y:S02]  /*35c0*/  LDC.U16 R0, c[0x0][0x384] ;  /* 0x0000e100ff007b82 */ /* 0x000e240000000400 */
[----:B0-----:R-:W-:-:S05]  /*35d0*/  HADD2.F32 R0, -RZ, R0.H0_H0 ;  /* 0x20000000ff007230 */ /* 0x001fca0000004100 */
[----:B------:R-:W-:-:S04]  /*35e0*/  F2FP.F16.F32.PACK_AB R0, RZ, R0 ;  /* 0x00000000ff00723e */ /* 0x000fc800000000ff */
[----:B------:R-:W-:-:S05]  /*35f0*/  PRMT R0, R0, 0x5410, RZ ;  /* 0x0000541000007816 */ /* 0x000fca00000000ff */
[----:B------:R-:W-:Y:S01]  /*3600*/  STG.E desc[UR36][R2.64], R0 ;  /* 0x0000000002007986 */ /* 0x000fe2000c101924 */
[----:B------:R-:W-:Y:S05]  /*3610*/  EXIT ;  /* 0x000000000000794d */ /* 0x000fea0003800000 */
.L_x_3719:
[----:B------:R-:W0:Y:S02]  /*3620*/  LDC.U16 R0, c[0x0][0x384] ;  /* 0x0000e100ff007b82 */ /* 0x000e240000000400 */
[----:B0-----:R-:W-:-:S05]  /*3630*/  HADD2.F32 R0, -RZ, R0.H0_H0 ;  /* 0x20000000ff007230 */ /* 0x001fca0000004100 */
[----:B------:R-:W-:-:S04]  /*3640*/  FMUL.FTZ R0, R0, 1 ;  /* 0x3f80000000007820 */ /* 0x000fc80000410000 */
[----:B------:R-:W0:Y:S02]  /*3650*/  F2F.F64.F32 R4, R0 ;  /* 0x0000000000047310 */ /* 0x000e240000201800 */
[----:B0-----:R-:W-:Y:S01]  /*3660*/  STG.E.64 desc[UR36][R2.64], R4 ;  /* 0x0000000402007986 */ /* 0x001fe2000c101b24 */
[----:B------:R-:W-:Y:S05]  /*3670*/  EXIT ;  /* 0x000000000000794d */ /* 0x000fea0003800000 */
.L_x_3710:
        /* <DEDUP_REMOVED lines=15> */
.L_x_3724:
        /* <DEDUP_REMOVED lines=18> */
.L_x_3726:
[----:B------:R-:W-:-:S04]  /*3890*/  SHF.R.U32.HI R5, RZ, 0x18, R4 ;  /* 0x00000018ff057819 */ /* 0x000fc80000011604 */
[----:B------:R-:W-:-:S07]  /*38a0*/  LOP3.LUT R0, R0, 0x80, R5, 0xf8, !PT ;  /* 0x0000008000007812 */ /* 0x000fce00078ef805 */
.L_x_3725:
[----:B------:R-:W-:Y:S01]  /*38b0*/  STG.E.U8 desc[UR36][R2.64], R0 ;  /* 0x0000000002007986 */ /* 0x000fe2000c101124 */
[----:B------:R-:W-:Y:S05]  /*38c0*/  EXIT ;  /* 0x000000000000794d */ /* 0x000fea0003800000 */
.L_x_3723:
        /* <DEDUP_REMOVED lines=18> */
.L_x_3728:
[----:B------:R-:W-:-:S04]  /*39f0*/  SHF.R.U32.HI R5, RZ, 0x18, R4 ;  /* 0x00000018ff057819 */ /* 0x000fc80000011604 */
[----:B------:R-:W-:-:S07]  /*3a00*/  LOP3.LUT R0, R0, 0x80, R5, 0xf8, !PT ;  /* 0x0000008000007812 */ /* 0x000fce00078ef805 */
.L_x_3727:
[----:B------:R-:W-:Y:S01]  /*3a10*/  STG.E.U8 desc[UR36][R2.64], R0 ;  /* 0x0000000002007986 */ /* 0x000fe2000c101124 */
[----:B------:R-:W-:Y:S05]  /*3a20*/  EXIT ;  /* 0x000000000000794d */ /* 0x000fea0003800000 */
.L_x_3722:
        /* <DEDUP_REMOVED lines=19> */
.L_x_3731:
[----:B------:R-:W-:Y:S01]  /*3b60*/  STG.E.U8 desc[UR36][R2.64], R0 ;  /* 0x0000000002007986 */ /* 0x000fe2000c101124 */
[----:B------:R-:W-:Y:S05]  /*3b70*/  EXIT ;  /* 0x000000000000794d */ /* 0x000fea0003800000 */
.L_x_3730:
[----:B------:R-:W0:Y:S02]  /*3b80*/  LDC.U16 R0, c[0x0][0x384] ;  /* 0x0000e100ff007b82 */ /* 0x000e240000000400 */
[----:B0-----:R-:W-:-:S04]  /*3b90*/  HADD2.F32 R0, -RZ, R0.H0_H0 ;  /* 0x20000000ff007230 */ /* 0x001fc80000004100 */
[----:B------:R-:W0:Y:S02]  /*3ba0*/  F2I.U64.TRUNC R4, R0 ;  /* 0x0000000000047311 */ /* 0x000e24000020d800 */
[----:B0-----:R-:W-:Y:S01]  /*3bb0*/  STG.E.64 desc[UR36][R2.64], R4 ;  /* 0x0000000402007986 */ /* 0x001fe2000c101b24 */
[----:B------:R-:W-:Y:S05]  /*3bc0*/  EXIT ;  /* 0x000000000000794d */ /* 0x000fea0003800000 */
.L_x_3729:
[----:B------:R-:W0:Y:S02]  /*3bd0*/  LDC.U16 R0, c[0x0][0x384] ;  /* 0x0000e100ff007b82 */ /* 0x000e240000000400 */
[----:B0-----:R-:W-:-:S04]  /*3be0*/  HADD2.F32 R0, -RZ, R0.H0_H0 ;  /* 0x20000000ff007230 */ /* 0x001fc80000004100 */
[----:B------:R-:W0:Y:S02]  /*3bf0*/  F2I.FTZ.U32.TRUNC.NTZ R5, R0 ;  /* 0x0000000000057305 */ /* 0x000e24000021f000 */
[----:B0-----:R-:W-:Y:S01]  /*3c00*/  STG.E desc[UR36][R2.64], R5 ;  /* 0x0000000502007986 */ /* 0x001fe2000c101924 */
[----:B------:R-:W-:Y:S05]  /*3c10*/  EXIT ;  /* 0x000000000000794d */ /* 0x000fea0003800000 */
.L_x_3721:
        /* <DEDUP_REMOVED lines=12> */
.L_x_3733:
[----:B------:R-:W0:Y:S01]  /*3ce0*/  LDC.U16 R0, c[0x0][0x384] ;  /* 0x0000e100ff007b82 */ /* 0x000e220000000400 */
[----:B------:R-:W-:Y:S01]  /*3cf0*/  CS2R R6, SRZ ;  /* 0x0000000000067805 */ /* 0x000fe2000001ff00 */
[----:B0-----:R-:W-:-:S05]  /*3d00*/  HADD2.F32 R0, -RZ, R0.H0_H0 ;  /* 0x20000000ff007230 */ /* 0x001fca0000004100 */
[----:B------:R-:W-:-:S04]  /*3d10*/  FMUL.FTZ R0, R0, 1 ;  /* 0x3f80000000007820 */ /* 0x000fc80000410000 */
[----:B------:R-:W0:Y:S02]  /*3d20*/  F2F.F64.F32 R4, R0 ;  /* 0x0000000000047310 */ /* 0x000e240000201800 */
[----:B0-----:R-:W-:Y:S01]  /*3d30*/  STG.E.128 desc[UR36][R2.64], R4 ;  /* 0x0000000402007986 */ /* 0x001fe2000c101d24 */
[----:B------:R-:W-:Y:S05]  /*3d40*/  EXIT ;  /* 0x000000000000794d */ /* 0x000fea0003800000 */
.L_x_3732:
[----:B------:R-:W-:-:S09]  /*3d50*/  UISETP.NE.AND UP0, UPT, UR4, 0xf, UPT ;  /* 0x0000000f0400788c */ /* 0x000fd2000bf05270 */
[----:B------:R-:W-:Y:S05]  /*3d60*/  BRA.U !UP0, `(.L_x_3734) ;  /* 0x0000000108e07547 */ /* 0x000fea000b800000 */
[----:B------:R-:W-:-:S09]  /*3d70*/  UISETP.NE.AND UP0, UPT, UR4, 0x17, UPT ;  /* 0x000000170400788c */ /* 0x000fd2000bf05270 */
[----:B------:R-:W-:Y:S05]  /*3d80*/  BRA.U !UP0, `(.L_x_3735) ;  /* 0x00000001088c7547 */ /* 0x000fea000b800000 */
[----:B------:R-:W-:-:S09]  /*3d90*/  UISETP.NE.AND UP0, UPT, UR4, 0x18, UPT ;  /* 0x000000180400788c */ /* 0x000fd2000bf05270 */
[----:B------:R-:W-:Y:S05]  /*3da0*/  BRA.U !UP0, `(.L_x_3736) ;  /* 0x0000000108447547 */ /* 0x000fea000b800000 */
.L_x_3714:
        /* <DEDUP_REMOVED lines=16> */
.L_x_3737:
[----:B------:R-:W-:Y:S05]  /*3eb0*/  EXIT ;  /* 0x000000000000794d */ /* 0x000fea0003800000 */
.L_x_3736:
        /* <DEDUP_REMOVED lines=13> */
.L_x_3738:
[----:B------:R-:W-:-:S05]  /*3f90*/  LOP3.LUT R5, R0, 0x80, R7, 0xf8, !PT ;  /* 0x0000008000057812 */ /* 0x000fca00078ef807 */
[----:B------:R-:W-:Y:S01]  /*3fa0*/  STG.E.U8 desc[UR36][R2.64], R5 ;  /* 0x0000000502007986 */ /* 0x000fe2000c101124 */
[----:B------:R-:W-:Y:S05]  /*3fb0*/  EXIT ;  /* 0x000000000000794d */ /* 0x000fea0003800000 */
.L_x_3735:
        /* <DEDUP_REMOVED lines=12> */
.L_x_3739:
[----:B------:R-:W-:Y:S01]  /*4080*/  IMAD.MOV.U32 R0, RZ, RZ, 0x7f ;  /* 0x0000007fff007424 */ /* 0x000fe200078e00ff */
[----:B------:R-:W-:-:S04]  /*4090*/  ISETP.GT.U32.AND P0, PT, R6, 0x7f800000, PT ;  /* 0x7f8000000600780c */ /* 0x000fc80003f04070 */
[----:B------:R-:W-:-:S09]  /*40a0*/  SEL R0, R0, 0x7c, P0 ;  /* 0x0000007c00007807 */ /* 0x000fd20000000000 */
.L_x_3740:
[----:B------:R-:W-:-:S04]  /*40b0*/  SHF.R.U32.HI R5, RZ, 0x18, R4 ;  /* 0x00000018ff057819 */ /* 0x000fc80000011604 */
[----:B------:R-:W-:-:S05]  /*40c0*/  LOP3.LUT R5, R0, 0x80, R5, 0xf8, !PT ;  /* 0x0000008000057812 */ /* 0x000fca00078ef805 */
[----:B------:R-:W-:Y:S01]  /*40d0*/  STG.E.U8 desc[UR36][R2.64], R5 ;  /* 0x0000000502007986 */ /* 0x000fe2000c101124 */
[----:B------:R-:W-:Y:S05]  /*40e0*/  EXIT ;  /* 0x000000000000794d */ /* 0x000fea0003800000 */
.L_x_3734:
[----:B------:R-:W0:Y:S02]  /*40f0*/  LDC.U16 R0, c[0x0][0x384] ;  /* 0x0000e100ff007b82 */ /* 0x000e240000000400 */
[----:B0-----:R-:W-:-:S05]  /*4100*/  HADD2.F32 R0, -RZ, R0.H0_H0 ;  /* 0x20000000ff007230 */ /* 0x001fca0000004100 */
[----:B------:R-:W-:-:S05]  /*4110*/  F2FP.BF16.F32.PACK_AB R0, RZ, R0 ;  /* 0x00000000ff00723e */ /* 0x000fca00000010ff */
[----:B------:R-:W-:Y:S01]  /*4120*/  STG.E.U16 desc[UR36][R2.64], R0 ;  /* 0x0000000002007986 */ /* 0x000fe2000c101524 */
[----:B------:R-:W-:Y:S05]  /*4130*/  EXIT ;  /* 0x000000000000794d */ /* 0x000fea0003800000 */
.L_x_3741:
        /* <DEDUP_REMOVED lines=12> */
.L_x_7099:


//--------------------- .text._ZN2at6native18elementwise_kernelILi128ELi4EZNS0_22gpu_kernel_impl_nocastINS0_11FillFunctorIN3c104HalfEEEEEvRNS_18TensorIteratorBaseERKT_EUliE_EEviT1_ --------------------------
	.section	.text._ZN2at6native18elementwise_kernelILi128ELi4EZNS0_22gpu_kernel_impl_nocastINS0_11FillFunctorIN3c104HalfEEEEEvRNS_18TensorIteratorBaseERKT_EUliE_EEviT1_,"ax",@progbits
	.align	128
        .global         _ZN2at6native18elementwise_kernelILi128ELi4EZNS0_22gpu_kernel_impl_nocastINS0_11FillFunctorIN3c104HalfEEEEEvRNS_18TensorIteratorBaseERKT_EUliE_EEviT1_
        .type           _ZN2at6native18elementwise_kernelILi128ELi4EZNS0_22gpu_kernel_impl_nocastINS0_11FillFunctorIN3c104HalfEEEEEvRNS_18TensorIteratorBaseERKT_EUliE_EEviT1_,@function
        .size           _ZN2at6native18elementwise_kernelILi128ELi4EZNS0_22gpu_kernel_impl_nocastINS0_11FillFunctorIN3c104HalfEEEEEvRNS_18TensorIteratorBaseERKT_EUliE_EEviT1_,(.L_x_7100 - _ZN2at6native18elementwise_kernelILi128ELi4EZNS0_22gpu_kernel_impl_nocastINS0_11FillFunctorIN3c104HalfEEEEEvRNS_18TensorIteratorBaseERKT_EUliE_EEviT1_)
        .other          _ZN2at6native18elementwise_kernelILi128ELi4EZNS0_22gpu_kernel_impl_nocastINS0_11FillFunctorIN3c104HalfEEEEEvRNS_18TensorIteratorBaseERKT_EUliE_EEviT1_,@"STO_CUDA_ENTRY STV_DEFAULT"
_ZN2at6native18elementwise_kernelILi128ELi4EZNS0_22gpu_kernel_impl_nocastINS0_11FillFunctorIN3c104HalfEEEEEvRNS_18TensorIteratorBaseERKT_EUliE_EEviT1_:
.text._ZN2at6native18elementwise_kernelILi128ELi4EZNS0_22gpu_kernel_impl_nocastINS0_11FillFunctorIN3c104HalfEEEEEvRNS_18TensorIteratorBaseERKT_EUliE_EEviT1_:
        /* <DEDUP_REMOVED lines=16> */
.L_x_3742:
        /* <DEDUP_REMOVED lines=282> */
.L_x_3746:
        /* <DEDUP_REMOVED lines=282> */
.L_x_3748:
[----:B------:R-:W0:Y:S01]  /*2440*/  LDCU.64 UR10, c[0x0][0x520] ;  /* 0x0000a400ff0a77ac */ /* 0x000e220008000a00 */
[----:B------:R-:W1:Y:S01]  /*2450*/  LDC.U16 R7, c[0x0][0x528] ;  /* 0x00014a00ff077b82 */ /* 0x000e620000000400 */
[----:B------:R-:W-:Y:S02]  /*2460*/  IADD3 R3, PT, PT, R3, 0x80, RZ ;  /* 0x0000008003037810 */ /* 0x000fe40007ffe0ff */
[----:B0-----:R-:W-:-:S04]  /*2470*/  IADD3 R4, P0, PT, R0, UR10, RZ ;  /* 0x0000000a00047c10 */ /* 0x001fc8000ff1e0ff */
[----:B------:R-:W-:-:S05]  /*2480*/  IADD3.X R5, PT, PT, RZ, UR11, RZ, P0, !PT ;  /* 0x0000000bff057c10 */ /* 0x000fca00087fe4ff */
[----:B-1----:R0:W-:Y:S04]  /*2490*/  STG.E.U16 desc[UR6][R4.64], R7 ;  /* 0x0000000704007986 */ /* 0x0021e8000c101506 */
.L_x_3745:
[----:B------:R-:W-:-:S13]  /*24a0*/  ISETP.GE.AND P0, PT, R3, UR8, PT ;  /* 0x0000000803007c0c */ /* 0x000fda000bf06270 */
[----:B------:R-:W-:Y:S05]  /*24b0*/  @P0 BREAK.RELIABLE B1 ;  /* 0x0000000000010942 */ /* 0x000fea0003800100 */
[----:B------:R-:W-:Y:S05]  /*24c0*/  @P0 BRA `(.L_x_3747) ;  /* 0x0000001000600947 */ /* 0x000fea0003800000 */
[----:B------:R-:W-:Y:S05]  /*24d0*/  BSYNC.RELIABLE B1 ;  /* 0x0000000000017941 */ /* 0x000fea0003800100 */
.L_x_3744:
        /* <DEDUP_REMOVED lines=273> */
.L_x_3749:
[----:B------:R-:W0:Y:S01]  /*35f0*/  LDCU.64 UR10, c[0x0][0x520] ;  /* 0x0000a400ff0a77ac */ /* 0x000e220008000a00 */
[----:B------:R-:W1:Y:S01]  /*3600*/  LDC.U16 R7, c[0x0][0x528] ;  /* 0x00014a00ff077b82 */ /* 0x000e620000000400 */
[----:B------:R-:W-:Y:S02]  /*3610*/  IADD3 R3, PT, PT, R3, 0x80, RZ ;  /* 0x0000008003037810 */ /* 0x000fe40007ffe0ff */
[----:B0-----:R-:W-:-:S04]  /*3620*/  IADD3 R4, P0, PT, R0, UR10, RZ ;  /* 0x0000000a00047c10 */ /* 0x001fc8000ff1e0ff */
[----:B------:R-:W-:-:S05]  /*3630*/  IADD3.X R5, PT, PT, RZ, UR11, RZ, P0, !PT ;  /* 0x0000000bff057c10 */ /* 0x000fca00087fe4ff */
[----:B-1----:R1:W-:Y:S04]  /*3640*/  STG.E.U16 desc[UR6][R4.64], R7 ;  /* 0x0000000704007986 */ /* 0x0023e8000c101506 */
.L_x_3747:
[----:B------:R-:W-:Y:S05]  /*3650*/  BSYNC.RECONVERGENT B0 ;  /* 0x0000000000007941 */ /* 0x000fea0003800200 */
.L_x_3743:
        /* <DEDUP_REMOVED lines=276> */
.L_x_3750:
[----:B------:R-:W0:Y:S01]  /*47a0*/  LDCU.64 UR8, c[0x0][0x520] ;  /* 0x0000a400ff0877ac */ /* 0x000e220008000a00 */
[----:B------:R-:W1:Y:S01]  /*47b0*/  LDC.U16 R5, c[0x0][0x528] ;  /* 0x00014a00ff057b82 */ /* 0x000e620000000400 */
[----:B0-----:R-:W-:-:S04]  /*47c0*/  IADD3 R2, P0, PT, R0, UR8, RZ ;  /* 0x0000000800027c10 */ /* 0x001fc8000ff1e0ff */
[----:B------:R-:W-:-:S05]  /*47d0*/  IADD3.X R3, PT, PT, RZ, UR9, RZ, P0, !PT ;  /* 0x00000009ff037c10 */ /* 0x000fca00087fe4ff */
[----:B-1----:R-:W-:Y:S01]  /*47e0*/  STG.E.U16 desc[UR6][R2.64], R5 ;  /* 0x0000000502007986 */ /* 0x002fe2000c101506 */
[----:B------:R-:W-:Y:S05]  /*47f0*/  EXIT ;  /* 0x000000000000794d */ /* 0x000fea0003800000 */
.L_x_3751:
        /* <DEDUP_REMOVED lines=16> */
.L_x_7100:


//--------------------- .text._ZN2at6native27unrolled_elementwise_kernelINS0_11FillFunctorIN3c104HalfEEESt5arrayIPcLm1EELi4E23TrivialOffsetCalculatorILi0EjES9_ILi1EjENS0_6memory15LoadWithoutCastENSC_16StoreWithoutCastEEEviT_T0_T2_T3_T4_T5_ --------------------------
	.section	.text._ZN2at6native27unrolled_elementwise_kernelINS0_11FillFunctorIN3c104HalfEEESt5arrayIPcLm1EELi4E23TrivialOffsetCalculatorILi0EjES9_ILi1EjENS0_6memory15LoadWithoutCastENSC_16StoreWithoutCastEEEviT_T0_T2_T3_T4_T5_,"ax",@progbits
	.align	128
        .global         _ZN2at6native27unrolled_elementwise_kernelINS0_11FillFunctorIN3c104HalfEEESt5arrayIPcLm1EELi4E23TrivialOffsetCalculatorILi0EjES9_ILi1EjENS0_6memory15LoadWithoutCastENSC_16StoreWithoutCastEEEviT_T0_T2_T3_T4_T5_
        .type           _ZN2at6native27unrolled_elementwise_kernelINS0_11FillFunctorIN3c104HalfEEESt5arrayIPcLm1EELi4E23TrivialOffsetCalculatorILi0EjES9_ILi1EjENS0_6memory15LoadWithoutCastENSC_16StoreWithoutCastEEEviT_T0_T2_T3_T4_T5_,@function
        .size           _ZN2at6native27unrolled_elementwise_kernelINS0_11FillFunctorIN3c104HalfEEESt5arrayIPcLm1EELi4E23TrivialOffsetCalculatorILi0EjES9_ILi1EjENS0_6memory15LoadWithoutCastENSC_16StoreWithoutCastEEEviT_T0_T2_T3_T4_T5_,(.L_x_7101 - _ZN2at6native27unrolled_elementwise_kernelINS0_11FillFunctorIN3c104HalfEEESt5arrayIPcLm1EELi4E23TrivialOffsetCalculatorILi0EjES9_ILi1EjENS0_6memory15LoadWithoutCastENSC_16StoreWithoutCastEEEviT_T0_T2_T3_T4_T5_)
        .other          _ZN2at6native27unrolled_elementwise_kernelINS0_11FillFunctorIN3c104HalfEEESt5arrayIPcLm1EELi4E23TrivialOffsetCalculatorILi0EjES9_ILi1EjENS0_6memory15LoadWithoutCastENSC_16StoreWithoutCastEEEviT_T0_T2_T3_T4_T5_,@"STO_CUDA_ENTRY STV_DEFAULT"
_ZN2at6native27unrolled_elementwise_kernelINS0_11FillFunctorIN3c104HalfEEESt5arrayIPcLm1EELi4E23TrivialOffsetCalculatorILi0EjES9_ILi1EjENS0_6memory15LoadWithoutCastENSC_16StoreWithoutCastEEEviT_T0_T2_T3_T4_T5_:
.text._ZN2at6native27unrolled_elementwise_kernelINS0_11FillFunctorIN3c104HalfEEESt5arrayIPcLm1EELi4E23TrivialOffsetCalculatorILi0EjES9_ILi1EjENS0_6memory15LoadWithoutCastENSC_16StoreWithoutCastEEEviT_T0_T2_T3_T4_T5_:
        /* <DEDUP_REMOVED lines=28> */
.L_x_3753:
[----:B------:R-:W-:Y:S05]  /*01c0*/  BSYNC.RECONVERGENT B0 ;  /* 0x0000000000007941 */ /* 0x000fea0003800200 */
.L_x_3752:
        /* <DEDUP_REMOVED lines=8> */
.L_x_3754:
        /* <DEDUP_REMOVED lines=11> */
.L_x_7101:


//--------------------- .text._ZN2at6native29vectorized_elementwise_kernelILi2ENS0_11FillFunctorIN3c104HalfEEESt5arrayIPcLm1EEEEviT0_T1_ --------------------------
	.section	.text._ZN2at6native29vectorized_elementwise_kernelILi2ENS0_11FillFunctorIN3c104HalfEEESt5arrayIPcLm1EEEEviT0_T1_,"ax",@progbits
	.align	128
        .global         _ZN2at6native29vectorized_elementwise_kernelILi2ENS0_11FillFunctorIN3c104HalfEEESt5arrayIPcLm1EEEEviT0_T1_
        .type           _ZN2at6native29vectorized_elementwise_kernelILi2ENS0_11FillFunctorIN3c104HalfEEESt5arrayIPcLm1EEEEviT0_T1_,@function
        .size           _ZN2at6native29vectorized_elementwise_kernelILi2ENS0_11FillFunctorIN3c104HalfEEESt5arrayIPcLm1EEEEviT0_T1_,(.L_x_7102 - _ZN2at6native29vectorized_elementwise_kernelILi2ENS0_11FillFunctorIN3c104HalfEEESt5arrayIPcLm1EEEEviT0_T1_)
        .other          _ZN2at6native29vectorized_elementwise_kernelILi2ENS0_11FillFunctorIN3c104HalfEEESt5arrayIPcLm1EEEEviT0_T1_,@"STO_CUDA_ENTRY STV_DEFAULT"
_ZN2at6native29vectorized_elementwise_kernelILi2ENS0_11FillFunctorIN3c104HalfEEESt5arrayIPcLm1EEEEviT0_T1_:
.text._ZN2at6native29vectorized_elementwise_kernelILi2ENS0_11FillFunctorIN3c104HalfEEESt5arrayIPcLm1EEEEviT0_T1_:
        /* <DEDUP_REMOVED lines=35> */
.L_x_3758:
        /* <DEDUP_REMOVED lines=8> */
.L_x_3759:
        /* <DEDUP_REMOVED lines=8> */
.L_x_3760:
        /* <DEDUP_REMOVED lines=9> */
.L_x_3761:
[----:B------:R-:W-:Y:S05]  /*03c0*/  BSYNC.RELIABLE B1 ;  /* 0x0000000000017941 */ /* 0x000fea0003800100 */
.L_x_3757:
[----:B------:R-:W-:-:S13]  /*03d0*/  ISETP.GE.U32.AND P0, PT, R3, R2, PT ;  /* 0x000000020300720c */ /* 0x000fda0003f06070 */
[----:B012---:R-:W0:Y:S01]  /*03e0*/  @!P0 LDC.64 R4, c[0x0][0x388] ;  /* 0x0000e200ff048b82 */ /* 0x007e220000000a00 */
[----:B------:R-:W-:Y:S01]  /*03f0*/  @!P0 IMAD.IADD R7, R0, 0x1, R3 ;  /* 0x0000000100078824 */ /* 0x000fe200078e0203 */
[----:B------:R-:W-:-:S06]  /*0400*/  @!P0 IADD3 R3, PT, PT, R3, 0x80, RZ ;  /* 0x0000008003038810 */ /* 0x000fcc0007ffe0ff */
[----:B------:R-:W1:Y:S01]  /*0410*/  @!P0 LDC.U16 R9, c[0x0][0x384] ;  /* 0x0000e100ff098b82 */ /* 0x000e620000000400 */
[----:B0-----:R-:W-:-:S05]  /*0420*/  @!P0 IMAD.WIDE.U32 R4, R7, 0x2, R4 ;  /* 0x0000000207048825 */ /* 0x001fca00078e0004 */
[----:B-1----:R2:W-:Y:S02]  /*0430*/  @!P0 STG.E.U16 desc[UR4][R4.64], R9 ;  /* 0x0000000904008986 */ /* 0x0025e4000c101504 */
.L_x_3762:
[----:B------:R-:W-:Y:S05]  /*0440*/  BSYNC.RECONVERGENT B0 ;  /* 0x0000000000007941 */ /* 0x000fea0003800200 */
.L_x_3756:
        /* <DEDUP_REMOVED lines=9> */
.L_x_3755:
        /* <DEDUP_REMOVED lines=13> */
.L_x_3763:
        /* <DEDUP_REMOVED lines=13> */
.L_x_7102:


//--------------------- .text._ZN2at6native29vectorized_elementwise_kernelILi4ENS0_11FillFunctorIN3c104HalfEEESt5arrayIPcLm1EEEEviT0_T1_ --------------------------
	.section	.text._ZN2at6native29vectorized_elementwise_kernelILi4ENS0_11FillFunctorIN3c104HalfEEESt5arrayIPcLm1EEEEviT0_T1_,"ax",@progbits
	.align	128
        .global         _ZN2at6native29vectorized_elementwise_kernelILi4ENS0_11FillFunctorIN3c104HalfEEESt5arrayIPcLm1EEEEviT0_T1_
        .type           _ZN2at6native29vectorized_elementwise_kernelILi4ENS0_11FillFunctorIN3c104HalfEEESt5arrayIPcLm1EEEEviT0_T1_,@function
        .size           _ZN2at6native29vectorized_elementwise_kernelILi4ENS0_11FillFunctorIN3c104HalfEEESt5arrayIPcLm1EEEEviT0_T1_,(.L_x_7103 - _ZN2at6native29vectorized_elementwise_kernelILi4ENS0_11FillFunctorIN3c104HalfEEESt5arrayIPcLm1EEEEviT0_T1_)
        .other          _ZN2at6native29vectorized_elementwise_kernelILi4ENS0_11FillFunctorIN3c104HalfEEESt5arrayIPcLm1EEEEviT0_T1_,@"STO_CUDA_ENTRY STV_DEFAULT"
_ZN2at6native29vectorized_elementwise_kernelILi4ENS0_11FillFunctorIN3c104HalfEEESt5arrayIPcLm1EEEEviT0_T1_:
.text._ZN2at6native29vectorized_elementwise_kernelILi4ENS0_11FillFunctorIN3c104HalfEEESt5arrayIPcLm1EEEEviT0_T1_:
        /* <DEDUP_REMOVED lines=35> */
.L_x_3767:
        /* <DEDUP_REMOVED lines=8> */
.L_x_3768:
        /* <DEDUP_REMOVED lines=8> */
.L_x_3769:
        /* <DEDUP_REMOVED lines=9> */
.L_x_3770:
[----:B------:R-:W-:Y:S05]  /*03c0*/  BSYNC.RELIABLE B1 ;  /* 0x0000000000017941 */ /* 0x000fea0003800100 */
.L_x_3766:
[----:B------:R-:W-:-:S13]  /*03d0*/  ISETP.GE.U32.AND P0, PT, R3, R2, PT ;  /* 0x000000020300720c */ /* 0x000fda0003f06070 */
[----:B012---:R-:W0:Y:S01]  /*03e0*/  @!P0 LDC.64 R4, c[0x0][0x388] ;  /* 0x0000e200ff048b82 */ /* 0x007e220000000a00 */
[----:B------:R-:W-:Y:S01]  /*03f0*/  @!P0 IADD3 R7, PT, PT, R0, R3, RZ ;  /* 0x0000000300078210 */ /* 0x000fe20007ffe0ff */
[----:B------:R-:W-:-:S06]  /*0400*/  @!P0 VIADD R3, R3, 0x80 ;  /* 0x0000008003038836 */ /* 0x000fcc0000000000 */
[----:B------:R-:W1:Y:S01]  /*0410*/  @!P0 LDC.U16 R9, c[0x0][0x384] ;  /* 0x0000e100ff098b82 */ /* 0x000e620000000400 */
[----:B0-----:R-:W-:-:S05]  /*0420*/  @!P0 IMAD.WIDE.U32 R4, R7, 0x2, R4 ;  /* 0x0000000207048825 */ /* 0x001fca00078e0004 */
[----:B-1----:R2:W-:Y:S02]  /*0430*/  @!P0 STG.E.U16 desc[UR4][R4.64], R9 ;  /* 0x0000000904008986 */ /* 0x0025e4000c101504 */
.L_x_3771:
[----:B------:R-:W-:Y:S05]  /*0440*/  BSYNC.RECONVERGENT B0 ;  /* 0x0000000000007941 */ /* 0x000fea0003800200 */
.L_x_3765:
        /* <DEDUP_REMOVED lines=9> */
.L_x_3764:
        /* <DEDUP_REMOVED lines=14> */
.L_x_3772:
        /* <DEDUP_REMOVED lines=12> */
.L_x_7103:


//--------------------- .text._ZN2at6native29vectorized_elementwise_kernelILi8ENS0_11FillFunctorIN3c104HalfEEESt5arrayIPcLm1EEEEviT0_T1_ --------------------------
	.section	.text._ZN2at6native29vectorized_elementwise_kernelILi8ENS0_11FillFunctorIN3c104HalfEEESt5arrayIPcLm1EEEEviT0_T1_,"ax",@progbits
	.align	128
        .global         _ZN2at6native29vectorized_elementwise_kernelILi8ENS0_11FillFunctorIN3c104HalfEEESt5arrayIPcLm1EEEEviT0_T1_
        .type           _ZN2at6native29vectorized_elementwise_kernelILi8ENS0_11FillFunctorIN3c104HalfEEESt5arrayIPcLm1EEEEviT0_T1_,@function
        .size           _ZN2at6native29vectorized_elementwise_kernelILi8ENS0_11FillFunctorIN3c104HalfEEESt5arrayIPcLm1EEEEviT0_T1_,(.L_x_7104 - _ZN2at6native29vectorized_elementwise_kernelILi8ENS0_11FillFunctorIN3c104HalfEEESt5arrayIPcLm1EEEEviT0_T1_)
        .other          _ZN2at6native29vectorized_elementwise_kernelILi8ENS0_11FillFunctorIN3c104HalfEEESt5arrayIPcLm1EEEEviT0_T1_,@"STO_CUDA_ENTRY STV_DEFAULT"
_ZN2at6native29vectorized_elementwise_kernelILi8ENS0_11FillFunctorIN3c104HalfEEESt5arrayIPcLm1EEEEviT0_T1_:
.text._ZN2at6native29vectorized_elementwise_kernelILi8ENS0_11FillFunctorIN3c104HalfEEESt5arrayIPcLm1EEEEviT0_T1_:
[----:B------:R-:W-:Y:S01]  /*0000*/  LDC R1, c[0x0][0x37c] ;  /* 0x0000df00ff017b82 */ /* 0x000fe20000000800 */
[----:B------:R-:W-:Y:S05]  /*0010*/  EXIT ;  /* 0x000000000000794d */ /* 0x000fea0003800000 */
.L_x_3773:
        /* <DEDUP_REMOVED lines=14> */
.L_x_7104:


//--------------------- .text._ZN2at6native18elementwise_kernelILi128ELi4EZNS0_15gpu_kernel_implINS0_11FillFunctorIbEEEEvRNS_18TensorIteratorBaseERKT_EUliE_EEviT1_ --------------------------
	.section	.text._ZN2at6native18elementwise_kernelILi128ELi4EZNS0_15gpu_kernel_implINS0_11FillFunctorIbEEEEvRNS_18TensorIteratorBaseERKT_EUliE_EEviT1_,"ax",@progbits
	.align	128
        .global         _ZN2at6native18elementwise_kernelILi128ELi4EZNS0_15gpu_kernel_implINS0_11FillFunctorIbEEEEvRNS_18TensorIteratorBaseERKT_EUliE_EEviT1_
        .type           _ZN2at6native18elementwise_kernelILi128ELi4EZNS0_15gpu_kernel_implINS0_11FillFunctorIbEEEEvRNS_18TensorIteratorBaseERKT_EUliE_EEviT1_,@function
        .size           _ZN2at6native18elementwise_kernelILi128ELi4EZNS0_15gpu_kernel_implINS0_11FillFunctorIbEEEEvRNS_18TensorIteratorBaseERKT_EUliE_EEviT1_,(.L_x_7105 - _ZN2at6native18elementwise_kernelILi128ELi4EZNS0_15gpu_kernel_implINS0_11FillFunctorIbEEEEvRNS_18TensorIteratorBaseERKT_EUliE_EEviT1_)
        .other          _ZN2at6native18elementwise_kernelILi128ELi4EZNS0_15gpu_kernel_implINS0_11FillFunctorIbEEEEvRNS_18TensorIteratorBaseERKT_EUliE_EEviT1_,@"STO_CUDA_ENTRY STV_DEFAULT"
_ZN2at6native18elementwise_kernelILi128ELi4EZNS0_15gpu_kernel_implINS0_11FillFunctorIbEEEEvRNS_18TensorIteratorBaseERKT_EUliE_EEviT1_:
.text._ZN2at6native18elementwise_kernelILi128ELi4EZNS0_15gpu_kernel_implINS0_11FillFunctorIbEEEEvRNS_18TensorIteratorBaseERKT_EUliE_EEviT1_:
[----:B------:R-:W0:Y:S08]  /*0000*/  LDC R1, c[0x0][0x37c] ;  /* 0x0000df00ff017b82 */ /* 0x000e300000000800 */
[----:B------:R-:W1:Y:S01]  /*0010*/  LDC.U8 R29, c[0x0][0x528] ;  /* 0x00014a00ff1d7b82 */ /* 0x000e620000000000 */
[----:B------:R-:W2:Y:S01]  /*0020*/  S2R R27, SR_TID.X ;  /* 0x00000000001b7919 */ /* 0x000ea20000002100 */
[----:B------:R-:W3:Y:S01]  /*0030*/  LDCU UR39, c[0x0][0x388] ;  /* 0x00007100ff2777ac */ /* 0x000ee20008000800 */
[----:B------:R-:W-:Y:S01]  /*0040*/  IMAD.MOV.U32 R4, RZ, RZ, 0x7f ;  /* 0x0000007fff047424 */ /* 0x000fe200078e00ff */
[----:B------:R-:W-:Y:S01]  /*0050*/  BSSY.RECONVERGENT B6, `(.L_x_3774) ;  /* 0x00001eb000067945 */ /* 0x000fe20003800200 */
[----:B------:R-:W4:Y:S03]  /*0060*/  LDCU UR5, c[0x0][0x380] ;  /* 0x00007000ff0577ac */ /* 0x000f260008000800 */
[----:B------:R-:W5:Y:S01]  /*0070*/  S2UR UR4, SR_CTAID.X ;  /* 0x00000000000479c3 */ /* 0x000f620000002500 */
[----:B------:R-:W0:Y:S07]  /*0080*/  LDCU.64 UR36, c[0x0][0x358] ;  /* 0x00006b00ff2477ac */ /* 0x000e2e0008000a00 */
[----:B------:R-:W0:Y:S01]  /*0090*/  LDC.U8 R28, c[0x0][0x529] ;  /* 0x00014a40ff1c7b82 */ /* 0x000e220000000000 */
[----:B---3--:R-:W-:Y:S01]  /*00a0*/  UIADD3 UR40, UPT, UPT, UR39, -0x1, URZ ;  /* 0xffffffff27287890 */ /* 0x008fe2000fffe0ff */
[----:B-1----:R-:W1:Y:S01]  /*00b0*/  I2F.S8 R30, R29 ;  /* 0x0000001d001e7306 */ /* 0x002e620000001400 */
[----:B------:R-:W-:-:S02]  /*00c0*/  PRMT R42, R29, 0x8880, RZ ;  /* 0x000088801d2a7816 */ /* 0x000fc400000000ff */
[----:B------:R-:W-:Y:S01]  /*00d0*/  UISETP.LT.U32.AND UP0, UPT, UR40, 0x18, UPT ;  /* 0x000000182800788c */ /* 0x000fe2000bf01070 */
[C---:B------:R-:W-:Y:S02]  /*00e0*/  PRMT R44, R29.reuse, 0x8880, RZ ;  /* 0x000088801d2c7816 */ /* 0x040fe400000000ff */
[----:B------:R-:W-:Y:S01]  /*00f0*/  PRMT R42, R42, 0x7710, RZ ;  /* 0x000077102a2a7816 */ /* 0x000fe200000000ff */
[----:B------:R-:W-:Y:S01]  /*0100*/  USEL UR38, UR40, 0x18, UP0 ;  /* 0x0000001828267887 */ /* 0x000fe20008000000 */
[----:B------:R-:W-:Y:S01]  /*0110*/  PRMT R40, R29, 0x8880, RZ ;  /* 0x000088801d287816 */ /* 0x000fe200000000ff */
[----:B-----5:R-:W-:Y:S01]  /*0120*/  USHF.L.U32 UR4, UR4, 0x9, URZ ;  /* 0x0000000904047899 */ /* 0x020fe200080006ff */
[----:B------:R3:W5:Y:S01]  /*0130*/  I2F.F64.S16 R16, R42 ;  /* 0x0000002a00107312 */ /* 0x0007620000101c00 */
[----:B------:R-:W-:Y:S01]  /*0140*/  UIADD3 UR38, UPT, UPT, UR38, 0x1, URZ ;  /* 0x0000000126267890 */ /* 0x000fe2000fffe0ff */
[----:B------:R-:W-:-:S03]  /*0150*/  SHF.R.S32.HI R45, RZ, 0x1f, R44 ;  /* 0x0000001fff2d7819 */ /* 0x000fc6000001142c */
[----:B--2---:R-:W-:Y:S02]  /*0160*/  LOP3.LUT R27, R27, UR4, RZ, 0xfc, !PT ;  /* 0x000000041b1b7c12 */ /* 0x004fe4000f8efcff */
[--C-:B-1----:R-:W-:Y:S02]  /*0170*/  SHF.R.U32.HI R0, RZ, 0x17, R30.reuse ;  /* 0x00000017ff007819 */ /* 0x102fe4000001161e */
[--C-:B------:R-:W-:Y:S02]  /*0180*/  SHF.R.U32.HI R2, RZ, 0x16, R30.reuse ;  /* 0x00000016ff027819 */ /* 0x100fe4000001161e */
[C---:B------:R-:W-:Y:S01]  /*0190*/  LOP3.LUT R43, R0.reuse, 0xff, RZ, 0xc0, !PT ;  /* 0x000000ff002b7812 */ /* 0x040fe200078ec0ff */
[----:B------:R-:W-:Y:S01]  /*01a0*/  VIADD R41, R0, 0x1 ;  /* 0x0000000100297836 */ /* 0x000fe20000000000 */
[----:B------:R-:W-:Y:S02]  /*01b0*/  LOP3.LUT R2, R2, 0x1, RZ, 0xc0, !PT ;  /* 0x0000000102027812 */ /* 0x000fe400078ec0ff */
[----:B------:R-:W-:-:S02]  /*01c0*/  LOP3.LUT P0, RZ, R43, 0x3fffff, R30, 0xf8, !PT ;  /* 0x003fffff2bff7812 */ /* 0x000fc4000780f81e */
[----:B----4-:R-:W-:Y:S02]  /*01d0*/  ISETP.GE.AND P1, PT, R27, UR5, PT ;  /* 0x000000051b007c0c */ /* 0x010fe4000bf26270 */
[----:B------:R-:W-:Y:S02]  /*01e0*/  ISETP.EQ.U32.AND P0, PT, R2, 0x1, P0 ;  /* 0x000000010200780c */ /* 0x000fe40000702070 */
[--C-:B------:R-:W-:Y:S02]  /*01f0*/  SHF.R.U32.HI R2, RZ, 0x15, R30.reuse ;  /* 0x00000015ff027819 */ /* 0x100fe4000001161e */
[----:B------:R-:W-:Y:S02]  /*0200*/  LOP3.LUT R39, R30, 0x7fffffff, RZ, 0xc0, !PT ;  /* 0x7fffffff1e277812 */ /* 0x000fe400078ec0ff */
[----:B------:R-:W-:Y:S02]  /*0210*/  LOP3.LUT R5, R2, 0x1, RZ, 0xc0, !PT ;  /* 0x0000000102057812 */ /* 0x000fe400078ec0ff */
[----:B------:R-:W-:Y:S01]  /*0220*/  SHF.R.U32.HI R25, RZ, 0x18, R30 ;  /* 0x00000018ff197819 */ /* 0x000fe2000001161e */
[C---:B------:R-:W-:Y:S01]  /*0230*/  FADD.FTZ R37, R39.reuse, 8192 ;  /* 0x4600000027257421 */ /* 0x040fe20000010000 */
[----:B------:R-:W-:Y:S01]  /*0240*/  FADD.FTZ R24, R39, 64 ;  /* 0x4280000027187421 */ /* 0x000fe20000010000 */
[----:B------:R-:W-:Y:S01]  /*0250*/  IMAD.IADD R5, R30, 0x1, R5 ;  /* 0x000000011e057824 */ /* 0x000fe200078e0205 */
[----:B------:R-:W-:Y:S01]  /*0260*/  LOP3.LUT R25, R25, 0x80, RZ, 0xc0, !PT ;  /* 0x0000008019197812 */ /* 0x000fe200078ec0ff */
[----:B------:R-:W-:Y:S01]  /*0270*/  @!P0 IMAD.MOV R41, RZ, RZ, R0 ;  /* 0x000000ffff298224 */ /* 0x000fe200078e0200 */
[----:B------:R-:W-:Y:S01]  /*0280*/  SHF.R.U32.HI R0, RZ, 0x14, R30 ;  /* 0x00000014ff007819 */ /* 0x000fe2000001161e */
[----:B------:R-:W-:Y:S01]  /*0290*/  VIADD R35, R5, 0x80fffff ;  /* 0x080fffff05237836 */ /* 0x000fe20000000000 */
[----:B------:R-:W-:Y:S01]  /*02a0*/  ISETP.NE.AND P0, PT, R29, RZ, PT ;  /* 0x000000ff1d00720c */ /* 0x000fe20003f05270 */
[C---:B------:R-:W-:Y:S01]  /*02b0*/  FADD.FTZ R23, R39.reuse, 16384 ;  /* 0x4680000027177421 */ /* 0x040fe20000010000 */
[----:B------:R-:W-:Y:S01]  /*02c0*/  LOP3.LUT R3, R0, 0x1, RZ, 0xc0, !PT ;  /* 0x0000000100037812 */ /* 0x000fe200078ec0ff */
[----:B------:R-:W-:Y:S01]  /*02d0*/  FADD.FTZ R22, R39, 128 ;  /* 0x4300000027167421 */ /* 0x000fe20000010000 */
[----:B------:R-:W-:-:S02]  /*02e0*/  SEL R26, RZ, 0x1, !P0 ;  /* 0x00000001ff1a7807 */ /* 0x000fc40004000000 */
[----:B------:R-:W-:Y:S02]  /*02f0*/  IADD3 R3, PT, PT, R30, R3, RZ ;  /* 0x000000031e037210 */ /* 0x000fe40007ffe0ff */
[----:B------:R-:W-:Y:S02]  /*0300*/  ISETP.GT.U32.AND P0, PT, R39, 0x7f800000, PT ;  /* 0x7f8000002700780c */ /* 0x000fe40003f04070 */
[----:B------:R-:W-:Y:S01]  /*0310*/  IADD3 R33, PT, PT, R5, 0x88fffff, RZ ;  /* 0x088fffff05217810 */ /* 0x000fe20007ffe0ff */
[C---:B------:R-:W-:Y:S01]  /*0320*/  VIADD R38, R3.reuse, 0x487ffff ;  /* 0x0487ffff03267836 */ /* 0x040fe20000000000 */
[----:B------:R-:W-:Y:S01]  /*0330*/  SEL R2, R4, 0x7c, P0 ;  /* 0x0000007c04027807 */ /* 0x000fe20000000000 */
[----:B------:R-:W-:Y:S01]  /*0340*/  VIADD R34, R3, 0x407ffff ;  /* 0x0407ffff03227836 */ /* 0x000fe20000000000 */
[----:B------:R-:W-:Y:S02]  /*0350*/  LOP3.LUT R36, R37, 0xff, RZ, 0xc0, !PT ;  /* 0x000000ff25247812 */ /* 0x000fe400078ec0ff */
[----:B------:R-:W-:-:S02]  /*0360*/  LOP3.LUT R32, R24, 0xff, RZ, 0xc0, !PT ;  /* 0x000000ff18207812 */ /* 0x000fc400078ec0ff */
[----:B------:R-:W-:Y:S02]  /*0370*/  SHF.R.U32.HI R38, RZ, 0x14, R38 ;  /* 0x00000014ff267819 */ /* 0x000fe40000011626 */
[----:B------:R-:W-:Y:S02]  /*0380*/  SHF.R.U32.HI R34, RZ, 0x14, R34 ;  /* 0x00000014ff227819 */ /* 0x000fe40000011622 */
[----:B------:R-:W-:Y:S02]  /*0390*/  SHF.R.U32.HI R33, RZ, 0x15, R33 ;  /* 0x00000015ff217819 */ /* 0x000fe40000011621 */
[----:B------:R-:W-:Y:S01]  /*03a0*/  SHF.R.U32.HI R35, RZ, 0x15, R35 ;  /* 0x00000015ff237819 */ /* 0x000fe20000011623 */
[----:B0--3-5:R-:W-:Y:S06]  /*03b0*/  @P1 BRA `(.L_x_3775) ;  /* 0x0000001800d01947 */ /* 0x029fec0003800000 */
        /* <DEDUP_REMOVED lines=277> */
.L_x_3777:
[----:B------:R-:W-:Y:S01]  /*1510*/  MOV R4, R0 ;  /* 0x0000000000047202 */ /* 0x000fe20000000f00 */
[----:B------:R-:W-:-:S07]  /*1520*/  IMAD.MOV.U32 R5, RZ, RZ, RZ ;  /* 0x000000ffff057224 */ /* 0x000fce00078e00ff */
.L_x_3776:
        /* <DEDUP_REMOVED lines=16> */
.L_x_3781:
[----:B------:R0:W-:Y:S01]  /*1630*/  STG.E.U8 desc[UR36][R4.64], R29 ;  /* 0x0000001d04007986 */ /* 0x0001e2000c101124 */
[----:B------:R-:W-:Y:S05]  /*1640*/  BRA `(.L_x_3783) ;  /* 0x0000000800287947 */ /* 0x000fea0003800000 */
.L_x_3780:
        /* <DEDUP_REMOVED lines=8> */
.L_x_3785:
[----:B------:R0:W-:Y:S01]  /*16d0*/  STG.E desc[UR36][R4.64], R40 ;  /* 0x0000002804007986 */ /* 0x0001e2000c101924 */
[----:B------:R-:W-:Y:S05]  /*16e0*/  BRA `(.L_x_3783) ;  /* 0x0000000800007947 */ /* 0x000fea0003800000 */
.L_x_3784:
[----:B------:R0:W-:Y:S01]  /*16f0*/  STG.E.U16 desc[UR36][R4.64], R42 ;  /* 0x0000002a04007986 */ /* 0x0001e2000c101524 */
[----:B------:R-:W-:Y:S05]  /*1700*/  BRA `(.L_x_3783) ;  /* 0x0000000400f87947 */ /* 0x000fea0003800000 */
.L_x_3779:
        /* <DEDUP_REMOVED lines=8> */
.L_x_3787:
[----:B------:R-:W-:-:S05]  /*1790*/  F2FP.F16.F32.PACK_AB R0, RZ, R30 ;  /* 0x0000001eff00723e */ /* 0x000fca00000000ff */
[----:B------:R0:W-:Y:S01]  /*17a0*/  STG.E.U16 desc[UR36][R4.64], R0 ;  /* 0x0000000004007986 */ /* 0x0001e2000c101524 */
[----:B------:R-:W-:Y:S05]  /*17b0*/  BRA `(.L_x_3783) ;  /* 0x0000000400cc7947 */ /* 0x000fea0003800000 */
.L_x_3786:
        /* <DEDUP_REMOVED lines=9> */
.L_x_3789:
[----:B------:R-:W-:-:S04]  /*1850*/  F2FP.F16.F32.PACK_AB R3, RZ, R30 ;  /* 0x0000001eff03723e */ /* 0x000fc800000000ff */
[----:B------:R-:W-:-:S05]  /*1860*/  PRMT R3, R3, 0x5410, RZ ;  /* 0x0000541003037816 */ /* 0x000fca00000000ff */
[----:B------:R0:W-:Y:S01]  /*1870*/  STG.E desc[UR36][R4.64], R3 ;  /* 0x0000000304007986 */ /* 0x0001e2000c101924 */
[----:B------:R-:W-:Y:S05]  /*1880*/  BRA `(.L_x_3783) ;  /* 0x0000000400987947 */ /* 0x000fea0003800000 */
.L_x_3788:
[----:B------:R0:W-:Y:S01]  /*1890*/  STG.E.64 desc[UR36][R4.64], R16 ;  /* 0x0000001004007986 */ /* 0x0001e2000c101b24 */
[----:B------:R-:W-:Y:S05]  /*18a0*/  BRA `(.L_x_3783) ;  /* 0x0000000400907947 */ /* 0x000fea0003800000 */
.L_x_3778:
        /* <DEDUP_REMOVED lines=10> */
.L_x_3792:
[----:B------:R-:W-:-:S05]  /*1950*/  CS2R R18, SRZ ;  /* 0x0000000000127805 */ /* 0x000fca000001ff00 */
[----:B------:R0:W-:Y:S01]  /*1960*/  STG.E.128 desc[UR36][R4.64], R16 ;  /* 0x0000001004007986 */ /* 0x0001e2000c101d24 */
[----:B------:R-:W-:Y:S05]  /*1970*/  BRA `(.L_x_3783) ;  /* 0x00000004005c7947 */ /* 0x000fea0003800000 */
.L_x_3791:
        /* <DEDUP_REMOVED lines=9> */
[----:B------:R-:W-:-:S04]  /*1a10*/  SEL R0, R0, 0x7f, !P0 ;  /* 0x0000007f00007807 */ /* 0x000fc80004000000 */
[----:B------:R-:W-:-:S05]  /*1a20*/  LOP3.LUT R3, R0, R25, RZ, 0xfc, !PT ;  /* 0x0000001900037212 */ /* 0x000fca00078efcff */
[----:B------:R0:W-:Y:S01]  /*1a30*/  STG.E.U8 desc[UR36][R4.64], R3 ;  /* 0x0000000304007986 */ /* 0x0001e2000c101124 */
[----:B------:R-:W-:Y:S05]  /*1a40*/  BRA `(.L_x_3783) ;  /* 0x0000000400287947 */ /* 0x000fea0003800000 */
.L_x_3794:
[C---:B------:R-:W-:Y:S02]  /*1a50*/  ISETP.GE.U32.AND P1, PT, R39.reuse, 0x38800000, PT ;  /* 0x388000002700780c */ /* 0x040fe40003f26070 */
[----:B------:R-:W-:Y:S02]  /*1a60*/  ISETP.GT.U32.AND P0, PT, R39, 0x477fffff, PT ;  /* 0x477fffff2700780c */ /* 0x000fe40003f04070 */
[----:B------:R-:W-:-:S04]  /*1a70*/  SEL R3, R22, R35, !P1 ;  /* 0x0000002316037207 */ /* 0x000fc80004800000 */
[----:B------:R-:W-:-:S04]  /*1a80*/  SEL R0, R2, R3, P0 ;  /* 0x0000000302007207 */ /* 0x000fc80000000000 */
[----:B------:R-:W-:-:S05]  /*1a90*/  LOP3.LUT R3, R0, R25, RZ, 0xfc, !PT ;  /* 0x0000001900037212 */ /* 0x000fca00078efcff */
[----:B------:R0:W-:Y:S01]  /*1aa0*/  STG.E.U8 desc[UR36][R4.64], R3 ;  /* 0x0000000304007986 */ /* 0x0001e2000c101124 */
[----:B------:R-:W-:Y:S05]  /*1ab0*/  BRA `(.L_x_3783) ;  /* 0x00000004000c7947 */ /* 0x000fea0003800000 */
.L_x_3793:
[----:B------:R-:W-:-:S05]  /*1ac0*/  F2FP.BF16.F32.PACK_AB R0, RZ, R30 ;  /* 0x0000001eff00723e */ /* 0x000fca00000010ff */
[----:B------:R0:W-:Y:S01]  /*1ad0*/  STG.E.U16 desc[UR36][R4.64], R0 ;  /* 0x0000000004007986 */ /* 0x0001e2000c101524 */
[----:B------:R-:W-:Y:S05]  /*1ae0*/  BRA `(.L_x_3783) ;  /* 0x0000000400007947 */ /* 0x000fea0003800000 */
.L_x_3790:
        /* <DEDUP_REMOVED lines=10> */
.L_x_3797:
        /* <DEDUP_REMOVED lines=10> */
.L_x_3798:
[----:B------:R4:W-:Y:S01]  /*1c30*/  STG.E.U8 desc[UR36][R4.64], R0 ;  /* 0x0000000004007986 */ /* 0x0009e2000c101124 */
[----:B------:R-:W-:Y:S05]  /*1c40*/  BRA `(.L_x_3783) ;  /* 0x0000000000a87947 */ /* 0x000fea0003800000 */
.L_x_3796:
        /* <DEDUP_REMOVED lines=10> */
.L_x_3799:
[----:B------:R5:W-:Y:S01]  /*1cf0*/  STG.E.U8 desc[UR36][R4.64], R0 ;  /* 0x0000000004007986 */ /* 0x000be2000c101124 */
[----:B------:R-:W-:Y:S05]  /*1d00*/  BRA `(.L_x_3783) ;  /* 0x0000000000787947 */ /* 0x000fea0003800000 */
.L_x_3795:
[----:B------:R-:W-:-:S13]  /*1d10*/  ISETP.NE.AND P0, PT, R0, 0x1c, PT ;  /* 0x0000001c0000780c */ /* 0x000fda0003f05270 */
[----:B------:R-:W-:Y:S05]  /*1d20*/  @!P0 BRA `(.L_x_3800) ;  /* 0x00000000006c8947 */ /* 0x000fea0003800000 */
[----:B------:R-:W-:-:S13]  /*1d30*/  ISETP.NE.AND P0, PT, R0, 0x1d, PT ;  /* 0x0000001d0000780c */ /* 0x000fda0003f05270 */
[----:B------:R-:W-:Y:S05]  /*1d40*/  @!P0 BRA `(.L_x_3801) ;  /* 0x00000000005c8947 */ /* 0x000fea0003800000 */
[----:B------:R-:W-:-:S13]  /*1d50*/  ISETP.NE.AND P0, PT, R0, 0x2c, PT ;  /* 0x0000002c0000780c */ /* 0x000fda0003f05270 */
[----:B------:R-:W-:Y:S05]  /*1d60*/  @!P0 BRA `(.L_x_3802) ;  /* 0x0000000000448947 */ /* 0x000fea0003800000 */
.L_x_3782:
        /* <DEDUP_REMOVED lines=16> */
.L_x_3803:
[----:B------:R-:W-:Y:S05]  /*1e70*/  BRA `(.L_x_3783) ;  /* 0x00000000001c7947 */ /* 0x000fea0003800000 */
.L_x_3802:
[----:B------:R-:W-:-:S04]  /*1e80*/  ISETP.NE.AND P0, PT, R43, 0xff, PT ;  /* 0x000000ff2b00780c */ /* 0x000fc80003f05270 */
[----:B------:R-:W-:-:S05]  /*1e90*/  SEL R3, R41, 0xffff, P0 ;  /* 0x0000ffff29037807 */ /* 0x000fca0000000000 */
[----:B------:R2:W-:Y:S01]  /*1ea0*/  STG.E.U8 desc[UR36][R4.64], R3 ;  /* 0x0000000304007986 */ /* 0x0005e2000c101124 */
[----:B------:R-:W-:Y:S05]  /*1eb0*/  BRA `(.L_x_3783) ;  /* 0x00000000000c7947 */ /* 0x000fea0003800000 */
.L_x_3801:
[----:B------:R1:W-:Y:S01]  /*1ec0*/  STG.E.64 desc[UR36][R4.64], R44 ;  /* 0x0000002c04007986 */ /* 0x0003e2000c101b24 */
[----:B------:R-:W-:Y:S05]  /*1ed0*/  BRA `(.L_x_3783) ;  /* 0x0000000000047947 */ /* 0x000fea0003800000 */
.L_x_3800:
[----:B------:R0:W-:Y:S02]  /*1ee0*/  STG.E desc[UR36][R4.64], R40 ;  /* 0x0000002804007986 */ /* 0x0001e4000c101924 */
.L_x_3783:
[----:B------:R-:W-:-:S07]  /*1ef0*/  VIADD R27, R27, 0x80 ;  /* 0x000000801b1b7836 */ /* 0x000fce0000000000 */
.L_x_3775:
[----:B------:R-:W-:Y:S05]  /*1f00*/  BSYNC.RECONVERGENT B6 ;  /* 0x0000000000067941 */ /* 0x000fea0003800200 */
.L_x_3774:
        /* <DEDUP_REMOVED lines=282> */
.L_x_3807:
[----:B------:R-:W-:Y:S01]  /*30b0*/  MOV R4, R0 ;  /* 0x0000000000047202 */ /* 0x000fe20000000f00 */
[----:B------:R-:W-:-:S07]  /*30c0*/  IMAD.MOV.U32 R5, RZ, RZ, RZ ;  /* 0x000000ffff057224 */ /* 0x000fce00078e00ff */
.L_x_3806:
        /* <DEDUP_REMOVED lines=16> */
.L_x_3811:
[----:B------:R0:W-:Y:S01]  /*31d0*/  STG.E.U8 desc[UR36][R4.64], R29 ;  /* 0x0000001d04007986 */ /* 0x0001e2000c101124 */
[----:B------:R-:W-:Y:S05]  /*31e0*/  BRA `(.L_x_3813) ;  /* 0x0000000800247947 */ /* 0x000fea0003800000 */
.L_x_3810:
        /* <DEDUP_REMOVED lines=8> */
.L_x_3815:
[----:B------:R0:W-:Y:S01]  /*3270*/  STG.E desc[UR36][R4.64], R40 ;  /* 0x0000002804007986 */ /* 0x0001e2000c101924 */
[----:B------:R-:W-:Y:S05]  /*3280*/  BRA `(.L_x_3813) ;  /* 0x0000000400fc7947 */ /* 0x000fea0003800000 */
.L_x_3814:
[----:B------:R0:W-:Y:S01]  /*3290*/  STG.E.U16 desc[UR36][R4.64], R42 ;  /* 0x0000002a04007986 */ /* 0x0001e2000c101524 */
[----:B------:R-:W-:Y:S05]  /*32a0*/  BRA `(.L_x_3813) ;  /* 0x0000000400f47947 */ /* 0x000fea0003800000 */
.L_x_3809:
        /* <DEDUP_REMOVED lines=8> */
.L_x_3817:
[----:B------:R-:W-:-:S05]  /*3330*/  F2FP.F16.F32.PACK_AB R0, RZ, R30 ;  /* 0x0000001eff00723e */ /* 0x000fca00000000ff */
[----:B------:R0:W-:Y:S01]  /*3340*/  STG.E.U16 desc[UR36][R4.64], R0 ;  /* 0x0000000004007986 */ /* 0x0001e2000c101524 */
[----:B------:R-:W-:Y:S05]  /*3350*/  BRA `(.L_x_3813) ;  /* 0x0000000400c87947 */ /* 0x000fea0003800000 */
.L_x_3816:
        /* <DEDUP_REMOVED lines=9> */
.L_x_3819:
[----:B------:R-:W-:-:S04]  /*33f0*/  F2FP.F16.F32.PACK_AB R0, RZ, R30 ;  /* 0x0000001eff00723e */ /* 0x000fc800000000ff */
[----:B------:R-:W-:-:S05]  /*3400*/  PRMT R0, R0, 0x5410, RZ ;  /* 0x0000541000007816 */ /* 0x000fca00000000ff */
[----:B------:R0:W-:Y:S01]  /*3410*/  STG.E desc[UR36][R4.64], R0 ;  /* 0x0000000004007986 */ /* 0x0001e2000c101924 */
[----:B------:R-:W-:Y:S05]  /*3420*/  BRA `(.L_x_3813) ;  /* 0x0000000400947947 */ /* 0x000fea0003800000 */
.L_x_3818:
[----:B------:R0:W-:Y:S01]  /*3430*/  STG.E.64 desc[UR36][R4.64], R16 ;  /* 0x0000001004007986 */ /* 0x0001e2000c101b24 */
[----:B------:R-:W-:Y:S05]  /*3440*/  BRA `(.L_x_3813) ;  /* 0x00000004008c7947 */ /* 0x000fea0003800000 */
.L_x_3808:
        /* <DEDUP_REMOVED lines=10> */
.L_x_3822:
[----:B------:R-:W-:-:S05]  /*34f0*/  CS2R R18, SRZ ;  /* 0x0000000000127805 */ /* 0x000fca000001ff00 */
[----:B------:R0:W-:Y:S01]  /*3500*/  STG.E.128 desc[UR36][R4.64], R16 ;  /* 0x0000001004007986 */ /* 0x0001e2000c101d24 */
[----:B------:R-:W-:Y:S05]  /*3510*/  BRA `(.L_x_3813) ;  /* 0x0000000400587947 */ /* 0x000fea0003800000 */
.L_x_3821:
        /* <DEDUP_REMOVED lines=13> */
.L_x_3824:
[C---:B------:R-:W-:Y:S02]  /*35f0*/  ISETP.GE.U32.AND P0, PT, R39.reuse, 0x38800000, PT ;  /* 0x388000002700780c */ /* 0x040fe40003f06070 */
[----:B------:R-:W-:Y:S02]  /*3600*/  ISETP.GT.U32.AND P1, PT, R39, 0x477fffff, PT ;  /* 0x477fffff2700780c */ /* 0x000fe40003f24070 */
[----:B------:R-:W-:-:S04]  /*3610*/  SEL R3, R22, R35, !P0 ;  /* 0x0000002316037207 */ /* 0x000fc80004000000 */
[----:B------:R-:W-:-:S04]  /*3620*/  SEL R0, R2, R3, P1 ;  /* 0x0000000302007207 */ /* 0x000fc80000800000 */
[----:B------:R-:W-:-:S05]  /*3630*/  LOP3.LUT R3, R0, R25, RZ, 0xfc, !PT ;  /* 0x0000001900037212 */ /* 0x000fca00078efcff */
[----:B------:R0:W-:Y:S01]  /*3640*/  STG.E.U8 desc[UR36][R4.64], R3 ;  /* 0x0000000304007986 */ /* 0x0001e2000c101124 */
[----:B------:R-:W-:Y:S05]  /*3650*/  BRA `(.L_x_3813) ;  /* 0x0000000400087947 */ /* 0x000fea0003800000 */
.L_x_3823:
[----:B------:R-:W-:-:S05]  /*3660*/  F2FP.BF16.F32.PACK_AB R0, RZ, R30 ;  /* 0x0000001eff00723e */ /* 0x000fca00000010ff */
[----:B------:R0:W-:Y:S01]  /*3670*/  STG.E.U16 desc[UR36][R4.64], R0 ;  /* 0x0000000004007986 */ /* 0x0001e2000c101524 */
[----:B------:R-:W-:Y:S05]  /*3680*/  BRA `(.L_x_3813) ;  /* 0x0000000000fc7947 */ /* 0x000fea0003800000 */
.L_x_3820:
        /* <DEDUP_REMOVED lines=10> */
.L_x_3827:
        /* <DEDUP_REMOVED lines=10> */
.L_x_3828:
[----:B------:R4:W-:Y:S01]  /*37d0*/  STG.E.U8 desc[UR36][R4.64], R0 ;  /* 0x0000000004007986 */ /* 0x0009e2000c101124 */
[----:B------:R-:W-:Y:S05]  /*37e0*/  BRA `(.L_x_3813) ;  /* 0x0000000000a47947 */ /* 0x000fea0003800000 */
.L_x_3826:
        /* <DEDUP_REMOVED lines=10> */
.L_x_3829:
[----:B------:R5:W-:Y:S01]  /*3890*/  STG.E.U8 desc[UR36][R4.64], R0 ;  /* 0x0000000004007986 */ /* 0x000be2000c101124 */
[----:B------:R-:W-:Y:S05]  /*38a0*/  BRA `(.L_x_3813) ;  /* 0x0000000000747947 */ /* 0x000fea0003800000 */
.L_x_3825:
        /* <DEDUP_REMOVED lines=9> */
.L_x_3812:
        /* <DEDUP_REMOVED lines=16> */
.L_x_3832:
[----:B------:R-:W-:Y:S05]  /*3a40*/  BRA `(.L_x_3813) ;  /* 0x00000000000c7947 */ /* 0x000fea0003800000 */
.L_x_3831:
[----:B------:R1:W-:Y:S01]  /*3a50*/  STG.E.64 desc[UR36][R4.64], R44 ;  /* 0x0000002c04007986 */ /* 0x0003e2000c101b24 */
[----:B------:R-:W-:Y:S05]  /*3a60*/  BRA `(.L_x_3813) ;  /* 0x0000000000047947 */ /* 0x000fea0003800000 */
.L_x_3830:
[----:B------:R0:W-:Y:S02]  /*3a70*/  STG.E desc[UR36][R4.64], R40 ;  /* 0x0000002804007986 */ /* 0x0001e4000c101924 */
.L_x_3813:
[----:B------:R-:W-:-:S07]  /*3a80*/  VIADD R27, R27, 0x80 ;  /* 0x000000801b1b7836 */ /* 0x000fce0000000000 */
.L_x_3805:
[----:B------:R-:W-:Y:S05]  /*3a90*/  BSYNC.RECONVERGENT B6 ;  /* 0x0000000000067941 */ /* 0x000fea0003800200 */
.L_x_3804:
        /* <DEDUP_REMOVED lines=282> */
.L_x_3836:
[----:B------:R-:W-:Y:S01]  /*4c40*/  MOV R4, R0 ;  /* 0x0000000000047202 */ /* 0x000fe20000000f00 */
[----:B------:R-:W-:-:S07]  /*4c50*/  IMAD.MOV.U32 R5, RZ, RZ, RZ ;  /* 0x000000ffff057224 */ /* 0x000fce00078e00ff */
.L_x_3835:
        /* <DEDUP_REMOVED lines=16> */
.L_x_3840:
[----:B------:R3:W-:Y:S01]  /*4d60*/  STG.E.U8 desc[UR36][R4.64], R29 ;  /* 0x0000001d04007986 */ /* 0x0007e2000c101124 */
[----:B------:R-:W-:Y:S05]  /*4d70*/  BRA `(.L_x_3842) ;  /* 0x0000000800247947 */ /* 0x000fea0003800000 */
.L_x_3839:
        /* <DEDUP_REMOVED lines=8> */
.L_x_3844:
[----:B------:R1:W-:Y:S01]  /*4e00*/  STG.E desc[UR36][R4.64], R40 ;  /* 0x0000002804007986 */ /* 0x0003e2000c101924 */
[----:B------:R-:W-:Y:S05]  /*4e10*/  BRA `(.L_x_3842) ;  /* 0x0000000400fc7947 */ /* 0x000fea0003800000 */
.L_x_3843:
[----:B------:R2:W-:Y:S01]  /*4e20*/  STG.E.U16 desc[UR36][R4.64], R42 ;  /* 0x0000002a04007986 */ /* 0x0005e2000c101524 */
[----:B------:R-:W-:Y:S05]  /*4e30*/  BRA `(.L_x_3842) ;  /* 0x0000000400f47947 */ /* 0x000fea0003800000 */
.L_x_3838:
        /* <DEDUP_REMOVED lines=8> */
.L_x_3846:
[----:B------:R-:W-:-:S05]  /*4ec0*/  F2FP.F16.F32.PACK_AB R0, RZ, R30 ;  /* 0x0000001eff00723e */ /* 0x000fca00000000ff */
[----:B------:R0:W-:Y:S01]  /*4ed0*/  STG.E.U16 desc[UR36][R4.64], R0 ;  /* 0x0000000004007986 */ /* 0x0001e2000c101524 */
[----:B------:R-:W-:Y:S05]  /*4ee0*/  BRA `(.L_x_3842) ;  /* 0x0000000400c87947 */ /* 0x000fea0003800000 */
.L_x_3845:
        /* <DEDUP_REMOVED lines=9> */
.L_x_3848:
[----:B------:R-:W-:-:S04]  /*4f80*/  F2FP.F16.F32.PACK_AB R0, RZ, R30 ;  /* 0x0000001eff00723e */ /* 0x000fc800000000ff */
[----:B------:R-:W-:-:S05]  /*4f90*/  PRMT R0, R0, 0x5410, RZ ;  /* 0x0000541000007816 */ /* 0x000fca00000000ff */
[----:B------:R0:W-:Y:S01]  /*4fa0*/  STG.E desc[UR36][R4.64], R0 ;  /* 0x0000000004007986 */ /* 0x0001e2000c101924 */
[----:B------:R-:W-:Y:S05]  /*4fb0*/  BRA `(.L_x_3842) ;  /* 0x0000000400947947 */ /* 0x000fea0003800000 */
.L_x_3847:
[----:B------:R5:W-:Y:S01]  /*4fc0*/  STG.E.64 desc[UR36][R4.64], R16 ;  /* 0x0000001004007986 */ /* 0x000be2000c101b24 */
[----:B------:R-:W-:Y:S05]  /*4fd0*/  BRA `(.L_x_3842) ;  /* 0x00000004008c7947 */ /* 0x000fea0003800000 */
.L_x_3837:
        /* <DEDUP_REMOVED lines=10> */
.L_x_3851:
[----:B------:R-:W-:-:S05]  /*5080*/  CS2R R18, SRZ ;  /* 0x0000000000127805 */ /* 0x000fca000001ff00 */
[----:B------:R0:W-:Y:S01]  /*5090*/  STG.E.128 desc[UR36][R4.64], R16 ;  /* 0x0000001004007986 */ /* 0x0001e2000c101d24 */
[----:B------:R-:W-:Y:S05]  /*50a0*/  BRA `(.L_x_3842) ;  /* 0x0000000400587947 */ /* 0x000fea0003800000 */
.L_x_3850:
        /* <DEDUP_REMOVED lines=13> */
.L_x_3853:
[C---:B------:R-:W-:Y:S02]  /*5180*/  ISETP.GE.U32.AND P0, PT, R39.reuse, 0x38800000, PT ;  /* 0x388000002700780c */ /* 0x040fe40003f06070 */
[----:B------:R-:W-:Y:S02]  /*5190*/  ISETP.GT.U32.AND P1, PT, R39, 0x477fffff, PT ;  /* 0x477fffff2700780c */ /* 0x000fe40003f24070 */
[----:B------:R-:W-:-:S04]  /*51a0*/  SEL R3, R22, R35, !P0 ;  /* 0x0000002316037207 */ /* 0x000fc80004000000 */
[----:B------:R-:W-:-:S04]  /*51b0*/  SEL R0, R2, R3, P1 ;  /* 0x0000000302007207 */ /* 0x000fc80000800000 */
[----:B------:R-:W-:-:S05]  /*51c0*/  LOP3.LUT R3, R0, R25, RZ, 0xfc, !PT ;  /* 0x0000001900037212 */ /* 0x000fca00078efcff */
[----:B------:R0:W-:Y:S01]  /*51d0*/  STG.E.U8 desc[UR36][R4.64], R3 ;  /* 0x0000000304007986 */ /* 0x0001e2000c101124 */
[----:B------:R-:W-:Y:S05]  /*51e0*/  BRA `(.L_x_3842) ;  /* 0x0000000400087947 */ /* 0x000fea0003800000 */
.L_x_3852:
[----:B------:R-:W-:-:S05]  /*51f0*/  F2FP.BF16.F32.PACK_AB R0, RZ, R30 ;  /* 0x0000001eff00723e */ /* 0x000fca00000010ff */
[----:B------:R0:W-:Y:S01]  /*5200*/  STG.E.U16 desc[UR36][R4.64], R0 ;  /* 0x0000000004007986 */ /* 0x0001e2000c101524 */
[----:B------:R-:W-:Y:S05]  /*5210*/  BRA `(.L_x_3842) ;  /* 0x0000000000fc7947 */ /* 0x000fea0003800000 */
.L_x_3849:
        /* <DEDUP_REMOVED lines=10> */
.L_x_3856:
        /* <DEDUP_REMOVED lines=10> */
.L_x_3857:
[----:B------:R0:W-:Y:S01]  /*5360*/  STG.E.U8 desc[UR36][R4.64], R0 ;  /* 0x0000000004007986 */ /* 0x0001e2000c101124 */
[----:B------:R-:W-:Y:S05]  /*5370*/  BRA `(.L_x_3842) ;  /* 0x0000000000a47947 */ /* 0x000fea0003800000 */
.L_x_3855:
        /* <DEDUP_REMOVED lines=10> */
.L_x_3858:
[----:B------:R0:W-:Y:S01]  /*5420*/  STG.E.U8 desc[UR36][R4.64], R0 ;  /* 0x0000000004007986 */ /* 0x0001e2000c101124 */
[----:B------:R-:W-:Y:S05]  /*5430*/  BRA `(.L_x_3842) ;  /* 0x0000000000747947 */ /* 0x000fea0003800000 */
.L_x_3854:
        /* <DEDUP_REMOVED lines=9> */
.L_x_3841:
        /* <DEDUP_REMOVED lines=16> */
.L_x_3861:
[----:B------:R-:W-:Y:S05]  /*55d0*/  BRA `(.L_x_3842) ;  /* 0x00000000000c7947 */ /* 0x000fea0003800000 */
.L_x_3860:
[----:B------:R0:W-:Y:S01]  /*55e0*/  STG.E.64 desc[UR36][R4.64], R44 ;  /* 0x0000002c04007986 */ /* 0x0001e2000c101b24 */
[----:B------:R-:W-:Y:S05]  /*55f0*/  BRA `(.L_x_3842) ;  /* 0x0000000000047947 */ /* 0x000fea0003800000 */
.L_x_3859:
[----:B------:R0:W-:Y:S02]  /*5600*/  STG.E desc[UR36][R4.64], R40 ;  /* 0x0000002804007986 */ /* 0x0001e4000c101924 */
.L_x_3842:
[----:B------:R-:W-:-:S07]  /*5610*/  VIADD R27, R27, 0x80 ;  /* 0x000000801b1b7836 */ /* 0x000fce0000000000 */
.L_x_3834:
[----:B------:R-:W-:Y:S05]  /*5620*/  BSYNC.RECONVERGENT B6 ;  /* 0x0000000000067941 */ /* 0x000fea0003800200 */
.L_x_3833:
        /* <DEDUP_REMOVED lines=281> */
.L_x_3863:
[----:B------:R-:W-:Y:S01]  /*67c0*/  MOV R4, R0 ;  /* 0x0000000000047202 */ /* 0x000fe20000000f00 */
[----:B------:R-:W-:-:S07]  /*67d0*/  IMAD.MOV.U32 R5, RZ, RZ, RZ ;  /* 0x000000ffff057224 */ /* 0x000fce00078e00ff */
.L_x_3862:
        /* <DEDUP_REMOVED lines=16> */
.L_x_3867:
[----:B------:R-:W-:Y:S01]  /*68e0*/  STG.E.U8 desc[UR36][R4.64], R29 ;  /* 0x0000001d04007986 */ /* 0x000fe2000c101124 */
[----:B------:R-:W-:Y:S05]  /*68f0*/  EXIT ;  /* 0x000000000000794d */ /* 0x000fea0003800000 */
.L_x_3866:
        /* <DEDUP_REMOVED lines=8> */
.L_x_3870:
[----:B------:R-:W-:Y:S01]  /*6980*/  STG.E desc[UR36][R4.64], R40 ;  /* 0x0000002804007986 */ /* 0x000fe2000c101924 */
[----:B------:R-:W-:Y:S05]  /*6990*/  EXIT ;  /* 0x000000000000794d */ /* 0x000fea0003800000 */
.L_x_3869:
[----:B------:R-:W-:Y:S01]  /*69a0*/  STG.E.U16 desc[UR36][R4.64], R42 ;  /* 0x0000002a04007986 */ /* 0x000fe2000c101524 */
[----:B------:R-:W-:Y:S05]  /*69b0*/  EXIT ;  /* 0x000000000000794d */ /* 0x000fea0003800000 */
.L_x_3865:
        /* <DEDUP_REMOVED lines=8> */
.L_x_3872:
[----:B------:R-:W-:-:S05]  /*6a40*/  F2FP.F16.F32.PACK_AB R30, RZ, R30 ;  /* 0x0000001eff1e723e */ /* 0x000fca00000000ff */
[----:B------:R-:W-:Y:S01]  /*6a50*/  STG.E.U16 desc[UR36][R4.64], R30 ;  /* 0x0000001e04007986 */ /* 0x000fe2000c101524 */
[----:B------:R-:W-:Y:S05]  /*6a60*/  EXIT ;  /* 0x000000000000794d */ /* 0x000fea0003800000 */
.L_x_3871:
        /* <DEDUP_REMOVED lines=9> */
.L_x_3874:
[----:B------:R-:W-:-:S04]  /*6b00*/  F2FP.F16.F32.PACK_AB R30, RZ, R30 ;  /* 0x0000001eff1e723e */ /* 0x000fc800000000ff */
[----:B------:R-:W-:-:S05]  /*6b10*/  PRMT R30, R30, 0x5410, RZ ;  /* 0x000054101e1e7816 */ /* 0x000fca00000000ff */
[----:B------:R-:W-:Y:S01]  /*6b20*/  STG.E desc[UR36][R4.64], R30 ;  /* 0x0000001e04007986 */ /* 0x000fe2000c101924 */
[----:B------:R-:W-:Y:S05]  /*6b30*/  EXIT ;  /* 0x000000000000794d */ /* 0x000fea0003800000 */
.L_x_3873:
[----:B------:R-:W-:Y:S01]  /*6b40*/  STG.E.64 desc[UR36][R4.64], R16 ;  /* 0x0000001004007986 */ /* 0x000fe2000c101b24 */
[----:B------:R-:W-:Y:S05]  /*6b50*/  EXIT ;  /* 0x000000000000794d */ /* 0x000fea0003800000 */
.L_x_3864:
        /* <DEDUP_REMOVED lines=10> */
.L_x_3877:
[----:B------:R-:W-:-:S05]  /*6c00*/  CS2R R18, SRZ ;  /* 0x0000000000127805 */ /* 0x000fca000001ff00 */
[----:B------:R-:W-:Y:S01]  /*6c10*/  STG.E.128 desc[UR36][R4.64], R16 ;  /* 0x0000001004007986 */ /* 0x000fe2000c101d24 */
[----:B------:R-:W-:Y:S05]  /*6c20*/  EXIT ;  /* 0x000000000000794d */ /* 0x000fea0003800000 */
.L_x_3876:
        /* <DEDUP_REMOVED lines=11> */
[----:B------:R-:W-:Y:S01]  /*6ce0*/  STG.E.U8 desc[UR36][R4.64], R25 ;  /* 0x0000001904007986 */ /* 0x000fe2000c101124 */
[----:B------:R-:W-:Y:S05]  /*6cf0*/  EXIT ;  /* 0x000000000000794d */ /* 0x000fea0003800000 */
.L_x_3879:
[C---:B------:R-:W-:Y:S02]  /*6d00*/  ISETP.GT.U32.AND P1, PT, R39.reuse, 0x477fffff, PT ;  /* 0x477fffff2700780c */ /* 0x040fe40003f24070 */
[----:B------:R-:W-:-:S11]  /*6d10*/  ISETP.GE.U32.AND P0, PT, R39, 0x38800000, PT ;  /* 0x388000002700780c */ /* 0x000fd60003f06070 */
[----:B------:R-:W-:-:S04]  /*6d20*/  @!P1 SEL R2, R22, R35, !P0 ;  /* 0x0000002316029207 */ /* 0x000fc80004000000 */
[----:B------:R-:W-:-:S05]  /*6d30*/  LOP3.LUT R25, R2, R25, RZ, 0xfc, !PT ;  /* 0x0000001902197212 */ /* 0x000fca00078efcff */
[----:B------:R-:W-:Y:S01]  /*6d40*/  STG.E.U8 desc[UR36][R4.64], R25 ;  /* 0x0000001904007986 */ /* 0x000fe2000c101124 */
[----:B------:R-:W-:Y:S05]  /*6d50*/  EXIT ;  /* 0x000000000000794d */ /* 0x000fea0003800000 */
.L_x_3878:
[----:B------:R-:W-:-:S05]  /*6d60*/  F2FP.BF16.F32.PACK_AB R30, RZ, R30 ;  /* 0x0000001eff1e723e */ /* 0x000fca00000010ff */
[----:B------:R-:W-:Y:S01]  /*6d70*/  STG.E.U16 desc[UR36][R4.64], R30 ;  /* 0x0000001e04007986 */ /* 0x000fe2000c101524 */
[----:B------:R-:W-:Y:S05]  /*6d80*/  EXIT ;  /* 0x000000000000794d */ /* 0x000fea0003800000 */
.L_x_3875:
        /* <DEDUP_REMOVED lines=10> */
.L_x_3882:
        /* <DEDUP_REMOVED lines=10> */
.L_x_3883:
[----:B------:R-:W-:Y:S01]  /*6ed0*/  STG.E.U8 desc[UR36][R4.64], R2 ;  /* 0x0000000204007986 */ /* 0x000fe2000c101124 */
[----:B------:R-:W-:Y:S05]  /*6ee0*/  EXIT ;  /* 0x000000000000794d */ /* 0x000fea0003800000 */
.L_x_3881:
        /* <DEDUP_REMOVED lines=10> */
.L_x_3884:
[----:B------:R-:W-:Y:S01]  /*6f90*/  STG.E.U8 desc[UR36][R4.64], R2 ;  /* 0x0000000204007986 */ /* 0x000fe2000c101124 */
[----:B------:R-:W-:Y:S05]  /*6fa0*/  EXIT ;  /* 0x000000000000794d */ /* 0x000fea0003800000 */
.L_x_3880:
        /* <DEDUP_REMOVED lines=9> */
.L_x_3868:
        /* <DEDUP_REMOVED lines=16> */
.L_x_3887:
[----:B------:R-:W-:Y:S05]  /*7140*/  EXIT ;  /* 0x000000000000794d */ /* 0x000fea0003800000 */
.L_x_3886:
[----:B------:R-:W-:Y:S01]  /*7150*/  STG.E.64 desc[UR36][R4.64], R44 ;  /* 0x0000002c04007986 */ /* 0x000fe2000c101b24 */
[----:B------:R-:W-:Y:S05]  /*7160*/  EXIT ;  /* 0x000000000000794d */ /* 0x000fea0003800000 */
.L_x_3885:
[----:B------:R-:W-:Y:S01]  /*7170*/  STG.E desc[UR36][R4.64], R40 ;  /* 0x0000002804007986 */ /* 0x000fe2000c101924 */
[----:B------:R-:W-:Y:S05]  /*7180*/  EXIT ;  /* 0x000000000000794d */ /* 0x000fea0003800000 */
.L_x_3888:
        /* <DEDUP_REMOVED lines=15> */
.L_x_7105:


//--------------------- .text._ZN2at6native27unrolled_elementwise_kernelINS0_11FillFunctorIbEESt5arrayIPcLm1EELi4E23TrivialOffsetCalculatorILi0EjES7_ILi1EjENS0_6memory12LoadWithCastILi0EEENSA_13StoreWithCastILi1EEEEEviT_T0_T2_T3_T4_T5_ --------------------------
	.section	.text._ZN2at6native27unrolled_elementwise_kernelINS0_11FillFunctorIbEESt5arrayIPcLm1EELi4E23TrivialOffsetCalculatorILi0EjES7_ILi1EjENS0_6memory12LoadWithCastILi0EEENSA_13StoreWithCastILi1EEEEEviT_T0_T2_T3_T4_T5_,"ax",@progbits
	.align	128
        .global         _ZN2at6native27unrolled_elementwise_kernelINS0_11FillFunctorIbEESt5arrayIPcLm1EELi4E23TrivialOffsetCalculatorILi0EjES7_ILi1EjENS0_6memory12LoadWithCastILi0EEENSA_13StoreWithCastILi1EEEEEviT_T0_T2_T3_T4_T5_
        .type           _ZN2at6native27unrolled_elementwise_kernelINS0_11FillFunctorIbEESt5arrayIPcLm1EELi4E23TrivialOffsetCalculatorILi0EjES7_ILi1EjENS0_6memory12LoadWithCastILi0EEENSA_13StoreWithCastILi1EEEEEviT_T0_T2_T3_T4_T5_,@function
        .size           _ZN2at6native27unrolled_elementwise_kernelINS0_11FillFunctorIbEESt5arrayIPcLm1EELi4E23TrivialOffsetCalculatorILi0EjES7_ILi1EjENS0_6memory12LoadWithCastILi0EEENSA_13StoreWithCastILi1EEEEEviT_T0_T2_T3_T4_T5_,(.L_x_7106 - _ZN2at6native27unrolled_elementwise_kernelINS0_11FillFunctorIbEESt5arrayIPcLm1EELi4E23TrivialOffsetCalculatorILi0EjES7_ILi1EjENS0_6memory12LoadWithCastILi0EEENSA_13StoreWithCastILi1EEEEEviT_T0_T2_T3_T4_T5_)
        .other          _ZN2at6native27unrolled_elementwise_kernelINS0_11FillFunctorIbEESt5arrayIPcLm1EELi4E23TrivialOffsetCalculatorILi0EjES7_ILi1EjENS0_6memory12LoadWithCastILi0EEENSA_13StoreWithCastILi1EEEEEviT_T0_T2_T3_T4_T5_,@"STO_CUDA_ENTRY STV_DEFAULT"
_ZN2at6native27unrolled_elementwise_kernelINS0_11FillFunctorIbEESt5arrayIPcLm1EELi4E23TrivialOffsetCalculatorILi0EjES7_ILi1EjENS0_6memory12LoadWithCastILi0EEENSA_13StoreWithCastILi1EEEEEviT_T0_T2_T3_T4_T5_:
.text._ZN2at6native27unrolled_elementwise_kernelINS0_11FillFunctorIbEESt5arrayIPcLm1EELi4E23TrivialOffsetCalculatorILi0EjES7_ILi1EjENS0_6memory12LoadWithCastILi0EEENSA_13StoreWithCastILi1EEEEEviT_T0_T2_T3_T4_T5_:
        /* <DEDUP_REMOVED lines=29> */
[----:B------:R4:W-:Y:S01]  /*01d0*/  STG.E.U8 desc[UR36][R2.64], R17 ;  /* 0x0000001102007986 */ /* 0x0009e2000c101124 */
[----:B------:R-:W-:Y:S05]  /*01e0*/  BRA `(.L_x_3890) ;  /* 0x0000000c004c7947 */ /* 0x000fea0003800000 */
.L_x_3894:
[----:B------:R3:W-:Y:S01]  /*01f0*/  STG.E.U8 desc[UR36][R2.64], R17 ;  /* 0x0000001102007986 */ /* 0x0007e2000c101124 */
[----:B------:R-:W-:Y:S05]  /*0200*/  BRA `(.L_x_3890) ;  /* 0x0000000c00447947 */ /* 0x000fea0003800000 */
.L_x_3893:
[----:B------:R-:W-:-:S09]  /*0210*/  UISETP.NE.AND UP0, UPT, UR4, 0x2, UPT ;  /* 0x000000020400788c */ /* 0x000fd2000bf05270 */
[----:B------:R-:W-:Y:S05]  /*0220*/  BRA.U !UP0, `(.L_x_3896) ;  /* 0x00000001082c7547 */ /* 0x000fea000b800000 */
[----:B------:R-:W-:-:S09]  /*0230*/  UISETP.NE.AND UP0, UPT, UR4, 0x3, UPT ;  /* 0x000000030400788c */ /* 0x000fd2000bf05270 */
[----:B------:R-:W-:Y:S05]  /*0240*/  BRA.U !UP0, `(.L_x_3897) ;  /* 0x0000000108187547 */ /* 0x000fea000b800000 */
[----:B------:R-:W-:-:S09]  /*0250*/  UISETP.NE.AND UP0, UPT, UR4, 0x4, UPT ;  /* 0x000000040400788c */ /* 0x000fd2000bf05270 */
[----:B------:R-:W-:Y:S05]  /*0260*/  BRA.U UP0, `(.L_x_3895) ;  /* 0x0000000900987547 */ /* 0x000fea000b800000 */
[----:B------:R-:W-:-:S04]  /*0270*/  PRMT R4, R17, 0x8880, RZ ;  /* 0x0000888011047816 */ /* 0x000fc800000000ff */
[----:B------:R-:W-:-:S05]  /*0280*/  SHF.R.S32.HI R5, RZ, 0x1f, R4 ;  /* 0x0000001fff057819 */ /* 0x000fca0000011404 */
[----:B------:R0:W-:Y:S01]  /*0290*/  STG.E.64 desc[UR36][R2.64], R4 ;  /* 0x0000000402007986 */ /* 0x0001e2000c101b24 */
[----:B------:R-:W-:Y:S05]  /*02a0*/  BRA `(.L_x_3890) ;  /* 0x0000000c001c7947 */ /* 0x000fea0003800000 */
.L_x_3897:
[----:B------:R-:W-:-:S05]  /*02b0*/  PRMT R5, R17, 0x8880, RZ ;  /* 0x0000888011057816 */ /* 0x000fca00000000ff */
[----:B------:R1:W-:Y:S01]  /*02c0*/  STG.E desc[UR36][R2.64], R5 ;  /* 0x0000000502007986 */ /* 0x0003e2000c101924 */
[----:B------:R-:W-:Y:S05]  /*02d0*/  BRA `(.L_x_3890) ;  /* 0x0000000c00107947 */ /* 0x000fea0003800000 */
.L_x_3896:
[----:B------:R-:W-:-:S04]  /*02e0*/  PRMT R5, R17, 0x8880, RZ ;  /* 0x0000888011057816 */ /* 0x000fc800000000ff */
[----:B------:R-:W-:-:S05]  /*02f0*/  PRMT R5, R5, 0x7710, RZ ;  /* 0x0000771005057816 */ /* 0x000fca00000000ff */
[----:B------:R2:W-:Y:S01]  /*0300*/  STG.E.U16 desc[UR36][R2.64], R5 ;  /* 0x0000000502007986 */ /* 0x0005e2000c101524 */
[----:B------:R-:W-:Y:S05]  /*0310*/  BRA `(.L_x_3890) ;  /* 0x0000000c00007947 */ /* 0x000fea0003800000 */
.L_x_3892:
[----:B------:R-:W-:-:S09]  /*0320*/  UISETP.GT.AND UP0, UPT, UR4, 0x6, UPT ;  /* 0x000000060400788c */ /* 0x000fd2000bf04270 */
[----:B------:R-:W-:Y:S05]  /*0330*/  BRA.U UP0, `(.L_x_3898) ;  /* 0x00000001002c7547 */ /* 0x000fea000b800000 */
[----:B------:R-:W-:-:S09]  /*0340*/  UISETP.NE.AND UP0, UPT, UR4, 0x5, UPT ;  /* 0x000000050400788c */ /* 0x000fd2000bf05270 */
[----:B------:R-:W-:Y:S05]  /*0350*/  BRA.U !UP0, `(.L_x_3899) ;  /* 0x0000000108147547 */ /* 0x000fea000b800000 */
[----:B------:R-:W-:-:S09]  /*0360*/  UISETP.NE.AND UP0, UPT, UR4, 0x6, UPT ;  /* 0x000000060400788c */ /* 0x000fd2000bf05270 */
[----:B------:R-:W-:Y:S05]  /*0370*/  BRA.U UP0, `(.L_x_3895) ;  /* 0x0000000900547547 */ /* 0x000fea000b800000 */
[----:B------:R-:W0:Y:S02]  /*0380*/  I2F.S8 R5, R17 ;  /* 0x0000001100057306 */ /* 0x000e240000001400 */
[----:B0-----:R0:W-:Y:S01]  /*0390*/  STG.E desc[UR36][R2.64], R5 ;  /* 0x0000000502007986 */ /* 0x0011e2000c101924 */
[----:B------:R-:W-:Y:S05]  /*03a0*/  BRA `(.L_x_3890) ;  /* 0x0000000800dc7947 */ /* 0x000fea0003800000 */
.L_x_3899:
[----:B------:R-:W0:Y:S02]  /*03b0*/  I2F.S8 R0, R17 ;  /* 0x0000001100007306 */ /* 0x000e240000001400 */
[----:B0-----:R-:W-:-:S05]  /*03c0*/  F2FP.F16.F32.PACK_AB R0, RZ, R0 ;  /* 0x00000000ff00723e */ /* 0x001fca00000000ff */
[----:B------:R0:W-:Y:S01]  /*03d0*/  STG.E.U16 desc[UR36][R2.64], R0 ;  /* 0x0000000002007986 */ /* 0x0001e2000c101524 */
[----:B------:R-:W-:Y:S05]  /*03e0*/  BRA `(.L_x_3890) ;  /* 0x0000000800cc7947 */ /* 0x000fea0003800000 */
.L_x_3898:
[----:B------:R-:W-:-:S09]  /*03f0*/  UISETP.NE.AND UP0, UPT, UR4, 0x7, UPT ;  /* 0x000000070400788c */ /* 0x000fd2000bf05270 */
[----:B------:R-:W-:Y:S05]  /*0400*/  BRA.U !UP0, `(.L_x_3900) ;  /* 0x0000000108347547 */ /* 0x000fea000b800000 */
[----:B------:R-:W-:-:S09]  /*0410*/  UISETP.NE.AND UP0, UPT, UR4, 0x8, UPT ;  /* 0x000000080400788c */ /* 0x000fd2000bf05270 */
[----:B------:R-:W-:Y:S05]  /*0420*/  BRA.U !UP0, `(.L_x_3901) ;  /* 0x0000000108187547 */ /* 0x000fea000b800000 */
[----:B------:R-:W-:-:S09]  /*0430*/  UISETP.NE.AND UP0, UPT, UR4, 0x9, UPT ;  /* 0x000000090400788c */ /* 0x000fd2000bf05270 */
[----:B------:R-:W-:Y:S05]  /*0440*/  BRA.U UP0, `(.L_x_3895) ;  /* 0x0000000900207547 */ /* 0x000fea000b800000 */
[----:B------:R-:W0:Y:S01]  /*0450*/  I2F.S8 R4, R17 ;  /* 0x0000001100047306 */ /* 0x000e220000001400 */
[----:B------:R-:W-:-:S05]  /*0460*/  IMAD.MOV.U32 R5, RZ, RZ, RZ ;  /* 0x000000ffff057224 */ /* 0x000fca00078e00ff */
[----:B0-----:R0:W-:Y:S01]  /*0470*/  STG.E.64 desc[UR36][R2.64], R4 ;  /* 0x0000000402007986 */ /* 0x0011e2000c101b24 */
[----:B------:R-:W-:Y:S05]  /*0480*/  BRA `(.L_x_3890) ;  /* 0x0000000800a47947 */ /* 0x000fea0003800000 */
.L_x_3901:
[----:B------:R-:W0:Y:S02]  /*0490*/  I2F.S8 R0, R17 ;  /* 0x0000001100007306 */ /* 0x000e240000001400 */
[----:B0-----:R-:W-:-:S04]  /*04a0*/  F2FP.F16.F32.PACK_AB R5, RZ, R0 ;  /* 0x00000000ff05723e */ /* 0x001fc800000000ff */
[----:B------:R-:W-:-:S05]  /*04b0*/  PRMT R5, R5, 0x5410, RZ ;  /* 0x0000541005057816 */ /* 0x000fca00000000ff */
[----:B------:R0:W-:Y:S01]  /*04c0*/  STG.E desc[UR36][R2.64], R5 ;  /* 0x0000000502007986 */ /* 0x0001e2000c101924 */
[----:B------:R-:W-:Y:S05]  /*04d0*/  BRA `(.L_x_3890) ;  /* 0x0000000800907947 */ /* 0x000fea0003800000 */
.L_x_3900:
[----:B------:R-:W-:-:S04]  /*04e0*/  PRMT R4, R17, 0x8880, RZ ;  /* 0x0000888011047816 */ /* 0x000fc800000000ff */
[----:B------:R-:W-:-:S06]  /*04f0*/  PRMT R4, R4, 0x7710, RZ ;  /* 0x0000771004047816 */ /* 0x000fcc00000000ff */
[----:B------:R-:W0:Y:S02]  /*0500*/  I2F.F64.S16 R4, R4 ;  /* 0x0000000400047312 */ /* 0x000e240000101c00 */
[----:B0-----:R5:W-:Y:S01]  /*0510*/  STG.E.64 desc[UR36][R2.64], R4 ;  /* 0x0000000402007986 */ /* 0x001be2000c101b24 */
[----:B------:R-:W-:Y:S05]  /*0520*/  BRA `(.L_x_3890) ;  /* 0x00000008007c7947 */ /* 0x000fea0003800000 */
.L_x_3891:
        /* <DEDUP_REMOVED lines=12> */
.L_x_3904:
[----:B------:R-:W-:Y:S02]  /*05f0*/  PRMT R4, R17, 0x8880, RZ ;  /* 0x0000888011047816 */ /* 0x000fe400000000ff */
[----:B------:R-:W-:Y:S02]  /*0600*/  CS2R R6, SRZ ;  /* 0x0000000000067805 */ /* 0x000fe4000001ff00 */
[----:B------:R-:W-:-:S06]  /*0610*/  PRMT R4, R4, 0x7710, RZ ;  /* 0x0000771004047816 */ /* 0x000fcc00000000ff */
[----:B------:R-:W0:Y:S02]  /*0620*/  I2F.F64.S16 R4, R4 ;  /* 0x0000000400047312 */ /* 0x000e240000101c00 */
[----:B0-----:R0:W-:Y:S01]  /*0630*/  STG.E.128 desc[UR36][R2.64], R4 ;  /* 0x0000000402007986 */ /* 0x0011e2000c101d24 */
[----:B------:R-:W-:Y:S05]  /*0640*/  BRA `(.L_x_3890) ;  /* 0x0000000800347947 */ /* 0x000fea0003800000 */
.L_x_3903:
[----:B------:R-:W-:-:S09]  /*0650*/  UISETP.NE.AND UP0, UPT, UR4, 0xf, UPT ;  /* 0x0000000f0400788c */ /* 0x000fd2000bf05270 */
[----:B------:R-:W-:Y:S05]  /*0660*/  BRA.U !UP0, `(.L_x_3905) ;  /* 0x0000000108907547 */ /* 0x000fea000b800000 */
[----:B------:R-:W-:-:S09]  /*0670*/  UISETP.NE.AND UP0, UPT, UR4, 0x17, UPT ;  /* 0x000000170400788c */ /* 0x000fd2000bf05270 */
[----:B------:R-:W-:Y:S05]  /*0680*/  BRA.U !UP0, `(.L_x_3906) ;  /* 0x0000000108447547 */ /* 0x000fea000b800000 */
[----:B------:R-:W-:-:S09]  /*0690*/  UISETP.NE.AND UP0, UPT, UR4, 0x18, UPT ;  /* 0x000000180400788c */ /* 0x000fd2000bf05270 */
[----:B------:R-:W-:Y:S05]  /*06a0*/  BRA.U UP0, `(.L_x_3895) ;  /* 0x0000000500887547 */ /* 0x000fea000b800000 */
[----:B------:R-:W0:Y:S01]  /*06b0*/  I2F.S8 R6, R17 ;  /* 0x0000001100067306 */ /* 0x000e220000001400 */
[----:B------:R-:W-:Y:S01]  /*06c0*/  IMAD.MOV.U32 R4, RZ, RZ, 0x7f ;  /* 0x0000007fff047424 */ /* 0x000fe200078e00ff */
[----:B0-----:R-:W-:Y:S02]  /*06d0*/  LOP3.LUT R0, R6, 0x7fffffff, RZ, 0xc0, !PT ;  /* 0x7fffffff06007812 */ /* 0x001fe400078ec0ff */
        /* <DEDUP_REMOVED lines=9> */
.L_x_3907:
[----:B------:R-:W-:-:S05]  /*0770*/  LOP3.LUT R7, R4, 0x80, R7, 0xf8, !PT ;  /* 0x0000008004077812 */ /* 0x000fca00078ef807 */
[----:B------:R0:W-:Y:S01]  /*0780*/  STG.E.U8 desc[UR36][R2.64], R7 ;  /* 0x0000000702007986 */ /* 0x0001e2000c101124 */
[----:B------:R-:W-:Y:S05]  /*0790*/  BRA `(.L_x_3890) ;  /* 0x0000000400e07947 */ /* 0x000fea0003800000 */
.L_x_3906:
[----:B------:R-:W0:Y:S02]  /*07a0*/  I2F.S8 R5, R17 ;  /* 0x0000001100057306 */ /* 0x000e240000001400 */
[----:B0-----:R-:W-:Y:S02]  /*07b0*/  LOP3.LUT R6, R5, 0x7fffffff, RZ, 0xc0, !PT ;  /* 0x7fffffff05067812 */ /* 0x001fe400078ec0ff */
        /* <DEDUP_REMOVED lines=12> */
.L_x_3908:
[----:B------:R-:W-:-:S05]  /*0880*/  LOP3.LUT R5, R0, 0x80, R7, 0xf8, !PT ;  /* 0x0000008000057812 */ /* 0x000fca00078ef807 */
[----:B------:R0:W-:Y:S01]  /*0890*/  STG.E.U8 desc[UR36][R2.64], R5 ;  /* 0x0000000502007986 */ /* 0x0001e2000c101124 */
[----:B------:R-:W-:Y:S05]  /*08a0*/  BRA `(.L_x_3890) ;  /* 0x00000004009c7947 */ /* 0x000fea0003800000 */
.L_x_3905:
[----:B------:R-:W0:Y:S02]  /*08b0*/  I2F.S8 R0, R17 ;  /* 0x0000001100007306 */ /* 0x000e240000001400 */
[----:B0-----:R-:W-:-:S05]  /*08c0*/  F2FP.BF16.F32.PACK_AB R0, RZ, R0 ;  /* 0x00000000ff00723e */ /* 0x001fca00000010ff */
[----:B------:R0:W-:Y:S01]  /*08d0*/  STG.E.U16 desc[UR36][R2.64], R0 ;  /* 0x0000000002007986 */ /* 0x0001e2000c101524 */
[----:B------:R-:W-:Y:S05]  /*08e0*/  BRA `(.L_x_3890) ;  /* 0x00000004008c7947 */ /* 0x000fea0003800000 */
.L_x_3902:
        /* <DEDUP_REMOVED lines=8> */
[----:B------:R-:W-:-:S04]  /*0970*/  PRMT R5, R17, 0x8880, RZ ;  /* 0x0000888011057816 */ /* 0x000fc800000000ff */
[----:B------:R-:W-:-:S05]  /*0980*/  PRMT R5, R5, 0x7710, RZ ;  /* 0x0000771005057816 */ /* 0x000fca00000000ff */
[----:B------:R0:W-:Y:S01]  /*0990*/  STG.E.U16 desc[UR36][R2.64], R5 ;  /* 0x0000000502007986 */ /* 0x0001e2000c101524 */
[----:B------:R-:W-:Y:S05]  /*09a0*/  BRA `(.L_x_3890) ;  /* 0x00000004005c7947 */ /* 0x000fea0003800000 */
.L_x_3911:
[----:B------:R-:W0:Y:S01]  /*09b0*/  I2F.S8 R5, R17 ;  /* 0x0000001100057306 */ /* 0x000e220000001400 */
[----:B------:R-:W-:Y:S01]  /*09c0*/  IMAD.MOV.U32 R0, RZ, RZ, 0x80 ;  /* 0x00000080ff007424 */ /* 0x000fe200078e00ff */
[----:B0-----:R-:W-:-:S04]  /*09d0*/  LOP3.LUT R4, R5, 0x7fffffff, RZ, 0xc0, !PT ;  /* 0x7fffffff05047812 */ /* 0x001fc800078ec0ff */
        /* <DEDUP_REMOVED lines=9> */
.L_x_3913:
[----:B------:R-:W-:-:S04]  /*0a70*/  SHF.R.U32.HI R0, RZ, 0x14, R5 ;  /* 0x00000014ff007819 */ /* 0x000fc80000011605 */
[----:B------:R-:W-:-:S04]  /*0a80*/  LOP3.LUT R0, R0, 0x1, RZ, 0xc0, !PT ;  /* 0x0000000100007812 */ /* 0x000fc800078ec0ff */
[----:B------:R-:W-:-:S04]  /*0a90*/  IADD3 R0, PT, PT, R5, 0x487ffff, R0 ;  /* 0x0487ffff05007810 */ /* 0x000fc80007ffe000 */
[----:B------:R-:W-:-:S04]  /*0aa0*/  SHF.R.U32.HI R0, RZ, 0x14, R0 ;  /* 0x00000014ff007819 */ /* 0x000fc80000011600 */
[----:B------:R-:W-:-:S07]  /*0ab0*/  LOP3.LUT R4, R0, 0xff, RZ, 0xc0, !PT ;  /* 0x000000ff00047812 */ /* 0x000fce00078ec0ff */
.L_x_3914:
[----:B------:R-:W-:-:S04]  /*0ac0*/  SHF.R.U32.HI R5, RZ, 0x18, R5 ;  /* 0x00000018ff057819 */ /* 0x000fc80000011605 */
[----:B------:R-:W-:-:S04]  /*0ad0*/  LOP3.LUT R4, R4, 0x80, R5, 0xf8, !PT ;  /* 0x0000008004047812 */ /* 0x000fc800078ef805 */
[----:B------:R-:W-:-:S07]  /*0ae0*/  PRMT R0, R4, 0x7610, R0 ;  /* 0x0000761004007816 */ /* 0x000fce0000000000 */
.L_x_3912:
[----:B------:R0:W-:Y:S01]  /*0af0*/  STG.E.U8 desc[UR36][R2.64], R0 ;  /* 0x0000000002007986 */ /* 0x0001e2000c101124 */
[----:B------:R-:W-:Y:S05]  /*0b00*/  BRA `(.L_x_3890) ;  /* 0x0000000400047947 */ /* 0x000fea0003800000 */
.L_x_3910:
        /* <DEDUP_REMOVED lines=12> */
.L_x_3916:
[----:B------:R-:W-:-:S04]  /*0bd0*/  SHF.R.U32.HI R0, RZ, 0x15, R5 ;  /* 0x00000015ff007819 */ /* 0x000fc80000011605 */
[----:B------:R-:W-:-:S04]  /*0be0*/  LOP3.LUT R0, R0, 0x1, RZ, 0xc0, !PT ;  /* 0x0000000100007812 */ /* 0x000fc800078ec0ff */
[----:B------:R-:W-:-:S04]  /*0bf0*/  IADD3 R0, PT, PT, R5, 0x88fffff, R0 ;  /* 0x088fffff05007810 */ /* 0x000fc80007ffe000 */
[----:B------:R-:W-:-:S04]  /*0c00*/  SHF.R.U32.HI R0, RZ, 0x15, R0 ;  /* 0x00000015ff007819 */ /* 0x000fc80000011600 */
[----:B------:R-:W-:-:S07]  /*0c10*/  LOP3.LUT R4, R0, 0xff, RZ, 0xc0, !PT ;  /* 0x000000ff00047812 */ /* 0x000fce00078ec0ff */
.L_x_3917:
[----:B------:R-:W-:-:S04]  /*0c20*/  SHF.R.U32.HI R5, RZ, 0x18, R5 ;  /* 0x00000018ff057819 */ /* 0x000fc80000011605 */
[----:B------:R-:W-:-:S04]  /*0c30*/  LOP3.LUT R4, R4, 0x80, R5, 0xf8, !PT ;  /* 0x0000008004047812 */ /* 0x000fc800078ef805 */
[----:B------:R-:W-:-:S07]  /*0c40*/  PRMT R0, R4, 0x7610, R0 ;  /* 0x0000761004007816 */ /* 0x000fce0000000000 */
.L_x_3915:
[----:B------:R0:W-:Y:S01]  /*0c50*/  STG.E.U8 desc[UR36][R2.64], R0 ;  /* 0x0000000002007986 */ /* 0x0001e2000c101124 */
[----:B------:R-:W-:Y:S05]  /*0c60*/  BRA `(.L_x_3890) ;  /* 0x0000000000ac7947 */ /* 0x000fea0003800000 */
.L_x_3909:
[----:B------:R-:W-:-:S09]  /*0c70*/  UISETP.NE.AND UP0, UPT, UR4, 0x1c, UPT ;  /* 0x0000001c0400788c */ /* 0x000fd2000bf05270 */
[----:B------:R-:W-:Y:S05]  /*0c80*/  BRA.U !UP0, `(.L_x_3918) ;  /* 0x00000001089c7547 */ /* 0x000fea000b800000 */
[----:B------:R-:W-:-:S09]  /*0c90*/  UISETP.NE.AND UP0, UPT, UR4, 0x1d, UPT ;  /* 0x0000001d0400788c */ /* 0x000fd2000bf05270 */
[----:B------:R-:W-:Y:S05]  /*0ca0*/  BRA.U !UP0, `(.L_x_3919) ;  /* 0x0000000108847547 */ /* 0x000fea000b800000 */
[----:B------:R-:W-:-:S09]  /*0cb0*/  UISETP.NE.AND UP0, UPT, UR4, 0x2c, UPT ;  /* 0x0000002c0400788c */ /* 0x000fd2000bf05270 */
[----:B------:R-:W-:Y:S05]  /*0cc0*/  BRA.U !UP0, `(.L_x_3920) ;  /* 0x0000000108447547 */ /* 0x000fea000b800000 */
.L_x_3895:
        /* <DEDUP_REMOVED lines=16> */
.L_x_3921:
[----:B------:R-:W-:Y:S05]  /*0dd0*/  BRA `(.L_x_3890) ;  /* 0x0000000000507947 */ /* 0x000fea0003800000 */
.L_x_3920:
[----:B------:R-:W0:Y:S01]  /*0de0*/  I2F.S8 R7, R17 ;  /* 0x0000001100077306 */ /* 0x000e220000001400 */
[----:B------:R-:W-:Y:S01]  /*0df0*/  IMAD.MOV.U32 R5, RZ, RZ, 0xff ;  /* 0x000000ffff057424 */ /* 0x000fe200078e00ff */
[----:B0-----:R-:W-:-:S04]  /*0e00*/  SHF.R.U32.HI R0, RZ, 0x17, R7 ;  /* 0x00000017ff007819 */ /* 0x001fc80000011607 */
        /* <DEDUP_REMOVED lines=9> */
.L_x_3922:
[----:B------:R0:W-:Y:S01]  /*0ea0*/  STG.E.U8 desc[UR36][R2.64], R5 ;  /* 0x0000000502007986 */ /* 0x0001e2000c101124 */
[----:B------:R-:W-:Y:S05]  /*0eb0*/  BRA `(.L_x_3890) ;  /* 0x0000000000187947 */ /* 0x000fea0003800000 */
.L_x_3919:
[----:B------:R-:W-:-:S04]  /*0ec0*/  PRMT R4, R17, 0x8880, RZ ;  /* 0x0000888011047816 */ /* 0x000fc800000000ff */
[----:B------:R-:W-:-:S05]  /*0ed0*/  SHF.R.S32.HI R5, RZ, 0x1f, R4 ;  /* 0x0000001fff057819 */ /* 0x000fca0000011404 */
[----:B------:R0:W-:Y:S01]  /*0ee0*/  STG.E.64 desc[UR36][R2.64], R4 ;  /* 0x0000000402007986 */ /* 0x0001e2000c101b24 */
[----:B------:R-:W-:Y:S05]  /*0ef0*/  BRA `(.L_x_3890) ;  /* 0x0000000000087947 */ /* 0x000fea0003800000 */
.L_x_3918:
[----:B------:R-:W-:-:S05]  /*0f00*/  PRMT R5, R17, 0x8880, RZ ;  /* 0x0000888011057816 */ /* 0x000fca00000000ff */
[----:B------:R0:W-:Y:S02]  /*0f10*/  STG.E desc[UR36][R2.64], R5 ;  /* 0x0000000502007986 */ /* 0x0001e4000c101924 */
.L_x_3890:
[----:B------:R-:W-:Y:S05]  /*0f20*/  BSYNC.RECONVERGENT B6 ;  /* 0x0000000000067941 */ /* 0x000fea0003800200 */
.L_x_3889:
        /* <DEDUP_REMOVED lines=22> */
.L_x_3928:
[----:B------:R0:W-:Y:S01]  /*1090*/  STG.E.U8 desc[UR36][R2.64], R17 ;  /* 0x0000001102007986 */ /* 0x0001e2000c101124 */
[----:B------:R-:W-:Y:S05]  /*10a0*/  BRA `(.L_x_3930) ;  /* 0x0000000c00407947 */ /* 0x000fea0003800000 */
.L_x_3927:
        /* <DEDUP_REMOVED lines=10> */
.L_x_3932:
[----:B------:R-:W-:-:S05]  /*1150*/  PRMT R5, R17, 0x8880, RZ ;  /* 0x0000888011057816 */ /* 0x000fca00000000ff */
[----:B------:R0:W-:Y:S01]  /*1160*/  STG.E desc[UR36][R2.64], R5 ;  /* 0x0000000502007986 */ /* 0x0001e2000c101924 */
[----:B------:R-:W-:Y:S05]  /*1170*/  BRA `(.L_x_3930) ;  /* 0x0000000c000c7947 */ /* 0x000fea0003800000 */
.L_x_3931:
[----:B------:R-:W-:-:S04]  /*1180*/  PRMT R5, R17, 0x8880, RZ ;  /* 0x0000888011057816 */ /* 0x000fc800000000ff */
[----:B------:R-:W-:-:S05]  /*1190*/  PRMT R5, R5, 0x7710, RZ ;  /* 0x0000771005057816 */ /* 0x000fca00000000ff */
[----:B------:R0:W-:Y:S01]  /*11a0*/  STG.E.U16 desc[UR36][R2.64], R5 ;  /* 0x0000000502007986 */ /* 0x0001e2000c101524 */
[----:B------:R-:W-:Y:S05]  /*11b0*/  BRA `(.L_x_3930) ;  /* 0x0000000800fc7947 */ /* 0x000fea0003800000 */
.L_x_3926:
        /* <DEDUP_REMOVED lines=9> */
.L_x_3934:
[----:B------:R-:W0:Y:S02]  /*1250*/  I2F.S8 R0, R17 ;  /* 0x0000001100007306 */ /* 0x000e240000001400 */
[----:B0-----:R-:W-:-:S05]  /*1260*/  F2FP.F16.F32.PACK_AB R0, RZ, R0 ;  /* 0x00000000ff00723e */ /* 0x001fca00000000ff */
[----:B------:R0:W-:Y:S01]  /*1270*/  STG.E.U16 desc[UR36][R2.64], R0 ;  /* 0x0000000002007986 */ /* 0x0001e2000c101524 */
[----:B------:R-:W-:Y:S05]  /*1280*/  BRA `(.L_x_3930) ;  /* 0x0000000800c87947 */ /* 0x000fea0003800000 */
.L_x_3933:
        /* <DEDUP_REMOVED lines=10> */
.L_x_3936:
[----:B------:R-:W0:Y:S02]  /*1330*/  I2F.S8 R0, R17 ;  /* 0x0000001100007306 */ /* 0x000e240000001400 */
[----:B0-----:R-:W-:-:S04]  /*1340*/  F2FP.F16.F32.PACK_AB R0, RZ, R0 ;  /* 0x00000000ff00723e */ /* 0x001fc800000000ff */
[----:B------:R-:W-:-:S05]  /*1350*/  PRMT R0, R0, 0x5410, RZ ;  /* 0x0000541000007816 */ /* 0x000fca00000000ff */
[----:B------:R0:W-:Y:S01]  /*1360*/  STG.E desc[UR36][R2.64], R0 ;  /* 0x0000000002007986 */ /* 0x0001e2000c101924 */
[----:B------:R-:W-:Y:S05]  /*1370*/  BRA `(.L_x_3930) ;  /* 0x00000008008c7947 */ /* 0x000fea0003800000 */
.L_x_3935:
[----:B------:R-:W-:-:S04]  /*1380*/  PRMT R4, R17, 0x8880, RZ ;  /* 0x0000888011047816 */ /* 0x000fc800000000ff */
[----:B------:R-:W-:-:S06]  /*1390*/  PRMT R4, R4, 0x7710, RZ ;  /* 0x0000771004047816 */ /* 0x000fcc00000000ff */
[----:B------:R-:W0:Y:S02]  /*13a0*/  I2F.F64.S16 R4, R4 ;  /* 0x0000000400047312 */ /* 0x000e240000101c00 */
[----:B0-----:R0:W-:Y:S01]  /*13b0*/  STG.E.64 desc[UR36][R2.64], R4 ;  /* 0x0000000402007986 */ /* 0x0011e2000c101b24 */
[----:B------:R-:W-:Y:S05]  /*13c0*/  BRA `(.L_x_3930) ;  /* 0x0000000800787947 */ /* 0x000fea0003800000 */
.L_x_3925:
        /* <DEDUP_REMOVED lines=14> */
.L_x_3940:
[----:B------:R-:W0:Y:S01]  /*14b0*/  I2F.S8 R4, R17 ;  /* 0x0000001100047306 */ /* 0x000e220000001400 */
[----:B------:R-:W-:Y:S01]  /*14c0*/  IMAD.MOV.U32 R0, RZ, RZ, 0x80 ;  /* 0x00000080ff007424 */ /* 0x000fe200078e00ff */
[----:B0-----:R-:W-:-:S04]  /*14d0*/  LOP3.LUT R5, R4, 0x7fffffff, RZ, 0xc0, !PT ;  /* 0x7fffffff04057812 */ /* 0x001fc800078ec0ff */
        /* <DEDUP_REMOVED lines=14> */
.L_x_3942:
[----:B------:R-:W-:-:S04]  /*15c0*/  SHF.R.U32.HI R5, RZ, 0x18, R4 ;  /* 0x00000018ff057819 */ /* 0x000fc80000011604 */
[----:B------:R-:W-:-:S07]  /*15d0*/  LOP3.LUT R0, R0, 0x80, R5, 0xf8, !PT ;  /* 0x0000008000007812 */ /* 0x000fce00078ef805 */
.L_x_3941:
[----:B------:R4:W-:Y:S01]  /*15e0*/  STG.E.U8 desc[UR36][R2.64], R0 ;  /* 0x0000000002007986 */ /* 0x0009e2000c101124 */
[----:B------:R-:W-:Y:S05]  /*15f0*/  BRA `(.L_x_3930) ;  /* 0x0000000400ec7947 */ /* 0x000fea0003800000 */
.L_x_3939:
        /* <DEDUP_REMOVED lines=17> */
.L_x_3944:
[----:B------:R-:W-:-:S04]  /*1710*/  SHF.R.U32.HI R5, RZ, 0x18, R4 ;  /* 0x00000018ff057819 */ /* 0x000fc80000011604 */
[----:B------:R-:W-:-:S07]  /*1720*/  LOP3.LUT R0, R0, 0x80, R5, 0xf8, !PT ;  /* 0x0000008000007812 */ /* 0x000fce00078ef805 */
.L_x_3943:
[----:B------:R3:W-:Y:S01]  /*1730*/  STG.E.U8 desc[UR36][R2.64], R0 ;  /* 0x0000000002007986 */ /* 0x0007e2000c101124 */
[----:B------:R-:W-:Y:S05]  /*1740*/  BRA `(.L_x_3930) ;  /* 0x0000000400987947 */ /* 0x000fea0003800000 */
.L_x_3938:
        /* <DEDUP_REMOVED lines=18> */
.L_x_3947:
[----:B------:R2:W-:Y:S01]  /*1870*/  STG.E.U8 desc[UR36][R2.64], R0 ;  /* 0x0000000002007986 */ /* 0x0005e2000c101124 */
[----:B------:R-:W-:Y:S05]  /*1880*/  BRA `(.L_x_3930) ;  /* 0x0000000400487947 */ /* 0x000fea0003800000 */
.L_x_3946:
[----:B------:R-:W-:-:S04]  /*1890*/  PRMT R4, R17, 0x8880, RZ ;  /* 0x0000888011047816 */ /* 0x000fc800000000ff */
[----:B------:R-:W-:-:S05]  /*18a0*/  SHF.R.S32.HI R5, RZ, 0x1f, R4 ;  /* 0x0000001fff057819 */ /* 0x000fca0000011404 */
[----:B------:R1:W-:Y:S01]  /*18b0*/  STG.E.64 desc[UR36][R2.64], R4 ;  /* 0x0000000402007986 */ /* 0x0003e2000c101b24 */
[----:B------:R-:W-:Y:S05]  /*18c0*/  BRA `(.L_x_3930) ;  /* 0x0000000400387947 */ /* 0x000fea0003800000 */
.L_x_3945:
[----:B------:R-:W-:-:S05]  /*18d0*/  PRMT R5, R17, 0x8880, RZ ;  /* 0x0000888011057816 */ /* 0x000fca00000000ff */
[----:B------:R0:W-:Y:S01]  /*18e0*/  STG.E desc[UR36][R2.64], R5 ;  /* 0x0000000502007986 */ /* 0x0001e2000c101924 */
[----:B------:R-:W-:Y:S05]  /*18f0*/  BRA `(.L_x_3930) ;  /* 0x00000004002c7947 */ /* 0x000fea0003800000 */
.L_x_3937:
        /* <DEDUP_REMOVED lines=10> */
.L_x_3949:
[----:B------:R-:W-:Y:S02]  /*19a0*/  PRMT R4, R17, 0x8880, RZ ;  /* 0x0000888011047816 */ /* 0x000fe400000000ff */
[----:B------:R-:W-:Y:S02]  /*19b0*/  CS2R R6, SRZ ;  /* 0x0000000000067805 */ /* 0x000fe4000001ff00 */
[----:B------:R-:W-:-:S06]  /*19c0*/  PRMT R4, R4, 0x7710, RZ ;  /* 0x0000771004047816 */ /* 0x000fcc00000000ff */
[----:B------:R-:W0:Y:S02]  /*19d0*/  I2F.F64.S16 R4, R4 ;  /* 0x0000000400047312 */ /* 0x000e240000101c00 */
[----:B0-----:R0:W-:Y:S01]  /*19e0*/  STG.E.128 desc[UR36][R2.64], R4 ;  /* 0x0000000402007986 */ /* 0x0011e2000c101d24 */
[----:B------:R-:W-:Y:S05]  /*19f0*/  BRA `(.L_x_3930) ;  /* 0x0000000000ec7947 */ /* 0x000fea0003800000 */
.L_x_3948:
[----:B------:R-:W-:-:S09]  /*1a00*/  UISETP.NE.AND UP0, UPT, UR4, 0xf, UPT ;  /* 0x0000000f0400788c */ /* 0x000fd2000bf05270 */
[----:B------:R-:W-:Y:S05]  /*1a10*/  BRA.U !UP0, `(.L_x_3950) ;  /* 0x0000000108d87547 */ /* 0x000fea000b800000 */
[----:B------:R-:W-:-:S09]  /*1a20*/  UISETP.NE.AND UP0, UPT, UR4, 0x17, UPT ;  /* 0x000000170400788c */ /* 0x000fd2000bf05270 */
[----:B------:R-:W-:Y:S05]  /*1a30*/  BRA.U !UP0, `(.L_x_3951) ;  /* 0x0000000108887547 */ /* 0x000fea000b800000 */
[----:B------:R-:W-:-:S09]  /*1a40*/  UISETP.NE.AND UP0, UPT, UR4, 0x18, UPT ;  /* 0x000000180400788c */ /* 0x000fd2000bf05270 */
[----:B------:R-:W-:Y:S05]  /*1a50*/  BRA.U !UP0, `(.L_x_3952) ;  /* 0x0000000108447547 */ /* 0x000fea000b800000 */
.L_x_3929:
        /* <DEDUP_REMOVED lines=16> */
.L_x_3953:
[----:B------:R-:W-:Y:S05]  /*1b60*/  BRA `(.L_x_3930) ;  /* 0x0000000000907947 */ /* 0x000fea0003800000 */
.L_x_3952:
[----:B------:R-:W0:Y:S01]  /*1b70*/  I2F.S8 R4, R17 ;  /* 0x0000001100047306 */ /* 0x000e220000001400 */
[----:B------:R-:W-:Y:S01]  /*1b80*/  IMAD.MOV.U32 R0, RZ, RZ, 0x7f ;  /* 0x0000007fff007424 */ /* 0x000fe200078e00ff */
[----:B0-----:R-:W-:Y:S02]  /*1b90*/  LOP3.LUT R5, R4, 0x7fffffff, RZ, 0xc0, !PT ;  /* 0x7fffffff04057812 */ /* 0x001fe400078ec0ff */
        /* <DEDUP_REMOVED lines=9> */
.L_x_3954:
[----:B------:R-:W-:-:S05]  /*1c30*/  LOP3.LUT R5, R0, 0x80, R9, 0xf8, !PT ;  /* 0x0000008000057812 */ /* 0x000fca00078ef809 */
[----:B------:R0:W-:Y:S01]  /*1c40*/  STG.E.U8 desc[UR36][R2.64], R5 ;  /* 0x0000000502007986 */ /* 0x0001e2000c101124 */
[----:B------:R-:W-:Y:S05]  /*1c50*/  BRA `(.L_x_3930) ;  /* 0x0000000000547947 */ /* 0x000fea0003800000 */
.L_x_3951:
[----:B------:R-:W0:Y:S02]  /*1c60*/  I2F.S8 R4, R17 ;  /* 0x0000001100047306 */ /* 0x000e240000001400 */
[----:B0-----:R-:W-:-:S04]  /*1c70*/  LOP3.LUT R5, R4, 0x7fffffff, RZ, 0xc0, !PT ;  /* 0x7fffffff04057812 */ /* 0x001fc800078ec0ff */
        /* <DEDUP_REMOVED lines=9> */
.L_x_3955:
[----:B------:R-:W-:Y:S01]  /*1d10*/  IMAD.MOV.U32 R0, RZ, RZ, 0x7f ;  /* 0x0000007fff007424 */ /* 0x000fe200078e00ff */
[----:B------:R-:W-:-:S04]  /*1d20*/  ISETP.GT.U32.AND P0, PT, R5, 0x7f800000, PT ;  /* 0x7f8000000500780c */ /* 0x000fc80003f04070 */
[----:B------:R-:W-:-:S09]  /*1d30*/  SEL R0, R0, 0x7c, P0 ;  /* 0x0000007c00007807 */ /* 0x000fd20000000000 */
.L_x_3956:
[----:B------:R-:W-:-:S04]  /*1d40*/  SHF.R.U32.HI R5, RZ, 0x18, R4 ;  /* 0x00000018ff057819 */ /* 0x000fc80000011604 */
[----:B------:R-:W-:-:S05]  /*1d50*/  LOP3.LUT R5, R0, 0x80, R5, 0xf8, !PT ;  /* 0x0000008000057812 */ /* 0x000fca00078ef805 */
[----:B------:R0:W-:Y:S01]  /*1d60*/  STG.E.U8 desc[UR36][R2.64], R5 ;  /* 0x0000000502007986 */ /* 0x0001e2000c101124 */
[----:B------:R-:W-:Y:S05]  /*1d70*/  BRA `(.L_x_3930) ;  /* 0x00000000000c7947 */ /* 0x000fea0003800000 */
.L_x_3950:
[----:B------:R-:W0:Y:S02]  /*1d80*/  I2F.S8 R0, R17 ;  /* 0x0000001100007306 */ /* 0x000e240000001400 */
[----:B0-----:R-:W-:-:S05]  /*1d90*/  F2FP.BF16.F32.PACK_AB R0, RZ, R0 ;  /* 0x00000000ff00723e */ /* 0x001fca00000010ff */
[----:B------:R0:W-:Y:S02]  /*1da0*/  STG.E.U16 desc[UR36][R2.64], R0 ;  /* 0x0000000002007986 */ /* 0x0001e4000c101524 */
.L_x_3930:
        /* <DEDUP_REMOVED lines=22> */
.L_x_3960:
[----:B------:R3:W-:Y:S01]  /*1f10*/  STG.E.U8 desc[UR36][R2.64], R17 ;  /* 0x0000001102007986 */ /* 0x0007e2000c101124 */
[----:B------:R-:W-:Y:S05]  /*1f20*/  BRA `(.L_x_3962) ;  /* 0x0000000c00407947 */ /* 0x000fea0003800000 */
.L_x_3959:
        /* <DEDUP_REMOVED lines=10> */
.L_x_3964:
[----:B------:R-:W-:-:S05]  /*1fd0*/  PRMT R5, R17, 0x8880, RZ ;  /* 0x0000888011057816 */ /* 0x000fca00000000ff */
[----:B------:R1:W-:Y:S01]  /*1fe0*/  STG.E desc[UR36][R2.64], R5 ;  /* 0x0000000502007986 */ /* 0x0003e2000c101924 */
[----:B------:R-:W-:Y:S05]  /*1ff0*/  BRA `(.L_x_3962) ;  /* 0x0000000c000c7947 */ /* 0x000fea0003800000 */
.L_x_3963:
[----:B------:R-:W-:-:S04]  /*2000*/  PRMT R5, R17, 0x8880, RZ ;  /* 0x0000888011057816 */ /* 0x000fc800000000ff */
[----:B------:R-:W-:-:S05]  /*2010*/  PRMT R5, R5, 0x7710, RZ ;  /* 0x0000771005057816 */ /* 0x000fca00000000ff */
[----:B------:R2:W-:Y:S01]  /*2020*/  STG.E.U16 desc[UR36][R2.64], R5 ;  /* 0x0000000502007986 */ /* 0x0005e2000c101524 */
[----:B------:R-:W-:Y:S05]  /*2030*/  BRA `(.L_x_3962) ;  /* 0x0000000800fc7947 */ /* 0x000fea0003800000 */
.L_x_3958:
        /* <DEDUP_REMOVED lines=9> */
.L_x_3966:
[----:B------:R-:W0:Y:S02]  /*20d0*/  I2F.S8 R0, R17 ;  /* 0x0000001100007306 */ /* 0x000e240000001400 */
[----:B0-----:R-:W-:-:S05]  /*20e0*/  F2FP.F16.F32.PACK_AB R0, RZ, R0 ;  /* 0x00000000ff00723e */ /* 0x001fca00000000ff */
[----:B------:R0:W-:Y:S01]  /*20f0*/  STG.E.U16 desc[UR36][R2.64], R0 ;  /* 0x0000000002007986 */ /* 0x0001e2000c101524 */
[----:B------:R-:W-:Y:S05]  /*2100*/  BRA `(.L_x_3962) ;  /* 0x0000000800c87947 */ /* 0x000fea0003800000 */
.L_x_3965:
        /* <DEDUP_REMOVED lines=10> */
.L_x_3968:
[----:B------:R-:W0:Y:S02]  /*21b0*/  I2F.S8 R0, R17 ;  /* 0x0000001100007306 */ /* 0x000e240000001400 */
[----:B0-----:R-:W-:-:S04]  /*21c0*/  F2FP.F16.F32.PACK_AB R0, RZ, R0 ;  /* 0x00000000ff00723e */ /* 0x001fc800000000ff */
[----:B------:R-:W-:-:S05]  /*21d0*/  PRMT R0, R0, 0x5410, RZ ;  /* 0x0000541000007816 */ /* 0x000fca00000000ff */
[----:B------:R0:W-:Y:S01]  /*21e0*/  STG.E desc[UR36][R2.64], R0 ;  /* 0x0000000002007986 */ /* 0x0001e2000c101924 */
[----:B------:R-:W-:Y:S05]  /*21f0*/  BRA `(.L_x_3962) ;  /* 0x00000008008c7947 */ /* 0x000fea0003800000 */
.L_x_3967:
[----:B------:R-:W-:-:S04]  /*2200*/  PRMT R4, R17, 0x8880, RZ ;  /* 0x0000888011047816 */ /* 0x000fc800000000ff */
[----:B------:R-:W-:-:S06]  /*2210*/  PRMT R4, R4, 0x7710, RZ ;  /* 0x0000771004047816 */ /* 0x000fcc00000000ff */
[----:B------:R-:W0:Y:S02]  /*2220*/  I2F.F64.S16 R4, R4 ;  /* 0x0000000400047312 */ /* 0x000e240000101c00 */
[----:B0-----:R5:W-:Y:S01]  /*2230*/  STG.E.64 desc[UR36][R2.64], R4 ;  /* 0x0000000402007986 */ /* 0x001be2000c101b24 */
[----:B------:R-:W-:Y:S05]  /*2240*/  BRA `(.L_x_3962) ;  /* 0x0000000800787947 */ /* 0x000fea0003800000 */
.L_x_3957:
        /* <DEDUP_REMOVED lines=14> */
.L_x_3972:
        /* <DEDUP_REMOVED lines=17> */
.L_x_3974:
[----:B------:R-:W-:-:S04]  /*2440*/  SHF.R.U32.HI R5, RZ, 0x18, R4 ;  /* 0x00000018ff057819 */ /* 0x000fc80000011604 */
[----:B------:R-:W-:-:S07]  /*2450*/  LOP3.LUT R0, R0, 0x80, R5, 0xf8, !PT ;  /* 0x0000008000007812 */ /* 0x000fce00078ef805 */
.L_x_3973:
[----:B------:R0:W-:Y:S01]  /*2460*/  STG.E.U8 desc[UR36][R2.64], R0 ;  /* 0x0000000002007986 */ /* 0x0001e2000c101124 */
[----:B------:R-:W-:Y:S05]  /*2470*/  BRA `(.L_x_3962) ;  /* 0x0000000400ec7947 */ /* 0x000fea0003800000 */
.L_x_3971:
        /* <DEDUP_REMOVED lines=17> */
.L_x_3976:
[----:B------:R-:W-:-:S04]  /*2590*/  SHF.R.U32.HI R5, RZ, 0x18, R4 ;  /* 0x00000018ff057819 */ /* 0x000fc80000011604 */
[----:B------:R-:W-:-:S07]  /*25a0*/  LOP3.LUT R0, R0, 0x80, R5, 0xf8, !PT ;  /* 0x0000008000007812 */ /* 0x000fce00078ef805 */
.L_x_3975:
[----:B------:R0:W-:Y:S01]  /*25b0*/  STG.E.U8 desc[UR36][R2.64], R0 ;  /* 0x0000000002007986 */ /* 0x0001e2000c101124 */
[----:B------:R-:W-:Y:S05]  /*25c0*/  BRA `(.L_x_3962) ;  /* 0x0000000400987947 */ /* 0x000fea0003800000 */
.L_x_3970:
        /* <DEDUP_REMOVED lines=18> */
.L_x_3979:
[----:B------:R0:W-:Y:S01]  /*26f0*/  STG.E.U8 desc[UR36][R2.64], R0 ;  /* 0x0000000002007986 */ /* 0x0001e2000c101124 */
[----:B------:R-:W-:Y:S05]  /*2700*/  BRA `(.L_x_3962) ;  /* 0x0000000400487947 */ /* 0x000fea0003800000 */
.L_x_3978:
[----:B------:R-:W-:-:S04]  /*2710*/  PRMT R4, R17, 0x8880, RZ ;  /* 0x0000888011047816 */ /* 0x000fc800000000ff */
[----:B------:R-:W-:-:S05]  /*2720*/  SHF.R.S32.HI R5, RZ, 0x1f, R4 ;  /* 0x0000001fff057819 */ /* 0x000fca0000011404 */
[----:B------:R0:W-:Y:S01]  /*2730*/  STG.E.64 desc[UR36][R2.64], R4 ;  /* 0x0000000402007986 */ /* 0x0001e2000c101b24 */
[----:B------:R-:W-:Y:S05]  /*2740*/  BRA `(.L_x_3962) ;  /* 0x0000000400387947 */ /* 0x000fea0003800000 */
.L_x_3977:
[----:B------:R-:W-:-:S05]  /*2750*/  PRMT R5, R17, 0x8880, RZ ;  /* 0x0000888011057816 */ /* 0x000fca00000000ff */
[----:B------:R0:W-:Y:S01]  /*2760*/  STG.E desc[UR36][R2.64], R5 ;  /* 0x0000000502007986 */ /* 0x0001e2000c101924 */
[----:B------:R-:W-:Y:S05]  /*2770*/  BRA `(.L_x_3962) ;  /* 0x00000004002c7947 */ /* 0x000fea0003800000 */
.L_x_3969:
        /* <DEDUP_REMOVED lines=10> */
.L_x_3981:
[----:B------:R-:W-:Y:S02]  /*2820*/  PRMT R4, R17, 0x8880, RZ ;  /* 0x0000888011047816 */ /* 0x000fe400000000ff */
[----:B------:R-:W-:Y:S02]  /*2830*/  CS2R R6, SRZ ;  /* 0x0000000000067805 */ /* 0x000fe4000001ff00 */
[----:B------:R-:W-:-:S06]  /*2840*/  PRMT R4, R4, 0x7710, RZ ;  /* 0x0000771004047816 */ /* 0x000fcc00000000ff */
[----:B------:R-:W0:Y:S02]  /*2850*/  I2F.F64.S16 R4, R4 ;  /* 0x0000000400047312 */ /* 0x000e240000101c00 */
[----:B0-----:R0:W-:Y:S01]  /*2860*/  STG.E.128 desc[UR36][R2.64], R4 ;  /* 0x0000000402007986 */ /* 0x0011e2000c101d24 */
[----:B------:R-:W-:Y:S05]  /*2870*/  BRA `(.L_x_3962) ;  /* 0x0000000000ec7947 */ /* 0x000fea0003800000 */
.L_x_3980:
[----:B------:R-:W-:-:S09]  /*2880*/  UISETP.NE.AND UP0, UPT, UR4, 0xf, UPT ;  /* 0x0000000f0400788c */ /* 0x000fd2000bf05270 */
[----:B------:R-:W-:Y:S05]  /*2890*/  BRA.U !UP0, `(.L_x_3982) ;  /* 0x0000000108d87547 */ /* 0x000fea000b800000 */
[----:B------:R-:W-:-:S09]  /*28a0*/  UISETP.NE.AND UP0, UPT, UR4, 0x17, UPT ;  /* 0x000000170400788c */ /* 0x000fd2000bf05270 */
[----:B------:R-:W-:Y:S05]  /*28b0*/  BRA.U !UP0, `(.L_x_3983) ;  /* 0x0000000108887547 */ /* 0x000fea000b800000 */
[----:B------:R-:W-:-:S09]  /*28c0*/  UISETP.NE.AND UP0, UPT, UR4, 0x18, UPT ;  /* 0x000000180400788c */ /* 0x000fd2000bf05270 */
[----:B------:R-:W-:Y:S05]  /*28d0*/  BRA.U !UP0, `(.L_x_3984) ;  /* 0x0000000108447547 */ /* 0x000fea000b800000 */
.L_x_3961:
        /* <DEDUP_REMOVED lines=16> */
.L_x_3985:
[----:B------:R-:W-:Y:S05]  /*29e0*/  BRA `(.L_x_3962) ;  /* 0x0000000000907947 */ /* 0x000fea0003800000 */
.L_x_3984:
        /* <DEDUP_REMOVED lines=12> */
.L_x_3986:
[----:B------:R-:W-:-:S05]  /*2ab0*/  LOP3.LUT R5, R0, 0x80, R9, 0xf8, !PT ;  /* 0x0000008000057812 */ /* 0x000fca00078ef809 */
[----:B------:R0:W-:Y:S01]  /*2ac0*/  STG.E.U8 desc[UR36][R2.64], R5 ;  /* 0x0000000502007986 */ /* 0x0001e2000c101124 */
[----:B------:R-:W-:Y:S05]  /*2ad0*/  BRA `(.L_x_3962) ;  /* 0x0000000000547947 */ /* 0x000fea0003800000 */
.L_x_3983:
        /* <DEDUP_REMOVED lines=11> */
.L_x_3987:
[----:B------:R-:W-:Y:S01]  /*2b90*/  IMAD.MOV.U32 R0, RZ, RZ, 0x7f ;  /* 0x0000007fff007424 */ /* 0x000fe200078e00ff */
[----:B------:R-:W-:-:S04]  /*2ba0*/  ISETP.GT.U32.AND P0, PT, R5, 0x7f800000, PT ;  /* 0x7f8000000500780c */ /* 0x000fc80003f04070 */
[----:B------:R-:W-:-:S09]  /*2bb0*/  SEL R0, R0, 0x7c, P0 ;  /* 0x0000007c00007807 */ /* 0x000fd20000000000 */
.L_x_3988:
[----:B------:R-:W-:-:S04]  /*2bc0*/  SHF.R.U32.HI R5, RZ, 0x18, R4 ;  /* 0x00000018ff057819 */ /* 0x000fc80000011604 */
[----:B------:R-:W-:-:S05]  /*2bd0*/  LOP3.LUT R5, R0, 0x80, R5, 0xf8, !PT ;  /* 0x0000008000057812 */ /* 0x000fca00078ef805 */
[----:B------:R0:W-:Y:S01]  /*2be0*/  STG.E.U8 desc[UR36][R2.64], R5 ;  /* 0x0000000502007986 */ /* 0x0001e2000c101124 */
[----:B------:R-:W-:Y:S05]  /*2bf0*/  BRA `(.L_x_3962) ;  /* 0x00000000000c7947 */ /* 0x000fea0003800000 */
.L_x_3982:
[----:B------:R-:W0:Y:S02]  /*2c00*/  I2F.S8 R0, R17 ;  /* 0x0000001100007306 */ /* 0x000e240000001400 */
[----:B0-----:R-:W-:-:S05]  /*2c10*/  F2FP.BF16.F32.PACK_AB R0, RZ, R0 ;  /* 0x00000000ff00723e */ /* 0x001fca00000010ff */
[----:B------:R0:W-:Y:S02]  /*2c20*/  STG.E.U16 desc[UR36][R2.64], R0 ;  /* 0x0000000002007986 */ /* 0x0001e4000c101524 */
.L_x_3962:
[----:B------:R-:W-:-:S07]  /*2c30*/  VIADD R19, R19, 0x80 ;  /* 0x0000008013137836 */ /* 0x000fce0000000000 */
.L_x_3924:
[----:B------:R-:W-:Y:S05]  /*2c40*/  BSYNC.RECONVERGENT B6 ;  /* 0x0000000000067941 */ /* 0x000fea0003800200 */
.L_x_3923:
        /* <DEDUP_REMOVED lines=19> */
[----:B------:R-:W-:Y:S01]  /*2d80*/  STG.E.U8 desc[UR36][R2.64], R17 ;  /* 0x0000001102007986 */ /* 0x000fe2000c101124 */
[----:B------:R-:W-:Y:S05]  /*2d90*/  EXIT ;  /* 0x000000000000794d */ /* 0x000fea0003800000 */
.L_x_3992:
[----:B------:R-:W-:Y:S01]  /*2da0*/  STG.E.U8 desc[UR36][R2.64], R17 ;  /* 0x0000001102007986 */ /* 0x000fe2000c101124 */
[----:B------:R-:W-:Y:S05]  /*2db0*/  EXIT ;  /* 0x000000000000794d */ /* 0x000fea0003800000 */
.L_x_3991:
        /* <DEDUP_REMOVED lines=8> */
[----:B------:R-:W-:Y:S01]  /*2e40*/  STG.E.64 desc[UR36][R2.64], R4 ;  /* 0x0000000402007986 */ /* 0x000fe2000c101b24 */
[----:B------:R-:W-:Y:S05]  /*2e50*/  EXIT ;  /* 0x000000000000794d */ /* 0x000fea0003800000 */
.L_x_3995:
[----:B------:R-:W-:-:S05]  /*2e60*/  PRMT R5, R17, 0x8880, RZ ;  /* 0x0000888011057816 */ /* 0x000fca00000000ff */
[----:B------:R-:W-:Y:S01]  /*2e70*/  STG.E desc[UR36][R2.64], R5 ;  /* 0x0000000502007986 */ /* 0x000fe2000c101924 */
[----:B------:R-:W-:Y:S05]  /*2e80*/  EXIT ;  /* 0x000000000000794d */ /* 0x000fea0003800000 */
.L_x_3994:
[----:B------:R-:W-:-:S04]  /*2e90*/  PRMT R5, R17, 0x8880, RZ ;  /* 0x0000888011057816 */ /* 0x000fc800000000ff */
[----:B------:R-:W-:-:S05]  /*2ea0*/  PRMT R5, R5, 0x7710, RZ ;  /* 0x0000771005057816 */ /* 0x000fca00000000ff */
[----:B------:R-:W-:Y:S01]  /*2eb0*/  STG.E.U16 desc[UR36][R2.64], R5 ;  /* 0x0000000502007986 */ /* 0x000fe2000c101524 */
[----:B------:R-:W-:Y:S05]  /*2ec0*/  EXIT ;  /* 0x000000000000794d */ /* 0x000fea0003800000 */
.L_x_3990:
[----:B------:R-:W-:-:S09]  /*2ed0*/  UISETP.GT.AND UP0, UPT, UR4, 0x6, UPT ;  /* 0x000000060400788c */ /* 0x000fd2000bf04270 */
[----:B------:R-:W-:Y:S05]  /*2ee0*/  BRA.U UP0, `(.L_x_3996) ;  /* 0x00000001002c7547 */ /* 0x000fea000b800000 */
[----:B------:R-:W-:-:S09]  /*2ef0*/  UISETP.NE.AND UP0, UPT, UR4, 0x5, UPT ;  /* 0x000000050400788c */ /* 0x000fd2000bf05270 */
[----:B------:R-:W-:Y:S05]  /*2f00*/  BRA.U !UP0, `(.L_x_3997) ;  /* 0x0000000108147547 */ /* 0x000fea000b800000 */
[----:B------:R-:W-:-:S09]  /*2f10*/  UISETP.NE.AND UP0, UPT, UR4, 0x6, UPT ;  /* 0x000000060400788c */ /* 0x000fd2000bf05270 */
[----:B------:R-:W-:Y:S05]  /*2f20*/  BRA.U UP0, `(.L_x_3993) ;  /* 0x0000000900107547 */ /* 0x000fea000b800000 */
[----:B------:R-:W0:Y:S02]  /*2f30*/  I2F.S8 R17, R17 ;  /* 0x0000001100117306 */ /* 0x000e240000001400 */
[----:B0-----:R-:W-:Y:S01]  /*2f40*/  STG.E desc[UR36][R2.64], R17 ;  /* 0x0000001102007986 */ /* 0x001fe2000c101924 */
[----:B------:R-:W-:Y:S05]  /*2f50*/  EXIT ;  /* 0x000000000000794d */ /* 0x000fea0003800000 */
.L_x_3997:
[----:B------:R-:W0:Y:S02]  /*2f60*/  I2F.S8 R17, R17 ;  /* 0x0000001100117306 */ /* 0x000e240000001400 */
[----:B0-----:R-:W-:-:S05]  /*2f70*/  F2FP.F16.F32.PACK_AB R0, RZ, R17 ;  /* 0x00000011ff00723e */ /* 0x001fca00000000ff */
[----:B------:R-:W-:Y:S01]  /*2f80*/  STG.E.U16 desc[UR36][R2.64], R0 ;  /* 0x0000000002007986 */ /* 0x000fe2000c101524 */
[----:B------:R-:W-:Y:S05]  /*2f90*/  EXIT ;  /* 0x000000000000794d */ /* 0x000fea0003800000 */
.L_x_3996:
        /* <DEDUP_REMOVED lines=8> */
[----:B0-----:R-:W-:Y:S01]  /*3020*/  STG.E.64 desc[UR36][R2.64], R4 ;  /* 0x0000000402007986 */ /* 0x001fe2000c101b24 */
[----:B------:R-:W-:Y:S05]  /*3030*/  EXIT ;  /* 0x000000000000794d */ /* 0x000fea0003800000 */
.L_x_3999:
[----:B------:R-:W0:Y:S02]  /*3040*/  I2F.S8 R17, R17 ;  /* 0x0000001100117306 */ /* 0x000e240000001400 */
[----:B0-----:R-:W-:-:S04]  /*3050*/  F2FP.F16.F32.PACK_AB R0, RZ, R17 ;  /* 0x00000011ff00723e */ /* 0x001fc800000000ff */
[----:B------:R-:W-:-:S05]  /*3060*/  PRMT R0, R0, 0x5410, RZ ;  /* 0x0000541000007816 */ /* 0x000fca00000000ff */
[----:B------:R-:W-:Y:S01]  /*3070*/  STG.E desc[UR36][R2.64], R0 ;  /* 0x0000000002007986 */ /* 0x000fe2000c101924 */
[----:B------:R-:W-:Y:S05]  /*3080*/  EXIT ;  /* 0x000000000000794d */ /* 0x000fea0003800000 */
.L_x_3998:
[----:B------:R-:W-:-:S04]  /*3090*/  PRMT R4, R17, 0x8880, RZ ;  /* 0x0000888011047816 */ /* 0x000fc800000000ff */
[----:B------:R-:W-:-:S06]  /*30a0*/  PRMT R4, R4, 0x7710, RZ ;  /* 0x0000771004047816 */ /* 0x000fcc00000000ff */
[----:B------:R-:W0:Y:S02]  /*30b0*/  I2F.F64.S16 R4, R4 ;  /* 0x0000000400047312 */ /* 0x000e240000101c00 */
[----:B0-----:R-:W-:Y:S01]  /*30c0*/  STG.E.64 desc[UR36][R2.64], R4 ;  /* 0x0000000402007986 */ /* 0x001fe2000c101b24 */
[----:B------:R-:W-:Y:S05]  /*30d0*/  EXIT ;  /* 0x000000000000794d */ /* 0x000fea0003800000 */
.L_x_3989:
        /* <DEDUP_REMOVED lines=12> */
[----:B------:R-:W-:Y:S01]  /*31a0*/  STG.E.U16 desc[UR36][R2.64], R5 ;  /* 0x0000000502007986 */ /* 0x000fe2000c101524 */
[----:B------:R-:W-:Y:S05]  /*31b0*/  EXIT ;  /* 0x000000000000794d */ /* 0x000fea0003800000 */
.L_x_4003:
        /* <DEDUP_REMOVED lines=17> */
.L_x_4005:
[----:B------:R-:W-:-:S04]  /*32d0*/  SHF.R.U32.HI R17, RZ, 0x18, R17 ;  /* 0x00000018ff117819 */ /* 0x000fc80000011611 */
[----:B------:R-:W-:-:S07]  /*32e0*/  LOP3.LUT R0, R0, 0x80, R17, 0xf8, !PT ;  /* 0x0000008000007812 */ /* 0x000fce00078ef811 */
.L_x_4004:
[----:B------:R-:W-:Y:S01]  /*32f0*/  STG.E.U8 desc[UR36][R2.64], R0 ;  /* 0x0000000002007986 */ /* 0x000fe2000c101124 */
[----:B------:R-:W-:Y:S05]  /*3300*/  EXIT ;  /* 0x000000000000794d */ /* 0x000fea0003800000 */
.L_x_4002:
        /* <DEDUP_REMOVED lines=17> */
.L_x_4007:
[----:B------:R-:W-:-:S04]  /*3420*/  SHF.R.U32.HI R17, RZ, 0x18, R17 ;  /* 0x00000018ff117819 */ /* 0x000fc80000011611 */
[----:B------:R-:W-:-:S07]  /*3430*/  LOP3.LUT R0, R0, 0x80, R17, 0xf8, !PT ;  /* 0x0000008000007812 */ /* 0x000fce00078ef811 */
.L_x_4006:
[----:B------:R-:W-:Y:S01]  /*3440*/  STG.E.U8 desc[UR36][R2.64], R0 ;  /* 0x0000000002007986 */ /* 0x000fe2000c101124 */
[----:B------:R-:W-:Y:S05]  /*3450*/  EXIT ;  /* 0x000000000000794d */ /* 0x000fea0003800000 */
.L_x_4001:
        /* <DEDUP_REMOVED lines=18> */
.L_x_4010:
[----:B------:R-:W-:Y:S01]  /*3580*/  STG.E.U8 desc[UR36][R2.64], R0 ;  /* 0x0000000002007986 */ /* 0x000fe2000c101124 */
[----:B------:R-:W-:Y:S05]  /*3590*/  EXIT ;  /* 0x000000000000794d */ /* 0x000fea0003800000 */
.L_x_4009:
[----:B------:R-:W-:-:S04]  /*35a0*/  PRMT R4, R17, 0x8880, RZ ;  /* 0x0000888011047816 */ /* 0x000fc800000000ff */
[----:B------:R-:W-:-:S05]  /*35b0*/  SHF.R.S32.HI R5, RZ, 0x1f, R4 ;  /* 0x0000001fff057819 */ /* 0x000fca0000011404 */
[----:B------:R-:W-:Y:S01]  /*35c0*/  STG.E.64 desc[UR36][R2.64], R4 ;  /* 0x0000000402007986 */ /* 0x000fe2000c101b24 */
[----:B------:R-:W-:Y:S05]  /*35d0*/  EXIT ;  /* 0x000000000000794d */ /* 0x000fea0003800000 */
.L_x_4008:
[----:B------:R-:W-:-:S05]  /*35e0*/  PRMT R5, R17, 0x8880, RZ ;  /* 0x0000888011057816 */ /* 0x000fca00000000ff */
[----:B------:R-:W-:Y:S01]  /*35f0*/  STG.E desc[UR36][R2.64], R5 ;  /* 0x0000000502007986 */ /* 0x000fe2000c101924 */
[----:B------:R-:W-:Y:S05]  /*3600*/  EXIT ;  /* 0x000000000000794d */ /* 0x000fea0003800000 */
.L_x_4000:
        /* <DEDUP_REMOVED lines=10> */
.L_x_4012:
[----:B------:R-:W-:Y:S02]  /*36b0*/  PRMT R4, R17, 0x8880, RZ ;  /* 0x0000888011047816 */ /* 0x000fe400000000ff */
[----:B------:R-:W-:Y:S02]  /*36c0*/  CS2R R6, SRZ ;  /* 0x0000000000067805 */ /* 0x000fe4000001ff00 */
[----:B------:R-:W-:-:S06]  /*36d0*/  PRMT R4, R4, 0x7710, RZ ;  /* 0x0000771004047816 */ /* 0x000fcc00000000ff */
[----:B------:R-:W0:Y:S02]  /*36e0*/  I2F.F64.S16 R4, R4 ;  /* 0x0000000400047312 */ /* 0x000e240000101c00 */
[----:B0-----:R-:W-:Y:S01]  /*36f0*/  STG.E.128 desc[UR36][R2.64], R4 ;  /* 0x0000000402007986 */ /* 0x001fe2000c101d24 */
[----:B------:R-:W-:Y:S05]  /*3700*/  EXIT ;  /* 0x000000000000794d */ /* 0x000fea0003800000 */
.L_x_4011:
[----:B------:R-:W-:-:S09]  /*3710*/  UISETP.NE.AND UP0, UPT, UR4, 0xf, UPT ;  /* 0x0000000f0400788c */ /* 0x000fd2000bf05270 */
[----:B------:R-:W-:Y:S05]  /*3720*/  BRA.U !UP0, `(.L_x_4013) ;  /* 0x0000000108d87547 */ /* 0x000fea000b800000 */
[----:B------:R-:W-:-:S09]  /*3730*/  UISETP.NE.AND UP0, UPT, UR4, 0x17, UPT ;  /* 0x000000170400788c */ /* 0x000fd2000bf05270 */
[----:B------:R-:W-:Y:S05]  /*3740*/  BRA.U !UP0, `(.L_x_4014) ;  /* 0x0000000108887547 */ /* 0x000fea000b800000 */
[----:B------:R-:W-:-:S09]  /*3750*/  UISETP.NE.AND UP0, UPT, UR4, 0x18, UPT ;  /* 0x000000180400788c */ /* 0x000fd2000bf05270 */
[----:B------:R-:W-:Y:S05]  /*3760*/  BRA.U !UP0, `(.L_x_4015) ;  /* 0x0000000108447547 */ /* 0x000fea000b800000 */
.L_x_3993:
        /* <DEDUP_REMOVED lines=16> */
.L_x_4016:
[----:B------:R-:W-:Y:S05]  /*3870*/  EXIT ;  /* 0x000000000000794d */ /* 0x000fea0003800000 */
.L_x_4015:
        /* <DEDUP_REMOVED lines=12> */
.L_x_4017:
[----:B------:R-:W-:-:S05]  /*3940*/  LOP3.LUT R5, R0, 0x80, R5, 0xf8, !PT ;  /* 0x0000008000057812 */ /* 0x000fca00078ef805 */
[----:B------:R-:W-:Y:S01]  /*3950*/  STG.E.U8 desc[UR36][R2.64], R5 ;  /* 0x0000000502007986 */ /* 0x000fe2000c101124 */
[----:B------:R-:W-:Y:S05]  /*3960*/  EXIT ;  /* 0x000000000000794d */ /* 0x000fea0003800000 */
.L_x_4014:
        /* <DEDUP_REMOVED lines=11> */
.L_x_4018:
[----:B------:R-:W-:Y:S01]  /*3a20*/  IMAD.MOV.U32 R0, RZ, RZ, 0x7f ;  /* 0x0000007fff007424 */ /* 0x000fe200078e00ff */
[----:B------:R-:W-:-:S04]  /*3a30*/  ISETP.GT.U32.AND P0, PT, R4, 0x7f800000, PT ;  /* 0x7f8000000400780c */ /* 0x000fc80003f04070 */
[----:B------:R-:W-:-:S09]  /*3a40*/  SEL R0, R0, 0x7c, P0 ;  /* 0x0000007c00007807 */ /* 0x000fd20000000000 */
.L_x_4019:
[----:B------:R-:W-:-:S04]  /*3a50*/  SHF.R.U32.HI R5, RZ, 0x18, R17 ;  /* 0x00000018ff057819 */ /* 0x000fc80000011611 */
[----:B------:R-:W-:-:S05]  /*3a60*/  LOP3.LUT R5, R0, 0x80, R5, 0xf8, !PT ;  /* 0x0000008000057812 */ /* 0x000fca00078ef805 */
[----:B------:R-:W-:Y:S01]  /*3a70*/  STG.E.U8 desc[UR36][R2.64], R5 ;  /* 0x0000000502007986 */ /* 0x000fe2000c101124 */
[----:B------:R-:W-:Y:S05]  /*3a80*/  EXIT ;  /* 0x000000000000794d */ /* 0x000fea0003800000 */
.L_x_4013:
[----:B------:R-:W0:Y:S02]  /*3a90*/  I2F.S8 R17, R17 ;  /* 0x0000001100117306 */ /* 0x000e240000001400 */
[----:B0-----:R-:W-:-:S05]  /*3aa0*/  F2FP.BF16.F32.PACK_AB R0, RZ, R17 ;  /* 0x00000011ff00723e */ /* 0x001fca00000010ff */
[----:B------:R-:W-:Y:S01]  /*3ab0*/  STG.E.U16 desc[UR36][R2.64], R0 ;  /* 0x0000000002007986 */ /* 0x000fe2000c101524 */
[----:B------:R-:W-:Y:S05]  /*3ac0*/  EXIT ;  /* 0x000000000000794d */ /* 0x000fea0003800000 */
.L_x_4020:
        /* <DEDUP_REMOVED lines=11> */
.L_x_7106:


//--------------------- .text._ZN2at6native18elementwise_kernelILi128ELi4EZNS0_22gpu_kernel_impl_nocastINS0_11FillFunctorIbEEEEvRNS_18TensorIteratorBaseERKT_EUliE_EEviT1_ --------------------------
	.section	.text._ZN2at6native18elementwise_kernelILi128ELi4EZNS0_22gpu_kernel_impl_nocastINS0_11FillFunctorIbEEEEvRNS_18TensorIteratorBaseERKT_EUliE_EEviT1_,"ax",@progbits
	.align	128
        .global         _ZN2at6native18elementwise_kernelILi128ELi4EZNS0_22gpu_kernel_impl_nocastINS0_11FillFunctorIbEEEEvRNS_18TensorIteratorBaseERKT_EUliE_EEviT1_
        .type           _ZN2at6native18elementwise_kernelILi128ELi4EZNS0_22gpu_kernel_impl_nocastINS0_11FillFunctorIbEEEEvRNS_18TensorIteratorBaseERKT_EUliE_EEviT1_,@function
        .size           _ZN2at6native18elementwise_kernelILi128ELi4EZNS0_22gpu_kernel_impl_nocastINS0_11FillFunctorIbEEEEvRNS_18TensorIteratorBaseERKT_EUliE_EEviT1_,(.L_x_7107 - _ZN2at6native18elementwise_kernelILi128ELi4EZNS0_22gpu_kernel_impl_nocastINS0_11FillFunctorIbEEEEvRNS_18TensorIteratorBaseERKT_EUliE_EEviT1_)
        .other          _ZN2at6native18elementwise_kernelILi128ELi4EZNS0_22gpu_kernel_impl_nocastINS0_11FillFunctorIbEEEEvRNS_18TensorIteratorBaseERKT_EUliE_EEviT1_,@"STO_CUDA_ENTRY STV_DEFAULT"
_ZN2at6native18elementwise_kernelILi128ELi4EZNS0_22gpu_kernel_impl_nocastINS0_11FillFunctorIbEEEEvRNS_18TensorIteratorBaseERKT_EUliE_EEviT1_:
.text._ZN2at6native18elementwise_kernelILi128ELi4EZNS0_22gpu_kernel_impl_nocastINS0_11FillFunctorIbEEEEvRNS_18TensorIteratorBaseERKT_EUliE_EEviT1_:
        /* <DEDUP_REMOVED lines=16> */
.L_x_4021:
        /* <DEDUP_REMOVED lines=282> */
.L_x_4025:
        /* <DEDUP_REMOVED lines=281> */
.L_x_4027:
[----:B------:R-:W0:Y:S01]  /*2430*/  LDCU.64 UR10, c[0x0][0x520] ;  /* 0x0000a400ff0a77ac */ /* 0x000e220008000a00 */
[----:B------:R-:W-:Y:S02]  /*2440*/  IADD3 R3, PT, PT, R3, 0x80, RZ ;  /* 0x0000008003037810 */ /* 0x000fe40007ffe0ff */
[----:B0-----:R-:W-:-:S04]  /*2450*/  IADD3 R4, P0, PT, R2, UR10, RZ ;  /* 0x0000000a02047c10 */ /* 0x001fc8000ff1e0ff */
[----:B------:R-:W-:-:S05]  /*2460*/  IADD3.X R5, PT, PT, RZ, UR11, RZ, P0, !PT ;  /* 0x0000000bff057c10 */ /* 0x000fca00087fe4ff */
[----:B------:R0:W-:Y:S04]  /*2470*/  STG.E.U8 desc[UR6][R4.64], R0 ;  /* 0x0000000004007986 */ /* 0x0001e8000c101106 */
.L_x_4024:
[----:B------:R-:W-:-:S13]  /*2480*/  ISETP.GE.AND P0, PT, R3, UR8, PT ;  /* 0x0000000803007c0c */ /* 0x000fda000bf06270 */
[----:B------:R-:W-:Y:S05]  /*2490*/  @P0 BREAK.RELIABLE B1 ;  /* 0x0000000000010942 */ /* 0x000fea0003800100 */
[----:B------:R-:W-:Y:S05]  /*24a0*/  @P0 BRA `(.L_x_4026) ;  /* 0x00000010005c0947 */ /* 0x000fea0003800000 */
[----:B------:R-:W-:Y:S05]  /*24b0*/  BSYNC.RELIABLE B1 ;  /* 0x0000000000017941 */ /* 0x000fea0003800100 */
.L_x_4023:
        /* <DEDUP_REMOVED lines=273> */
.L_x_4028:
[----:B------:R-:W0:Y:S01]  /*35d0*/  LDCU.64 UR10, c[0x0][0x520] ;  /* 0x0000a400ff0a77ac */ /* 0x000e220008000a00 */
[----:B------:R-:W-:Y:S02]  /*35e0*/  IADD3 R3, PT, PT, R3, 0x80, RZ ;  /* 0x0000008003037810 */ /* 0x000fe40007ffe0ff */
[----:B0-----:R-:W-:-:S04]  /*35f0*/  IADD3 R4, P0, PT, R2, UR10, RZ ;  /* 0x0000000a02047c10 */ /* 0x001fc8000ff1e0ff */
[----:B------:R-:W-:-:S05]  /*3600*/  IADD3.X R5, PT, PT, RZ, UR11, RZ, P0, !PT ;  /* 0x0000000bff057c10 */ /* 0x000fca00087fe4ff */
[----:B----4-:R1:W-:Y:S04]  /*3610*/  STG.E.U8 desc[UR6][R4.64], R0 ;  /* 0x0000000004007986 */ /* 0x0103e8000c101106 */
.L_x_4026:
[----:B------:R-:W-:Y:S05]  /*3620*/  BSYNC.RECONVERGENT B0 ;  /* 0x0000000000007941 */ /* 0x000fea0003800200 */
.L_x_4022:
        /* <DEDUP_REMOVED lines=276> */
.L_x_4029:
[----:B------:R-:W0:Y:S02]  /*4770*/  LDCU.64 UR8, c[0x0][0x520] ;  /* 0x0000a400ff0877ac */ /* 0x000e240008000a00 */
[----:B0-----:R-:W-:-:S04]  /*4780*/  IADD3 R2, P0, PT, R2, UR8, RZ ;  /* 0x0000000802027c10 */ /* 0x001fc8000ff1e0ff */
[----:B------:R-:W-:-:S05]  /*4790*/  IADD3.X R3, PT, PT, RZ, UR9, RZ, P0, !PT ;  /* 0x00000009ff037c10 */ /* 0x000fca00087fe4ff */
[----:B----4-:R-:W-:Y:S01]  /*47a0*/  STG.E.U8 desc[UR6][R2.64], R0 ;  /* 0x0000000002007986 */ /* 0x010fe2000c101106 */
[----:B------:R-:W-:Y:S05]  /*47b0*/  EXIT ;  /* 0x000000000000794d */ /* 0x000fea0003800000 */
.L_x_4030:
        /* <DEDUP_REMOVED lines=12> */
.L_x_7107:


//--------------------- .text._ZN2at6native27unrolled_elementwise_kernelINS0_11FillFunctorIbEESt5arrayIPcLm1EELi4E23TrivialOffsetCalculatorILi0EjES7_ILi1EjENS0_6memory15LoadWithoutCastENSA_16StoreWithoutCastEEEviT_T0_T2_T3_T4_T5_ --------------------------
	.section	.text._ZN2at6native27unrolled_elementwise_kernelINS0_11FillFunctorIbEESt5arrayIPcLm1EELi4E23TrivialOffsetCalculatorILi0EjES7_ILi1EjENS0_6memory15LoadWithoutCastENSA_16StoreWithoutCastEEEviT_T0_T2_T3_T4_T5_,"ax",@progbits
	.align	128
        .global         _ZN2at6native27unrolled_elementwise_kernelINS0_11FillFunctorIbEESt5arrayIPcLm1EELi4E23TrivialOffsetCalculatorILi0EjES7_ILi1EjENS0_6memory15LoadWithoutCastENSA_16StoreWithoutCastEEEviT_T0_T2_T3_T4_T5_
        .type           _ZN2at6native27unrolled_elementwise_kernelINS0_11FillFunctorIbEESt5arrayIPcLm1EELi4E23TrivialOffsetCalculatorILi0EjES7_ILi1EjENS0_6memory15LoadWithoutCastENSA_16StoreWithoutCastEEEviT_T0_T2_T3_T4_T5_,@function
        .size           _ZN2at6native27unrolled_elementwise_kernelINS0_11FillFunctorIbEESt5arrayIPcLm1EELi4E23TrivialOffsetCalculatorILi0EjES7_ILi1EjENS0_6memory15LoadWithoutCastENSA_16StoreWithoutCastEEEviT_T0_T2_T3_T4_T5_,(.L_x_7108 - _ZN2at6native27unrolled_elementwise_kernelINS0_11FillFunctorIbEESt5arrayIPcLm1EELi4E23TrivialOffsetCalculatorILi0EjES7_ILi1EjENS0_6memory15LoadWithoutCastENSA_16StoreWithoutCastEEEviT_T0_T2_T3_T4_T5_)
        .other          _ZN2at6native27unrolled_elementwise_kernelINS0_11FillFunctorIbEESt5arrayIPcLm1EELi4E23TrivialOffsetCalculatorILi0EjES7_ILi1EjENS0_6memory15LoadWithoutCastENSA_16StoreWithoutCastEEEviT_T0_T2_T3_T4_T5_,@"STO_CUDA_ENTRY STV_DEFAULT"
_ZN2at6native27unrolled_elementwise_kernelINS0_11FillFunctorIbEESt5arrayIPcLm1EELi4E23TrivialOffsetCalculatorILi0EjES7_ILi1EjENS0_6memory15LoadWithoutCastENSA_16StoreWithoutCastEEEviT_T0_T2_T3_T4_T5_:
.text._ZN2at6native27unrolled_elementwise_kernelINS0_11FillFunctorIbEESt5arrayIPcLm1EELi4E23TrivialOffsetCalculatorILi0EjES7_ILi1EjENS0_6memory15LoadWithoutCastENSA_16StoreWithoutCastEEEviT_T0_T2_T3_T4_T5_:
        /* <DEDUP_REMOVED lines=30> */
.L_x_4032:
[----:B------:R-:W-:Y:S05]  /*01e0*/  BSYNC.RECONVERGENT B0 ;  /* 0x0000000000007941 */ /* 0x000fea0003800200 */
.L_x_4031:
        /* <DEDUP_REMOVED lines=8> */
.L_x_4033:
        /* <DEDUP_REMOVED lines=9> */
.L_x_7108:


//--------------------- .text._ZN2at6native29vectorized_elementwise_kernelILi2ENS0_11FillFunctorIbEESt5arrayIPcLm1EEEEviT0_T1_ --------------------------
	.section	.text._ZN2at6native29vectorized_elementwise_kernelILi2ENS0_11FillFunctorIbEESt5arrayIPcLm1EEEEviT0_T1_,"ax",@progbits
	.align	128
        .global         _ZN2at6native29vectorized_elementwise_kernelILi2ENS0_11FillFunctorIbEESt5arrayIPcLm1EEEEviT0_T1_
        .type           _ZN2at6native29vectorized_elementwise_kernelILi2ENS0_11FillFunctorIbEESt5arrayIPcLm1EEEEviT0_T1_,@function
        .size           _ZN2at6native29vectorized_elementwise_kernelILi2ENS0_11FillFunctorIbEESt5arrayIPcLm1EEEEviT0_T1_,(.L_x_7109 - _ZN2at6native29vectorized_elementwise_kernelILi2ENS0_11FillFunctorIbEESt5arrayIPcLm1EEEEviT0_T1_)
        .other          _ZN2at6native29vectorized_elementwise_kernelILi2ENS0_11FillFunctorIbEESt5arrayIPcLm1EEEEviT0_T1_,@"STO_CUDA_ENTRY STV_DEFAULT"
_ZN2at6native29vectorized_elementwise_kernelILi2ENS0_11FillFunctorIbEESt5arrayIPcLm1EEEEviT0_T1_:
.text._ZN2at6native29vectorized_elementwise_kernelILi2ENS0_11FillFunctorIbEESt5arrayIPcLm1EEEEviT0_T1_:
        /* <DEDUP_REMOVED lines=36> */
.L_x_4037:
        /* <DEDUP_REMOVED lines=8> */
.L_x_4038:
        /* <DEDUP_REMOVED lines=8> */
.L_x_4039:
        /* <DEDUP_REMOVED lines=8> */
.L_x_4040:
        /* <DEDUP_REMOVED lines=8> */
.L_x_4041:
        /* <DEDUP_REMOVED lines=8> */
.L_x_4042:
        /* <DEDUP_REMOVED lines=8> */
.L_x_4043:
        /* <DEDUP_REMOVED lines=8> */
.L_x_4044:
        /* <DEDUP_REMOVED lines=8> */
.L_x_4045:
        /* <DEDUP_REMOVED lines=8> */
.L_x_4046:
        /* <DEDUP_REMOVED lines=8> */
.L_x_4047:
        /* <DEDUP_REMOVED lines=9> */
.L_x_4048:
[----:B------:R-:W-:Y:S05]  /*07d0*/  BSYNC.RELIABLE B1 ;  /* 0x0000000000017941 */ /* 0x000fea0003800100 */
.L_x_4036:
[----:B------:R-:W-:-:S13]  /*07e0*/  ISETP.GE.U32.AND P0, PT, R2, UR5, PT ;  /* 0x0000000502007c0c */ /* 0x000fda000bf06070 */
[----:B------:R-:W0:Y:S02]  /*07f0*/  @!P0 LDC.64 R6, c[0x0][0x388] ;  /* 0x0000e200ff068b82 */ /* 0x000e240000000a00 */
[C---:B012345:R-:W-:Y:S01]  /*0800*/  @!P0 IADD3 R5, PT, PT, R2.reuse, UR4, RZ ;  /* 0x0000000402058c10 */ /* 0x07ffe2000fffe0ff */
[----:B------:R-:W-:-:S03]  /*0810*/  @!P0 VIADD R2, R2, 0x80 ;  /* 0x0000008002028836 */ /* 0x000fc60000000000 */
[----:B------:R-:W-:-:S05]  /*0820*/  @!P0 IADD3 R4, P1, PT, R5, R6, RZ ;  /* 0x0000000605048210 */ /* 0x000fca0007f3e0ff */
[----:B------:R-:W-:-:S05]  /*0830*/  @!P0 IMAD.X R5, RZ, RZ, R7, P1 ;  /* 0x000000ffff058224 */ /* 0x000fca00008e0607 */
[----:B------:R0:W-:Y:S03]  /*0840*/  @!P0 STG.E.U8 desc[UR8][R4.64], R0 ;  /* 0x0000000004008986 */ /* 0x0001e6000c101108 */
.L_x_4049:
[----:B------:R-:W-:Y:S05]  /*0850*/  BSYNC.RECONVERGENT B0 ;  /* 0x0000000000007941 */ /* 0x000fea0003800200 */
.L_x_4035:
        /* <DEDUP_REMOVED lines=9> */
.L_x_4034:
        /* <DEDUP_REMOVED lines=17> */
.L_x_4050:
        /* <DEDUP_REMOVED lines=16> */
.L_x_7109:


//--------------------- .text._ZN2at6native29vectorized_elementwise_kernelILi4ENS0_11FillFunctorIbEESt5arrayIPcLm1EEEEviT0_T1_ --------------------------
	.section	.text._ZN2at6native29vectorized_elementwise_kernelILi4ENS0_11FillFunctorIbEESt5arrayIPcLm1EEEEviT0_T1_,"ax",@progbits
	.align	128
        .global         _ZN2at6native29vectorized_elementwise_kernelILi4ENS0_11FillFunctorIbEESt5arrayIPcLm1EEEEviT0_T1_
        .type           _ZN2at6native29vectorized_elementwise_kernelILi4ENS0_11FillFunctorIbEESt5arrayIPcLm1EEEEviT0_T1_,@function
        .size           _ZN2at6native29vectorized_elementwise_kernelILi4ENS0_11FillFunctorIbEESt5arrayIPcLm1EEEEviT0_T1_,(.L_x_7110 - _ZN2at6native29vectorized_elementwise_kernelILi4ENS0_11FillFunctorIbEESt5arrayIPcLm1EEEEviT0_T1_)
        .other          _ZN2at6native29vectorized_elementwise_kernelILi4ENS0_11FillFunctorIbEESt5arrayIPcLm1EEEEviT0_T1_,@"STO_CUDA_ENTRY STV_DEFAULT"
_ZN2at6native29vectorized_elementwise_kernelILi4ENS0_11FillFunctorIbEESt5arrayIPcLm1EEEEviT0_T1_:
.text._ZN2at6native29vectorized_elementwise_kernelILi4ENS0_11FillFunctorIbEESt5arrayIPcLm1EEEEviT0_T1_:
        /* <DEDUP_REMOVED lines=36> */
.L_x_4054:
        /* <DEDUP_REMOVED lines=8> */
.L_x_4055:
        /* <DEDUP_REMOVED lines=8> */
.L_x_4056:
        /* <DEDUP_REMOVED lines=8> */
.L_x_4057:
        /* <DEDUP_REMOVED lines=8> */
.L_x_4058:
        /* <DEDUP_REMOVED lines=8> */
.L_x_4059:
        /* <DEDUP_REMOVED lines=8> */
.L_x_4060:
        /* <DEDUP_REMOVED lines=8> */
.L_x_4061:
        /* <DEDUP_REMOVED lines=8> */
.L_x_4062:
        /* <DEDUP_REMOVED lines=8> */
.L_x_4063:
        /* <DEDUP_REMOVED lines=8> */
.L_x_4064:
        /* <DEDUP_REMOVED lines=9> */
.L_x_4065:
[----:B------:R-:W-:Y:S05]  /*07d0*/  BSYNC.RELIABLE B1 ;  /* 0x0000000000017941 */ /* 0x000fea0003800100 */
.L_x_4053:
[----:B------:R-:W-:-:S13]  /*07e0*/  ISETP.GE.U32.AND P0, PT, R2, UR5, PT ;  /* 0x0000000502007c0c */ /* 0x000fda000bf06070 */
[----:B------:R-:W0:Y:S02]  /*07f0*/  @!P0 LDC.64 R6, c[0x0][0x388] ;  /* 0x0000e200ff068b82 */ /* 0x000e240000000a00 */
[C---:B012345:R-:W-:Y:S01]  /*0800*/  @!P0 IADD3 R5, PT, PT, R2.reuse, UR4, RZ ;  /* 0x0000000402058c10 */ /* 0x07ffe2000fffe0ff */
[----:B------:R-:W-:-:S03]  /*0810*/  @!P0 VIADD R2, R2, 0x80 ;  /* 0x0000008002028836 */ /* 0x000fc60000000000 */
[----:B------:R-:W-:-:S05]  /*0820*/  @!P0 IADD3 R4, P1, PT, R5, R6, RZ ;  /* 0x0000000605048210 */ /* 0x000fca0007f3e0ff */
[----:B------:R-:W-:-:S05]  /*0830*/  @!P0 IMAD.X R5, RZ, RZ, R7, P1 ;  /* 0x000000ffff058224 */ /* 0x000fca00008e0607 */
[----:B------:R0:W-:Y:S03]  /*0840*/  @!P0 STG.E.U8 desc[UR8][R4.64], R0 ;  /* 0x0000000004008986 */ /* 0x0001e6000c101108 */
.L_x_4066:
[----:B------:R-:W-:Y:S05]  /*0850*/  BSYNC.RECONVERGENT B0 ;  /* 0x0000000000007941 */ /* 0x000fea0003800200 */
.L_x_4052:
        /* <DEDUP_REMOVED lines=9> */
.L_x_4051:
        /* <DEDUP_REMOVED lines=14> */
.L_x_4067:
        /* <DEDUP_REMOVED lines=11> */
.L_x_7110:


//--------------------- .text._ZN2at6native29vectorized_elementwise_kernelILi8ENS0_11FillFunctorIbEESt5arrayIPcLm1EEEEviT0_T1_ --------------------------
	.section	.text._ZN2at6native29vectorized_elementwise_kernelILi8ENS0_11FillFunctorIbEESt5arrayIPcLm1EEEEviT0_T1_,"ax",@progbits
	.align	128
        .global         _ZN2at6native29vectorized_elementwise_kernelILi8ENS0_11FillFunctorIbEESt5arrayIPcLm1EEEEviT0_T1_
        .type           _ZN2at6native29vectorized_elementwise_kernelILi8ENS0_11FillFunctorIbEESt5arrayIPcLm1EEEEviT0_T1_,@function
        .size           _ZN2at6native29vectorized_elementwise_kernelILi8ENS0_11FillFunctorIbEESt5arrayIPcLm1EEEEviT0_T1_,(.L_x_7111 - _ZN2at6native29vectorized_elementwise_kernelILi8ENS0_11FillFunctorIbEESt5arrayIPcLm1EEEEviT0_T1_)
        .other          _ZN2at6native29vectorized_elementwise_kernelILi8ENS0_11FillFunctorIbEESt5arrayIPcLm1EEEEviT0_T1_,@"STO_CUDA_ENTRY STV_DEFAULT"
_ZN2at6native29vectorized_elementwise_kernelILi8ENS0_11FillFunctorIbEESt5arrayIPcLm1EEEEviT0_T1_:
.text._ZN2at6native29vectorized_elementwise_kernelILi8ENS0_11FillFunctorIbEESt5arrayIPcLm1EEEEviT0_T1_:
[----:B------:R-:W-:Y:S01]  /*0000*/  LDC R1, c[0x0][0x37c] ;  /* 0x0000df00ff017b82 */ /* 0x000fe20000000800 */
[----:B------:R-:W-:Y:S05]  /*0010*/  EXIT ;  /* 0x000000000000794d */ /* 0x000fea0003800000 */
.L_x_4068:
        /* <DEDUP_REMOVED lines=14> */
.L_x_7111:


//--------------------- .text._ZN2at6native18elementwise_kernelILi128ELi4EZNS0_15gpu_kernel_implINS0_11FillFunctorIN3c107complexINS4_4HalfEEEEEEEvRNS_18TensorIteratorBaseERKT_EUliE_EEviT1_ --------------------------
	.section	.text._ZN2at6native18elementwise_kernelILi128ELi4EZNS0_15gpu_kernel_implINS0_11FillFunctorIN3c107complexINS4_4HalfEEEEEEEvRNS_18TensorIteratorBaseERKT_EUliE_EEviT1_,"ax",@progbits
	.align	128
        .global         _ZN2at6native18elementwise_kernelILi128ELi4EZNS0_15gpu_kernel_implINS0_11FillFunctorIN3c107complexINS4_4HalfEEEEEEEvRNS_18TensorIteratorBaseERKT_EUliE_EEviT1_
        .type           _ZN2at6native18elementwise_kernelILi128ELi4EZNS0_15gpu_kernel_implINS0_11FillFunctorIN3c107complexINS4_4HalfEEEEEEEvRNS_18TensorIteratorBaseERKT_EUliE_EEviT1_,@function
        .size           _ZN2at6native18elementwise_kernelILi128ELi4EZNS0_15gpu_kernel_implINS0_11FillFunctorIN3c107complexINS4_4HalfEEEEEEEvRNS_18TensorIteratorBaseERKT_EUliE_EEviT1_,(.L_x_7112 - _ZN2at6native18elementwise_kernelILi128ELi4EZNS0_15gpu_kernel_implINS0_11FillFunctorIN3c107complexINS4_4HalfEEEEEEEvRNS_18TensorIteratorBaseERKT_EUliE_EEviT1_)
        .other          _ZN2at6native18elementwise_kernelILi128ELi4EZNS0_15gpu_kernel_implINS0_11FillFunctorIN3c107complexINS4_4HalfEEEEEEEvRNS_18TensorIteratorBaseERKT_EUliE_EEviT1_,@"STO_CUDA_ENTRY STV_DEFAULT"
_ZN2at6native18elementwise_kernelILi128ELi4EZNS0_15gpu_kernel_implINS0_11FillFunctorIN3c107complexINS4_4HalfEEEEEEEvRNS_18TensorIteratorBaseERKT_EUliE_EEviT1_:
.text._ZN2at6native18elementwise_kernelILi128ELi4EZNS0_15gpu_kernel_implINS0_11FillFunctorIN3c107complexINS4_4HalfEEEEEEEvRNS_18TensorIteratorBaseERKT_EUliE_EEviT1_:
        /* <DEDUP_REMOVED lines=31> */
.L_x_4075:
[----:B------:R-:W1:Y:S08]  /*01f0*/  LDC.U16 R0, c[0x0][0x528] ;  /* 0x00014a00ff007b82 */ /* 0x000e700000000400 */
[----:B------:R-:W2:Y:S01]  /*0200*/  LDC.64 R4, c[0x0][0x520] ;  /* 0x00014800ff047b82 */ /* 0x000ea20000000a00 */
[----:B-1----:R-:W-:-:S04]  /*0210*/  HADD2.F32 R0, -RZ, R0.H0_H0 ;  /* 0x20000000ff007230 */ /* 0x002fc80000004100 */
[----:B------:R-:W2:Y:S02]  /*0220*/  F2I.S64.TRUNC R2, R0 ;  /* 0x0000000000027311 */ /* 0x000ea4000020d900 */
[----:B--2---:R1:W-:Y:S01]  /*0230*/  STG.E.U8 desc[UR36][R4.64], R2 ;  /* 0x0000000204007986 */ /* 0x0043e2000c101124 */
[----:B------:R-:W-:Y:S05]  /*0240*/  BRA `(.L_x_4077) ;  /* 0x0000000c00f87947 */ /* 0x000fea0003800000 */
.L_x_4074:
        /* <DEDUP_REMOVED lines=12> */
.L_x_4079:
[----:B------:R-:W1:Y:S08]  /*0310*/  LDC.U16 R0, c[0x0][0x528] ;  /* 0x00014a00ff007b82 */ /* 0x000e700000000400 */
[----:B------:R-:W2:Y:S01]  /*0320*/  LDC.64 R2, c[0x0][0x520] ;  /* 0x00014800ff027b82 */ /* 0x000ea20000000a00 */
[----:B-1----:R-:W-:-:S04]  /*0330*/  HADD2.F32 R0, -RZ, R0.H0_H0 ;  /* 0x20000000ff007230 */ /* 0x002fc80000004100 */
[----:B------:R-:W2:Y:S02]  /*0340*/  F2I.FTZ.TRUNC.NTZ R5, R0 ;  /* 0x0000000000057305 */ /* 0x000ea4000021f100 */
[----:B--2---:R1:W-:Y:S01]  /*0350*/  STG.E desc[UR36][R2.64], R5 ;  /* 0x0000000502007986 */ /* 0x0043e2000c101924 */
[----:B------:R-:W-:Y:S05]  /*0360*/  BRA `(.L_x_4077) ;  /* 0x0000000c00b07947 */ /* 0x000fea0003800000 */
.L_x_4078:
[----:B------:R-:W1:Y:S08]  /*0370*/  LDC.U16 R0, c[0x0][0x528] ;  /* 0x00014a00ff007b82 */ /* 0x000e700000000400 */
[----:B------:R-:W2:Y:S01]  /*0380*/  LDC.64 R2, c[0x0][0x520] ;  /* 0x00014800ff027b82 */ /* 0x000ea20000000a00 */
[----:B-1----:R-:W-:-:S04]  /*0390*/  HADD2.F32 R0, -RZ, R0.H0_H0 ;  /* 0x20000000ff007230 */ /* 0x002fc80000004100 */
[----:B------:R-:W2:Y:S02]  /*03a0*/  F2I.FTZ.TRUNC.NTZ R5, R0 ;  /* 0x0000000000057305 */ /* 0x000ea4000021f100 */
[----:B--2---:R1:W-:Y:S01]  /*03b0*/  STG.E.U16 desc[UR36][R2.64], R5 ;  /* 0x0000000502007986 */ /* 0x0043e2000c101524 */
[----:B------:R-:W-:Y:S05]  /*03c0*/  BRA `(.L_x_4077) ;  /* 0x0000000c00987947 */ /* 0x000fea0003800000 */
.L_x_4073:
        /* <DEDUP_REMOVED lines=11> */
.L_x_4081:
[----:B------:R-:W1:Y:S08]  /*0480*/  LDC.U16 R5, c[0x0][0x528] ;  /* 0x00014a00ff057b82 */ /* 0x000e700000000400 */
[----:B------:R-:W1:Y:S02]  /*0490*/  LDC.64 R2, c[0x0][0x520] ;  /* 0x00014800ff027b82 */ /* 0x000e640000000a00 */
[----:B-1----:R1:W-:Y:S01]  /*04a0*/  STG.E.U16 desc[UR36][R2.64], R5 ;  /* 0x0000000502007986 */ /* 0x0023e2000c101524 */
[----:B------:R-:W-:Y:S05]  /*04b0*/  BRA `(.L_x_4077) ;  /* 0x0000000c005c7947 */ /* 0x000fea0003800000 */
.L_x_4080:
[----:B------:R-:W-:-:S09]  /*04c0*/  UISETP.NE.AND UP0, UPT, UR4, 0x7, UPT ;  /* 0x000000070400788c */ /* 0x000fd2000bf05270 */
[----:B------:R-:W-:Y:S05]  /*04d0*/  BRA.U !UP0, `(.L_x_4082) ;  /* 0x00000001083c7547 */ /* 0x000fea000b800000 */
[----:B------:R-:W-:-:S09]  /*04e0*/  UISETP.NE.AND UP0, UPT, UR4, 0x8, UPT ;  /* 0x000000080400788c */ /* 0x000fd2000bf05270 */
[----:B------:R-:W-:Y:S05]  /*04f0*/  BRA.U !UP0, `(.L_x_4083) ;  /* 0x0000000108247547 */ /* 0x000fea000b800000 */
[----:B------:R-:W-:-:S09]  /*0500*/  UISETP.NE.AND UP0, UPT, UR4, 0x9, UPT ;  /* 0x000000090400788c */ /* 0x000fd2000bf05270 */
[----:B------:R-:W-:Y:S05]  /*0510*/  BRA.U UP0, `(.L_x_4076) ;  /* 0x0000000900587547 */ /* 0x000fea000b800000 */
[----:B------:R-:W1:Y:S08]  /*0520*/  LDC.U16 R4, c[0x0][0x528] ;  /* 0x00014a00ff047b82 */ /* 0x000e700000000400 */
[----:B------:R-:W2:Y:S08]  /*0530*/  LDC.U16 R0, c[0x0][0x52a] ;  /* 0x00014a80ff007b82 */ /* 0x000eb00000000400 */
[----:B------:R-:W3:Y:S01]  /*0540*/  LDC.64 R2, c[0x0][0x520] ;  /* 0x00014800ff027b82 */ /* 0x000ee20000000a00 */
[----:B-1----:R-:W-:-:S02]  /*0550*/  HADD2.F32 R4, -RZ, R4.H0_H0 ;  /* 0x20000004ff047230 */ /* 0x002fc40000004100 */
[----:B--2---:R-:W-:-:S05]  /*0560*/  HADD2.F32 R5, -RZ, R0.H0_H0 ;  /* 0x20000000ff057230 */ /* 0x004fca0000004100 */
[----:B---3--:R1:W-:Y:S01]  /*0570*/  STG.E.64 desc[UR36][R2.64], R4 ;  /* 0x0000000402007986 */ /* 0x0083e2000c101b24 */
[----:B------:R-:W-:Y:S05]  /*0580*/  BRA `(.L_x_4077) ;  /* 0x0000000c00287947 */ /* 0x000fea0003800000 */
.L_x_4083:
[----:B------:R-:W1:Y:S08]  /*0590*/  LDC R5, c[0x0][0x528] ;  /* 0x00014a00ff057b82 */ /* 0x000e700000000800 */
[----:B------:R-:W1:Y:S02]  /*05a0*/  LDC.64 R2, c[0x0][0x520] ;  /* 0x00014800ff027b82 */ /* 0x000e640000000a00 */
[----:B-1----:R1:W-:Y:S01]  /*05b0*/  STG.E desc[UR36][R2.64], R5 ;  /* 0x0000000502007986 */ /* 0x0023e2000c101924 */
[----:B------:R-:W-:Y:S05]  /*05c0*/  BRA `(.L_x_4077) ;  /* 0x0000000c00187947 */ /* 0x000fea0003800000 */
.L_x_4082:
[----:B------:R-:W1:Y:S08]  /*05d0*/  LDC.U16 R0, c[0x0][0x528] ;  /* 0x00014a00ff007b82 */ /* 0x000e700000000400 */
[----:B------:R-:W2:Y:S01]  /*05e0*/  LDC.64 R4, c[0x0][0x520] ;  /* 0x00014800ff047b82 */ /* 0x000ea20000000a00 */
[----:B-1----:R-:W-:-:S05]  /*05f0*/  HADD2.F32 R0, -RZ, R0.H0_H0 ;  /* 0x20000000ff007230 */ /* 0x002fca0000004100 */
[----:B------:R-:W-:-:S06]  /*0600*/  FMUL.FTZ R2, R0, 1 ;  /* 0x3f80000000027820 */ /* 0x000fcc0000410000 */
[----:B------:R-:W2:Y:S02]  /*0610*/  F2F.F64.F32 R2, R2 ;  /* 0x0000000200027310 */ /* 0x000ea40000201800 */
[----:B--2---:R1:W-:Y:S01]  /*0620*/  STG.E.64 desc[UR36][R4.64], R2 ;  /* 0x0000000204007986 */ /* 0x0043e2000c101b24 */
[----:B------:R-:W-:Y:S05]  /*0630*/  BRA `(.L_x_4077) ;  /* 0x0000000800fc7947 */ /* 0x000fea0003800000 */
.L_x_4072:
        /* <DEDUP_REMOVED lines=16> */
.L_x_4087:
        /* <DEDUP_REMOVED lines=17> */
.L_x_4089:
[----:B------:R-:W-:-:S04]  /*0850*/  SHF.R.U32.HI R3, RZ, 0x18, R3 ;  /* 0x00000018ff037819 */ /* 0x000fc80000011603 */
[----:B------:R-:W-:-:S04]  /*0860*/  LOP3.LUT R2, R2, 0x80, R3, 0xf8, !PT ;  /* 0x0000008002027812 */ /* 0x000fc800078ef803 */
[----:B------:R-:W-:-:S07]  /*0870*/  PRMT R4, R2, 0x7610, R4 ;  /* 0x0000761002047816 */ /* 0x000fce0000000004 */
.L_x_4088:
[----:B------:R-:W1:Y:S02]  /*0880*/  LDC.64 R2, c[0x0][0x520] ;  /* 0x00014800ff027b82 */ /* 0x000e640000000a00 */
[----:B-1----:R1:W-:Y:S01]  /*0890*/  STG.E.U8 desc[UR36][R2.64], R4 ;  /* 0x0000000402007986 */ /* 0x0023e2000c101124 */
[----:B------:R-:W-:Y:S05]  /*08a0*/  BRA `(.L_x_4077) ;  /* 0x0000000800607947 */ /* 0x000fea0003800000 */
.L_x_4086:
[----:B------:R-:W1:Y:S02]  /*08b0*/  LDC.U16 R0, c[0x0][0x528] ;  /* 0x00014a00ff007b82 */ /* 0x000e640000000400 */
[----:B-1----:R-:W-:Y:S02]  /*08c0*/  HADD2.F32 R3, -RZ, R0.H0_H0 ;  /* 0x20000000ff037230 */ /* 0x002fe40000004100 */
        /* <DEDUP_REMOVED lines=15> */
[----:B------:R-:W-:-:S07]  /*09c0*/  MOV R0, R2 ;  /* 0x0000000200007202 */ /* 0x000fce0000000f00 */
.L_x_4091:
[----:B------:R-:W-:-:S04]  /*09d0*/  SHF.R.U32.HI R3, RZ, 0x18, R3 ;  /* 0x00000018ff037819 */ /* 0x000fc80000011603 */
[----:B------:R-:W-:-:S07]  /*09e0*/  LOP3.LUT R0, R0, 0x80, R3, 0xf8, !PT ;  /* 0x0000008000007812 */ /* 0x000fce00078ef803 */
.L_x_4090:
[----:B------:R-:W1:Y:S02]  /*09f0*/  LDC.64 R2, c[0x0][0x520] ;  /* 0x00014800ff027b82 */ /* 0x000e640000000a00 */
[----:B-1----:R1:W-:Y:S01]  /*0a00*/  STG.E.U8 desc[UR36][R2.64], R0 ;  /* 0x0000000002007986 */ /* 0x0023e2000c101124 */
[----:B------:R-:W-:Y:S05]  /*0a10*/  BRA `(.L_x_4077) ;  /* 0x0000000800047947 */ /* 0x000fea0003800000 */
.L_x_4085:
        /* <DEDUP_REMOVED lines=17> */
[----:B------:R-:W-:Y:S01]  /*0b30*/  ISETP.EQ.U32.AND P0, PT, R4, 0x1, P0 ;  /* 0x000000010400780c */ /* 0x000fe20000702070 */
[----:B------:R-:W-:-:S12]  /*0b40*/  VIADD R4, R6, 0x1 ;  /* 0x0000000106047836 */ /* 0x000fd80000000000 */
[----:B------:R-:W-:-:S07]  /*0b50*/  @!P0 IADD3 R4, PT, PT, R6, RZ, RZ ;  /* 0x000000ff06048210 */ /* 0x000fce0007ffe0ff */
.L_x_4094:
[----:B------:R1:W-:Y:S01]  /*0b60*/  STG.E.U8 desc[UR36][R2.64], R4 ;  /* 0x0000000402007986 */ /* 0x0003e2000c101124 */
[----:B------:R-:W-:Y:S05]  /*0b70*/  BRA `(.L_x_4077) ;  /* 0x0000000400ac7947 */ /* 0x000fea0003800000 */
.L_x_4093:
[----:B------:R-:W1:Y:S08]  /*0b80*/  LDC.U16 R0, c[0x0][0x528] ;  /* 0x00014a00ff007b82 */ /* 0x000e700000000400 */
[----:B------:R-:W2:Y:S01]  /*0b90*/  LDC.64 R4, c[0x0][0x520] ;  /* 0x00014800ff047b82 */ /* 0x000ea20000000a00 */
[----:B-1----:R-:W-:-:S04]  /*0ba0*/  HADD2.F32 R0, -RZ, R0.H0_H0 ;  /* 0x20000000ff007230 */ /* 0x002fc80000004100 */
[----:B------:R-:W2:Y:S02]  /*0bb0*/  F2I.U64.TRUNC R2, R0 ;  /* 0x0000000000027311 */ /* 0x000ea4000020d800 */
[----:B--2---:R1:W-:Y:S01]  /*0bc0*/  STG.E.64 desc[UR36][R4.64], R2 ;  /* 0x0000000204007986 */ /* 0x0043e2000c101b24 */
[----:B------:R-:W-:Y:S05]  /*0bd0*/  BRA `(.L_x_4077) ;  /* 0x0000000400947947 */ /* 0x000fea0003800000 */
.L_x_4092:
[----:B------:R-:W1:Y:S08]  /*0be0*/  LDC.U16 R0, c[0x0][0x528] ;  /* 0x00014a00ff007b82 */ /* 0x000e700000000400 */
[----:B------:R-:W2:Y:S01]  /*0bf0*/  LDC.64 R2, c[0x0][0x520] ;  /* 0x00014800ff027b82 */ /* 0x000ea20000000a00 */
[----:B-1----:R-:W-:-:S04]  /*0c00*/  HADD2.F32 R0, -RZ, R0.H0_H0 ;  /* 0x20000000ff007230 */ /* 0x002fc80000004100 */
[----:B------:R-:W2:Y:S02]  /*0c10*/  F2I.FTZ.U32.TRUNC.NTZ R5, R0 ;  /* 0x0000000000057305 */ /* 0x000ea4000021f000 */
[----:B--2---:R1:W-:Y:S01]  /*0c20*/  STG.E desc[UR36][R2.64], R5 ;  /* 0x0000000502007986 */ /* 0x0043e2000c101924 */
[----:B------:R-:W-:Y:S05]  /*0c30*/  BRA `(.L_x_4077) ;  /* 0x00000004007c7947 */ /* 0x000fea0003800000 */
.L_x_4084:
        /* <DEDUP_REMOVED lines=9> */
[----:B------:R-:W-:-:S13]  /*0cd0*/  FSETP.NEU.FTZ.AND P0, PT, R0, RZ, PT ;  /* 0x000000ff0000720b */ /* 0x000fda0003f1d000 */
[----:B------:R-:W1:Y:S02]  /*0ce0*/  @!P0 LDC.U16 R0, c[0x0][0x52a] ;  /* 0x00014a80ff008b82 */ /* 0x000e640000000400 */
[----:B-1----:R-:W-:-:S05]  /*0cf0*/  @!P0 HADD2.F32 R0, -RZ, R0.H0_H0 ;  /* 0x20000000ff008230 */ /* 0x002fca0000004100 */
[----:B------:R-:W-:-:S04]  /*0d00*/  FSETP.NEU.OR P0, PT, R0, RZ, P0 ;  /* 0x000000ff0000720b */ /* 0x000fc8000070d400 */
[----:B------:R-:W-:-:S05]  /*0d10*/  SEL R5, RZ, 0x1, !P0 ;  /* 0x00000001ff057807 */ /* 0x000fca0004000000 */
[----:B--2---:R5:W-:Y:S01]  /*0d20*/  STG.E.U8 desc[UR36][R2.64], R5 ;  /* 0x0000000502007986 */ /* 0x004be2000c101124 */
[----:B------:R-:W-:Y:S05]  /*0d30*/  BRA `(.L_x_4077) ;  /* 0x00000004003c7947 */ /* 0x000fea0003800000 */
.L_x_4096:
[----:B------:R-:W1:Y:S08]  /*0d40*/  LDC.U16 R0, c[0x0][0x528] ;  /* 0x00014a00ff007b82 */ /* 0x000e700000000400 */
[----:B------:R-:W2:Y:S01]  /*0d50*/  LDC.64 R2, c[0x0][0x520] ;  /* 0x00014800ff027b82 */ /* 0x000ea20000000a00 */
[----:B-1----:R-:W-:-:S05]  /*0d60*/  HADD2.F32 R0, -RZ, R0.H0_H0 ;  /* 0x20000000ff007230 */ /* 0x002fca0000004100 */
[----:B------:R-:W-:Y:S02]  /*0d70*/  FMUL.FTZ R4, R0, 1 ;  /* 0x3f80000000047820 */ /* 0x000fe40000410000 */
[----:B------:R-:W1:Y:S04]  /*0d80*/  LDC.U16 R0, c[0x0][0x52a] ;  /* 0x00014a80ff007b82 */ /* 0x000e680000000400 */
[----:B------:R-:W-:Y:S01]  /*0d90*/  F2F.F64.F32 R4, R4 ;  /* 0x0000000400047310 */ /* 0x000fe20000201800 */
[----:B-1----:R-:W-:-:S05]  /*0da0*/  HADD2.F32 R0, -RZ, R0.H0_H0 ;  /* 0x20000000ff007230 */ /* 0x002fca0000004100 */
[----:B------:R-:W-:-:S15]  /*0db0*/  FMUL.FTZ R6, R0, 1 ;  /* 0x3f80000000067820 */ /* 0x000fde0000410000 */
[----:B------:R-:W-:-:S15]  /*0dc0*/  NOP ;  /* 0x0000000000007918 */ /* 0x000fde0000000000 */
[----:B------:R-:W-:-:S15]  /*0dd0*/  NOP ;  /* 0x0000000000007918 */ /* 0x000fde0000000000 */
[----:B------:R-:W-:-:S13]  /*0de0*/  NOP ;  /* 0x0000000000007918 */ /* 0x000fda0000000000 */
[----:B------:R-:W2:Y:S02]  /*0df0*/  F2F.F64.F32 R6, R6 ;  /* 0x0000000600067310 */ /* 0x000ea40000201800 */
[----:B--2---:R4:W-:Y:S01]  /*0e00*/  STG.E.128 desc[UR36][R2.64], R4 ;  /* 0x0000000402007986 */ /* 0x0049e2000c101d24 */
[----:B------:R-:W-:Y:S05]  /*0e10*/  BRA `(.L_x_4077) ;  /* 0x0000000400047947 */ /* 0x000fea0003800000 */
.L_x_4095:
[----:B------:R-:W-:-:S09]  /*0e20*/  UISETP.NE.AND UP0, UPT, UR4, 0xf, UPT ;  /* 0x0000000f0400788c */ /* 0x000fd2000bf05270 */
[----:B------:R-:W-:Y:S05]  /*0e30*/  BRA.U !UP0, `(.L_x_4097) ;  /* 0x0000000108e87547 */ /* 0x000fea000b800000 */
[----:B------:R-:W-:-:S09]  /*0e40*/  UISETP.NE.AND UP0, UPT, UR4, 0x17, UPT ;  /* 0x000000170400788c */ /* 0x000fd2000bf05270 */
[----:B------:R-:W-:Y:S05]  /*0e50*/  BRA.U !UP0, `(.L_x_4098) ;  /* 0x0000000108907547 */ /* 0x000fea000b800000 */
[----:B------:R-:W-:-:S09]  /*0e60*/  UISETP.NE.AND UP0, UPT, UR4, 0x18, UPT ;  /* 0x000000180400788c */ /* 0x000fd2000bf05270 */
[----:B------:R-:W-:Y:S05]  /*0e70*/  BRA.U !UP0, `(.L_x_4099) ;  /* 0x0000000108447547 */ /* 0x000fea000b800000 */
.L_x_4076:
[----:B------:R-:W-:Y:S01]  /*0e80*/  MOV R0, 0x0 ;  /* 0x0000000000007802 */ /* 0x000fe20000000f00 */
[----:B------:R-:W1:Y:S01]  /*0e90*/  LDCU.64 UR4, c[0x4][0x190] ;  /* 0x01003200ff0477ac */ /* 0x000e620008000a00 */
[----:B------:R-:W-:Y:S02]  /*0ea0*/  HFMA2 R13, -RZ, RZ, 0, 0 ;  /* 0x00000000ff0d7431 */ /* 0x000fe400000001ff */
[----:B------:R-:W-:Y:S01]  /*0eb0*/  IMAD.MOV.U32 R8, RZ, RZ, 0x65 ;  /* 0x00000065ff087424 */ /* 0x000fe200078e00ff */
[----:B------:R2:W3:Y:S01]  /*0ec0*/  LDC.64 R2, c[0x4][R0] ;  /* 0x0100000000027b82 */ /* 0x0004e20000000a00 */
[----:B------:R-:W4:Y:S01]  /*0ed0*/  LDCU.64 UR6, c[0x4][0x198] ;  /* 0x01003300ff0677ac */ /* 0x000f220008000a00 */
[----:B------:R-:W-:Y:S01]  /*0ee0*/  IMAD.MOV.U32 R12, RZ, RZ, 0x1 ;  /* 0x00000001ff0c7424 */ /* 0x000fe200078e00ff */
[----:B------:R-:W5:Y:S01]  /*0ef0*/  LDCU.64 UR8, c[0x4][0x50] ;  /* 0x01000a00ff0877ac */ /* 0x000f620008000a00 */
[----:B-1----:R-:W-:Y:S02]  /*0f00*/  IMAD.U32 R4, RZ, RZ, UR4 ;  /* 0x00000004ff047e24 */ /* 0x002fe4000f8e00ff */
[----:B------:R-:W-:Y:S01]  /*0f10*/  IMAD.U32 R5, RZ, RZ, UR5 ;  /* 0x00000005ff057e24 */ /* 0x000fe2000f8e00ff */
[----:B----4-:R-:W-:Y:S01]  /*0f20*/  MOV R6, UR6 ;  /* 0x0000000600067c02 */ /* 0x010fe20008000f00 */
[----:B------:R-:W-:-:S02]  /*0f30*/  IMAD.U32 R7, RZ, RZ, UR7 ;  /* 0x00000007ff077e24 */ /* 0x000fc4000f8e00ff */
[----:B-----5:R-:W-:Y:S01]  /*0f40*/  IMAD.U32 R10, RZ, RZ, UR8 ;  /* 0x00000008ff0a7e24 */ /* 0x020fe2000f8e00ff */
[----:B--2---:R-:W-:-:S07]  /*0f50*/  MOV R11, UR9 ;  /* 0x00000009000b7c02 */ /* 0x004fce0008000f00 */
[----:B------:R-:W-:-:S07]  /*0f60*/  LEPC R20, `(.L_x_4100) ;  /* 0x000000001014794e */ /* 0x000fce0000000000 */
[----:B0--3--:R-:W-:Y:S05]  /*0f70*/  CALL.ABS.NOINC R2 ;  /* 0x0000000002007343 */ /* 0x009fea0003c00000 */
.L_x_4100:
[----:B------:R-:W-:Y:S05]  /*0f80*/  BRA `(.L_x_4077) ;  /* 0x0000000000a87947 */ /* 0x000fea0003800000 */
.L_x_4099:
        /* <DEDUP_REMOVED lines=14> */
.L_x_4101:
[----:B------:R-:W-:-:S05]  /*1070*/  LOP3.LUT R5, R0, 0x80, R7, 0xf8, !PT ;  /* 0x0000008000057812 */ /* 0x000fca00078ef807 */
[----:B------:R2:W-:Y:S01]  /*1080*/  STG.E.U8 desc[UR36][R2.64], R5 ;  /* 0x0000000502007986 */ /* 0x0005e2000c101124 */
[----:B------:R-:W-:Y:S05]  /*1090*/  BRA `(.L_x_4077) ;  /* 0x0000000000647947 */ /* 0x000fea0003800000 */
.L_x_4098:
        /* <DEDUP_REMOVED lines=12> */
.L_x_4102:
[----:B------:R-:W-:Y:S01]  /*1160*/  IMAD.MOV.U32 R0, RZ, RZ, 0x7f ;  /* 0x0000007fff007424 */ /* 0x000fe200078e00ff */
[----:B------:R-:W-:-:S04]  /*1170*/  ISETP.GT.U32.AND P0, PT, R2, 0x7f800000, PT ;  /* 0x7f8000000200780c */ /* 0x000fc80003f04070 */
[----:B------:R-:W-:-:S09]  /*1180*/  SEL R0, R0, 0x7c, P0 ;  /* 0x0000007c00007807 */ /* 0x000fd20000000000 */
.L_x_4103:
[----:B------:R-:W1:Y:S01]  /*1190*/  LDC.64 R2, c[0x0][0x520] ;  /* 0x00014800ff027b82 */ /* 0x000e620000000a00 */
[----:B------:R-:W-:-:S04]  /*11a0*/  SHF.R.U32.HI R5, RZ, 0x18, R4 ;  /* 0x00000018ff057819 */ /* 0x000fc80000011604 */
[----:B------:R-:W-:-:S05]  /*11b0*/  LOP3.LUT R5, R0, 0x80, R5, 0xf8, !PT ;  /* 0x0000008000057812 */ /* 0x000fca00078ef805 */
[----:B-1----:R1:W-:Y:S01]  /*11c0*/  STG.E.U8 desc[UR36][R2.64], R5 ;  /* 0x0000000502007986 */ /* 0x0023e2000c101124 */
[----:B------:R-:W-:Y:S05]  /*11d0*/  BRA `(.L_x_4077) ;  /* 0x0000000000147947 */ /* 0x000fea0003800000 */
.L_x_4097:
[----:B------:R-:W1:Y:S08]  /*11e0*/  LDC.U16 R0, c[0x0][0x528] ;  /* 0x00014a00ff007b82 */ /* 0x000e700000000400 */
[----:B------:R-:W2:Y:S01]  /*11f0*/  LDC.64 R2, c[0x0][0x520] ;  /* 0x00014800ff027b82 */ /* 0x000ea20000000a00 */
[----:B-1----:R-:W-:-:S05]  /*1200*/  HADD2.F32 R0, -RZ, R0.H0_H0 ;  /* 0x20000000ff007230 */ /* 0x002fca0000004100 */
[----:B------:R-:W-:-:S05]  /*1210*/  F2FP.BF16.F32.PACK_AB R0, RZ, R0 ;  /* 0x00000000ff00723e */ /* 0x000fca00000010ff */
[----:B--2---:R3:W-:Y:S02]  /*1220*/  STG.E.U16 desc[UR36][R2.64], R0 ;  /* 0x0000000002007986 */ /* 0x0047e4000c101524 */
.L_x_4077:
[----:B------:R-:W-:-:S07]  /*1230*/  IADD3 R17, PT, PT, R17, 0x80, RZ ;  /* 0x0000008011117810 */ /* 0x000fce0007ffe0ff */
.L_x_4071:
[----:B------:R-:W-:Y:S05]  /*1240*/  BSYNC.RECONVERGENT B6 ;  /* 0x0000000000067941 */ /* 0x000fea0003800200 */
.L_x_4070:
        /* <DEDUP_REMOVED lines=21> */
.L_x_4109:
[----:B-1-3--:R-:W0:Y:S08]  /*13a0*/  LDC.U16 R0, c[0x0][0x528] ;  /* 0x00014a00ff007b82 */ /* 0x00ae300000000400 */
[----:B--2-45:R-:W1:Y:S01]  /*13b0*/  LDC.64 R4, c[0x0][0x520] ;  /* 0x00014800ff047b82 */ /* 0x034e620000000a00 */
[----:B0-----:R-:W-:-:S04]  /*13c0*/  HADD2.F32 R0, -RZ, R0.H0_H0 ;  /* 0x20000000ff007230 */ /* 0x001fc80000004100 */
[----:B------:R-:W1:Y:S02]  /*13d0*/  F2I.S64.TRUNC R2, R0 ;  /* 0x0000000000027311 */ /* 0x000e64000020d900 */
[----:B-1----:R0:W-:Y:S01]  /*13e0*/  STG.E.U8 desc[UR36][R4.64], R2 ;  /* 0x0000000204007986 */ /* 0x0021e2000c101124 */
[----:B------:R-:W-:Y:S05]  /*13f0*/  BRA `(.L_x_4111) ;  /* 0x0000000c00f87947 */ /* 0x000fea0003800000 */
.L_x_4108:
        /* <DEDUP_REMOVED lines=12> */
.L_x_4113:
[----:B-1-3--:R-:W0:Y:S08]  /*14c0*/  LDC.U16 R0, c[0x0][0x528] ;  /* 0x00014a00ff007b82 */ /* 0x00ae300000000400 */
[----:B--2-45:R-:W1:Y:S01]  /*14d0*/  LDC.64 R2, c[0x0][0x520] ;  /* 0x00014800ff027b82 */ /* 0x034e620000000a00 */
[----:B0-----:R-:W-:-:S04]  /*14e0*/  HADD2.F32 R0, -RZ, R0.H0_H0 ;  /* 0x20000000ff007230 */ /* 0x001fc80000004100 */
[----:B------:R-:W1:Y:S02]  /*14f0*/  F2I.FTZ.TRUNC.NTZ R5, R0 ;  /* 0x0000000000057305 */ /* 0x000e64000021f100 */
[----:B-1----:R0:W-:Y:S01]  /*1500*/  STG.E desc[UR36][R2.64], R5 ;  /* 0x0000000502007986 */ /* 0x0021e2000c101924 */
[----:B------:R-:W-:Y:S05]  /*1510*/  BRA `(.L_x_4111) ;  /* 0x0000000c00b07947 */ /* 0x000fea0003800000 */
.L_x_4112:
[----:B-1-3--:R-:W0:Y:S08]  /*1520*/  LDC.U16 R0, c[0x0][0x528] ;  /* 0x00014a00ff007b82 */ /* 0x00ae300000000400 */
[----:B--2-45:R-:W1:Y:S01]  /*1530*/  LDC.64 R2, c[0x0][0x520] ;  /* 0x00014800ff027b82 */ /* 0x034e620000000a00 */
[----:B0-----:R-:W-:-:S04]  /*1540*/  HADD2.F32 R0, -RZ, R0.H0_H0 ;  /* 0x20000000ff007230 */ /* 0x001fc80000004100 */
[----:B------:R-:W1:Y:S02]  /*1550*/  F2I.FTZ.TRUNC.NTZ R5, R0 ;  /* 0x0000000000057305 */ /* 0x000e64000021f100 */
[----:B-1----:R0:W-:Y:S01]  /*1560*/  STG.E.U16 desc[UR36][R2.64], R5 ;  /* 0x0000000502007986 */ /* 0x0021e2000c101524 */
[----:B------:R-:W-:Y:S05]  /*1570*/  BRA `(.L_x_4111) ;  /* 0x0000000c00987947 */ /* 0x000fea0003800000 */
.L_x_4107:
        /* <DEDUP_REMOVED lines=11> */
.L_x_4115:
[----:B-12-45:R-:W0:Y:S08]  /*1630*/  LDC.U16 R5, c[0x0][0x528] ;  /* 0x00014a00ff057b82 */ /* 0x036e300000000400 */
[----:B---3--:R-:W0:Y:S02]  /*1640*/  LDC.64 R2, c[0x0][0x520] ;  /* 0x00014800ff027b82 */ /* 0x008e240000000a00 */
[----:B0-----:R0:W-:Y:S01]  /*1650*/  STG.E.U16 desc[UR36][R2.64], R5 ;  /* 0x0000000502007986 */ /* 0x0011e2000c101524 */
[----:B------:R-:W-:Y:S05]  /*1660*/  BRA `(.L_x_4111) ;  /* 0x0000000c005c7947 */ /* 0x000fea0003800000 */
.L_x_4114:
[----:B------:R-:W-:-:S09]  /*1670*/  UISETP.NE.AND UP0, UPT, UR4, 0x7, UPT ;  /* 0x000000070400788c */ /* 0x000fd2000bf05270 */
[----:B------:R-:W-:Y:S05]  /*1680*/  BRA.U !UP0, `(.L_x_4116) ;  /* 0x00000001083c7547 */ /* 0x000fea000b800000 */
[----:B------:R-:W-:-:S09]  /*1690*/  UISETP.NE.AND UP0, UPT, UR4, 0x8, UPT ;  /* 0x000000080400788c */ /* 0x000fd2000bf05270 */
[----:B------:R-:W-:Y:S05]  /*16a0*/  BRA.U !UP0, `(.L_x_4117) ;  /* 0x0000000108247547 */ /* 0x000fea000b800000 */
[----:B------:R-:W-:-:S09]  /*16b0*/  UISETP.NE.AND UP0, UPT, UR4, 0x9, UPT ;  /* 0x000000090400788c */ /* 0x000fd2000bf05270 */
[----:B------:R-:W-:Y:S05]  /*16c0*/  BRA.U UP0, `(.L_x_4110) ;  /* 0x0000000900587547 */ /* 0x000fea000b800000 */
[----:B-1-3--:R-:W0:Y:S08]  /*16d0*/  LDC.U16 R0, c[0x0][0x528] ;  /* 0x00014a00ff007b82 */ /* 0x00ae300000000400 */
[----:B--2-45:R-:W1:Y:S08]  /*16e0*/  LDC.U16 R5, c[0x0][0x52a] ;  /* 0x00014a80ff057b82 */ /* 0x034e700000000400 */
[----:B------:R-:W2:Y:S01]  /*16f0*/  LDC.64 R2, c[0x0][0x520] ;  /* 0x00014800ff027b82 */ /* 0x000ea20000000a00 */
[----:B0-----:R-:W-:-:S02]  /*1700*/  HADD2.F32 R4, -RZ, R0.H0_H0 ;  /* 0x20000000ff047230 */ /* 0x001fc40000004100 */
[----:B-1----:R-:W-:-:S05]  /*1710*/  HADD2.F32 R5, -RZ, R5.H0_H0 ;  /* 0x20000005ff057230 */ /* 0x002fca0000004100 */
[----:B--2---:R0:W-:Y:S01]  /*1720*/  STG.E.64 desc[UR36][R2.64], R4 ;  /* 0x0000000402007986 */ /* 0x0041e2000c101b24 */
[----:B------:R-:W-:Y:S05]  /*1730*/  BRA `(.L_x_4111) ;  /* 0x0000000c00287947 */ /* 0x000fea0003800000 */
.L_x_4117:
[----:B-12-45:R-:W0:Y:S08]  /*1740*/  LDC R5, c[0x0][0x528] ;  /* 0x00014a00ff057b82 */ /* 0x036e300000000800 */
[----:B---3--:R-:W0:Y:S02]  /*1750*/  LDC.64 R2, c[0x0][0x520] ;  /* 0x00014800ff027b82 */ /* 0x008e240000000a00 */
[----:B0-----:R0:W-:Y:S01]  /*1760*/  STG.E desc[UR36][R2.64], R5 ;  /* 0x0000000502007986 */ /* 0x0011e2000c101924 */
[----:B------:R-:W-:Y:S05]  /*1770*/  BRA `(.L_x_4111) ;  /* 0x0000000c00187947 */ /* 0x000fea0003800000 */
.L_x_4116:
[----:B-1-3--:R-:W0:Y:S08]  /*1780*/  LDC.U16 R0, c[0x0][0x528] ;  /* 0x00014a00ff007b82 */ /* 0x00ae300000000400 */
[----:B--2-45:R-:W1:Y:S01]  /*1790*/  LDC.64 R4, c[0x0][0x520] ;  /* 0x00014800ff047b82 */ /* 0x034e620000000a00 */
[----:B0-----:R-:W-:-:S05]  /*17a0*/  HADD2.F32 R0, -RZ, R0.H0_H0 ;  /* 0x20000000ff007230 */ /* 0x001fca0000004100 */
[----:B------:R-:W-:-:S04]  /*17b0*/  FMUL.FTZ R0, R0, 1 ;  /* 0x3f80000000007820 */ /* 0x000fc80000410000 */
[----:B------:R-:W1:Y:S02]  /*17c0*/  F2F.F64.F32 R2, R0 ;  /* 0x0000000000027310 */ /* 0x000e640000201800 */
[----:B-1----:R0:W-:Y:S01]  /*17d0*/  STG.E.64 desc[UR36][R4.64], R2 ;  /* 0x0000000204007986 */ /* 0x0021e2000c101b24 */
[----:B------:R-:W-:Y:S05]  /*17e0*/  BRA `(.L_x_4111) ;  /* 0x0000000800fc7947 */ /* 0x000fea0003800000 */
.L_x_4106:
        /* <DEDUP_REMOVED lines=16> */
.L_x_4121:
        /* <DEDUP_REMOVED lines=18> */
.L_x_4123:
[----:B------:R-:W-:-:S04]  /*1a10*/  SHF.R.U32.HI R3, RZ, 0x18, R2 ;  /* 0x00000018ff037819 */ /* 0x000fc80000011602 */
[----:B------:R-:W-:-:S07]  /*1a20*/  LOP3.LUT R0, R0, 0x80, R3, 0xf8, !PT ;  /* 0x0000008000007812 */ /* 0x000fce00078ef803 */
.L_x_4122:
[----:B------:R-:W0:Y:S02]  /*1a30*/  LDC.64 R2, c[0x0][0x520] ;  /* 0x00014800ff027b82 */ /* 0x000e240000000a00 */
[----:B0-----:R4:W-:Y:S01]  /*1a40*/  STG.E.U8 desc[UR36][R2.64], R0 ;  /* 0x0000000002007986 */ /* 0x0019e2000c101124 */
[----:B------:R-:W-:Y:S05]  /*1a50*/  BRA `(.L_x_4111) ;  /* 0x0000000800607947 */ /* 0x000fea0003800000 */
.L_x_4120:
        /* <DEDUP_REMOVED lines=18> */
.L_x_4125:
[----:B------:R-:W-:-:S04]  /*1b80*/  SHF.R.U32.HI R3, RZ, 0x18, R2 ;  /* 0x00000018ff037819 */ /* 0x000fc80000011602 */
[----:B------:R-:W-:-:S07]  /*1b90*/  LOP3.LUT R0, R0, 0x80, R3, 0xf8, !PT ;  /* 0x0000008000007812 */ /* 0x000fce00078ef803 */
.L_x_4124:
[----:B------:R-:W0:Y:S02]  /*1ba0*/  LDC.64 R2, c[0x0][0x520] ;  /* 0x00014800ff027b82 */ /* 0x000e240000000a00 */
[----:B0-----:R3:W-:Y:S01]  /*1bb0*/  STG.E.U8 desc[UR36][R2.64], R0 ;  /* 0x0000000002007986 */ /* 0x0017e2000c101124 */
[----:B------:R-:W-:Y:S05]  /*1bc0*/  BRA `(.L_x_4111) ;  /* 0x0000000800047947 */ /* 0x000fea0003800000 */
.L_x_4119:
        /* <DEDUP_REMOVED lines=20> */
.L_x_4128:
[----:B------:R2:W-:Y:S01]  /*1d10*/  STG.E.U8 desc[UR36][R2.64], R0 ;  /* 0x0000000002007986 */ /* 0x0005e2000c101124 */
[----:B------:R-:W-:Y:S05]  /*1d20*/  BRA `(.L_x_4111) ;  /* 0x0000000400ac7947 */ /* 0x000fea0003800000 */
.L_x_4127:
[----:B-1-3--:R-:W0:Y:S08]  /*1d30*/  LDC.U16 R0, c[0x0][0x528] ;  /* 0x00014a00ff007b82 */ /* 0x00ae300000000400 */
[----:B--2-45:R-:W1:Y:S01]  /*1d40*/  LDC.64 R4, c[0x0][0x520] ;  /* 0x00014800ff047b82 */ /* 0x034e620000000a00 */
[----:B0-----:R-:W-:-:S04]  /*1d50*/  HADD2.F32 R0, -RZ, R0.H0_H0 ;  /* 0x20000000ff007230 */ /* 0x001fc80000004100 */
[----:B------:R-:W1:Y:S02]  /*1d60*/  F2I.U64.TRUNC R2, R0 ;  /* 0x0000000000027311 */ /* 0x000e64000020d800 */
[----:B-1----:R1:W-:Y:S01]  /*1d70*/  STG.E.64 desc[UR36][R4.64], R2 ;  /* 0x0000000204007986 */ /* 0x0023e2000c101b24 */
[----:B------:R-:W-:Y:S05]  /*1d80*/  BRA `(.L_x_4111) ;  /* 0x0000000400947947 */ /* 0x000fea0003800000 */
.L_x_4126:
[----:B-1-3--:R-:W0:Y:S08]  /*1d90*/  LDC.U16 R0, c[0x0][0x528] ;  /* 0x00014a00ff007b82 */ /* 0x00ae300000000400 */
[----:B--2-45:R-:W1:Y:S01]  /*1da0*/  LDC.64 R2, c[0x0][0x520] ;  /* 0x00014800ff027b82 */ /* 0x034e620000000a00 */
[----:B0-----:R-:W-:-:S04]  /*1db0*/  HADD2.F32 R0, -RZ, R0.H0_H0 ;  /* 0x20000000ff007230 */ /* 0x001fc80000004100 */
[----:B------:R-:W1:Y:S02]  /*1dc0*/  F2I.FTZ.U32.TRUNC.NTZ R5, R0 ;  /* 0x0000000000057305 */ /* 0x000e64000021f000 */
[----:B-1----:R0:W-:Y:S01]  /*1dd0*/  STG.E desc[UR36][R2.64], R5 ;  /* 0x0000000502007986 */ /* 0x0021e2000c101924 */
[----:B------:R-:W-:Y:S05]  /*1de0*/  BRA `(.L_x_4111) ;  /* 0x00000004007c7947 */ /* 0x000fea0003800000 */
.L_x_4118:
        /* <DEDUP_REMOVED lines=9> */
[----:B------:R-:W-:-:S13]  /*1e80*/  FSETP.NEU.FTZ.AND P0, PT, R0, RZ, PT ;  /* 0x000000ff0000720b */ /* 0x000fda0003f1d000 */
[----:B------:R-:W0:Y:S02]  /*1e90*/  @!P0 LDC.U16 R0, c[0x0][0x52a] ;  /* 0x00014a80ff008b82 */ /* 0x000e240000000400 */
[----:B0-----:R-:W-:-:S05]  /*1ea0*/  @!P0 HADD2.F32 R0, -RZ, R0.H0_H0 ;  /* 0x20000000ff008230 */ /* 0x001fca0000004100 */
[----:B------:R-:W-:-:S04]  /*1eb0*/  FSETP.NEU.OR P0, PT, R0, RZ, P0 ;  /* 0x000000ff0000720b */ /* 0x000fc8000070d400 */
[----:B------:R-:W-:-:S05]  /*1ec0*/  SEL R5, RZ, 0x1, !P0 ;  /* 0x00000001ff057807 */ /* 0x000fca0004000000 */
[----:B-1----:R0:W-:Y:S01]  /*1ed0*/  STG.E.U8 desc[UR36][R2.64], R5 ;  /* 0x0000000502007986 */ /* 0x0021e2000c101124 */
[----:B------:R-:W-:Y:S05]  /*1ee0*/  BRA `(.L_x_4111) ;  /* 0x00000004003c7947 */ /* 0x000fea0003800000 */
.L_x_4130:
[----:B-1-3--:R-:W0:Y:S08]  /*1ef0*/  LDC.U16 R0, c[0x0][0x528] ;  /* 0x00014a00ff007b82 */ /* 0x00ae300000000400 */
[----:B--2-45:R-:W1:Y:S01]  /*1f00*/  LDC.64 R2, c[0x0][0x520] ;  /* 0x00014800ff027b82 */ /* 0x034e620000000a00 */
[----:B0-----:R-:W-:-:S05]  /*1f10*/  HADD2.F32 R0, -RZ, R0.H0_H0 ;  /* 0x20000000ff007230 */ /* 0x001fca0000004100 */
[----:B------:R-:W-:Y:S02]  /*1f20*/  FMUL.FTZ R4, R0, 1 ;  /* 0x3f80000000047820 */ /* 0x000fe40000410000 */
[----:B------:R-:W0:Y:S04]  /*1f30*/  LDC.U16 R0, c[0x0][0x52a] ;  /* 0x00014a80ff007b82 */ /* 0x000e280000000400 */
[----:B------:R-:W-:Y:S01]  /*1f40*/  F2F.F64.F32 R4, R4 ;  /* 0x0000000400047310 */ /* 0x000fe20000201800 */
[----:B0-----:R-:W-:-:S05]  /*1f50*/  HADD2.F32 R0, -RZ, R0.H0_H0 ;  /* 0x20000000ff007230 */ /* 0x001fca0000004100 */
[----:B------:R-:W-:-:S15]  /*1f60*/  FMUL.FTZ R0, R0, 1 ;  /* 0x3f80000000007820 */ /* 0x000fde0000410000 */
[----:B------:R-:W-:-:S15]  /*1f70*/  NOP ;  /* 0x0000000000007918 */ /* 0x000fde0000000000 */
[----:B------:R-:W-:-:S15]  /*1f80*/  NOP ;  /* 0x0000000000007918 */ /* 0x000fde0000000000 */
[----:B------:R-:W-:-:S13]  /*1f90*/  NOP ;  /* 0x0000000000007918 */ /* 0x000fda0000000000 */
[----:B------:R-:W1:Y:S02]  /*1fa0*/  F2F.F64.F32 R6, R0 ;  /* 0x0000000000067310 */ /* 0x000e640000201800 */
[----:B-1----:R0:W-:Y:S01]  /*1fb0*/  STG.E.128 desc[UR36][R2.64], R4 ;  /* 0x0000000402007986 */ /* 0x0021e2000c101d24 */
[----:B------:R-:W-:Y:S05]  /*1fc0*/  BRA `(.L_x_4111) ;  /* 0x0000000400047947 */ /* 0x000fea0003800000 */
.L_x_4129:
[----:B------:R-:W-:-:S09]  /*1fd0*/  UISETP.NE.AND UP0, UPT, UR4, 0xf, UPT ;  /* 0x0000000f0400788c */ /* 0x000fd2000bf05270 */
[----:B------:R-:W-:Y:S05]  /*1fe0*/  BRA.U !UP0, `(.L_x_4131) ;  /* 0x0000000108e87547 */ /* 0x000fea000b800000 */
[----:B------:R-:W-:-:S09]  /*1ff0*/  UISETP.NE.AND UP0, UPT, UR4, 0x17, UPT ;  /* 0x000000170400788c */ /* 0x000fd2000bf05270 */
[----:B------:R-:W-:Y:S05]  /*2000*/  BRA.U !UP0, `(.L_x_4132) ;  /* 0x0000000108907547 */ /* 0x000fea000b800000 */
[----:B------:R-:W-:-:S09]  /*2010*/  UISETP.NE.AND UP0, UPT, UR4, 0x18, UPT ;  /* 0x000000180400788c */ /* 0x000fd2000bf05270 */
[----:B------:R-:W-:Y:S05]  /*2020*/  BRA.U !UP0, `(.L_x_4133) ;  /* 0x0000000108447547 */ /* 0x000fea000b800000 */
.L_x_4110:
[----:B-1-3--:R-:W-:Y:S01]  /*2030*/  MOV R0, 0x0 ;  /* 0x0000000000007802 */ /* 0x00afe20000000f00 */
[----:B------:R-:W0:Y:S01]  /*2040*/  LDCU.64 UR4, c[0x4][0x190] ;  /* 0x01003200ff0477ac */ /* 0x000e220008000a00 */
[----:B------:R-:W-:Y:S02]  /*2050*/  HFMA2 R12, -RZ, RZ, 0, 5.9604644775390625e-08 ;  /* 0x00000001ff0c7431 */ /* 0x000fe400000001ff */
[----:B------:R-:W-:Y:S01]  /*2060*/  IMAD.MOV.U32 R8, RZ, RZ, 0x65 ;  /* 0x00000065ff087424 */ /* 0x000fe200078e00ff */
[----:B--2-45:R1:W2:Y:S01]  /*2070*/  LDC.64 R2, c[0x4][R0] ;  /* 0x0100000000027b82 */ /* 0x0342a20000000a00 */
        /* <DEDUP_REMOVED lines=11> */
.L_x_4134:
[----:B------:R-:W-:Y:S05]  /*2130*/  BRA `(.L_x_4111) ;  /* 0x0000000000a87947 */ /* 0x000fea0003800000 */
.L_x_4133:
        /* <DEDUP_REMOVED lines=14> */
.L_x_4135:
[----:B------:R-:W-:-:S05]  /*2220*/  LOP3.LUT R5, R0, 0x80, R7, 0xf8, !PT ;  /* 0x0000008000057812 */ /* 0x000fca00078ef807 */
[----:B------:R0:W-:Y:S01]  /*2230*/  STG.E.U8 desc[UR36][R2.64], R5 ;  /* 0x0000000502007986 */ /* 0x0001e2000c101124 */
[----:B------:R-:W-:Y:S05]  /*2240*/  BRA `(.L_x_4111) ;  /* 0x0000000000647947 */ /* 0x000fea0003800000 */
.L_x_4132:
        /* <DEDUP_REMOVED lines=12> */
.L_x_4136:
[----:B------:R-:W-:Y:S01]  /*2310*/  HFMA2 R0, -RZ, RZ, 0, 7.569789886474609375e-06 ;  /* 0x0000007fff007431 */ /* 0x000fe200000001ff */
[----:B------:R-:W-:-:S04]  /*2320*/  ISETP.GT.U32.AND P0, PT, R2, 0x7f800000, PT ;  /* 0x7f8000000200780c */ /* 0x000fc80003f04070 */
[----:B------:R-:W-:-:S09]  /*2330*/  SEL R0, R0, 0x7c, P0 ;  /* 0x0000007c00007807 */ /* 0x000fd20000000000 */
.L_x_4137:
[----:B------:R-:W0:Y:S01]  /*2340*/  LDC.64 R2, c[0x0][0x520] ;  /* 0x00014800ff027b82 */ /* 0x000e220000000a00 */
[----:B------:R-:W-:-:S04]  /*2350*/  SHF.R.U32.HI R5, RZ, 0x18, R4 ;  /* 0x00000018ff057819 */ /* 0x000fc80000011604 */
[----:B------:R-:W-:-:S05]  /*2360*/  LOP3.LUT R5, R0, 0x80, R5, 0xf8, !PT ;  /* 0x0000008000057812 */ /* 0x000fca00078ef805 */
[----:B0-----:R0:W-:Y:S01]  /*2370*/  STG.E.U8 desc[UR36][R2.64], R5 ;  /* 0x0000000502007986 */ /* 0x0011e2000c101124 */
[----:B------:R-:W-:Y:S05]  /*2380*/  BRA `(.L_x_4111) ;  /* 0x0000000000147947 */ /* 0x000fea0003800000 */
.L_x_4131:
[----:B-1-3--:R-:W0:Y:S08]  /*2390*/  LDC.U16 R0, c[0x0][0x528] ;  /* 0x00014a00ff007b82 */ /* 0x00ae300000000400 */
[----:B--2-45:R-:W1:Y:S01]  /*23a0*/  LDC.64 R2, c[0x0][0x520] ;  /* 0x00014800ff027b82 */ /* 0x034e620000000a00 */
[----:B0-----:R-:W-:-:S05]  /*23b0*/  HADD2.F32 R0, -RZ, R0.H0_H0 ;  /* 0x20000000ff007230 */ /* 0x001fca0000004100 */
[----:B------:R-:W-:-:S05]  /*23c0*/  F2FP.BF16.F32.PACK_AB R0, RZ, R0 ;  /* 0x00000000ff00723e */ /* 0x000fca00000010ff */
[----:B-1----:R0:W-:Y:S02]  /*23d0*/  STG.E.U16 desc[UR36][R2.64], R0 ;  /* 0x0000000002007986 */ /* 0x0021e4000c101524 */
.L_x_4111:
[----:B------:R-:W-:-:S07]  /*23e0*/  VIADD R17, R17, 0x80 ;  /* 0x0000008011117836 */ /* 0x000fce0000000000 */
.L_x_4105:
[----:B------:R-:W-:Y:S05]  /*23f0*/  BSYNC.RECONVERGENT B6 ;  /* 0x0000000000067941 */ /* 0x000fea0003800200 */
.L_x_4104:
        /* <DEDUP_REMOVED lines=21> */
.L_x_4143:
[----:B-1234-:R-:W0:Y:S08]  /*2550*/  LDC.U16 R0, c[0x0][0x528] ;  /* 0x00014a00ff007b82 */ /* 0x01ee300000000400 */
[----:B-----5:R-:W1:Y:S01]  /*2560*/  LDC.64 R4, c[0x0][0x520] ;  /* 0x00014800ff047b82 */ /* 0x020e620000000a00 */
[----:B0-----:R-:W-:-:S04]  /*2570*/  HADD2.F32 R0, -RZ, R0.H0_H0 ;  /* 0x20000000ff007230 */ /* 0x001fc80000004100 */
[----:B------:R-:W1:Y:S02]  /*2580*/  F2I.S64.TRUNC R2, R0 ;  /* 0x0000000000027311 */ /* 0x000e64000020d900 */
[----:B-1----:R0:W-:Y:S01]  /*2590*/  STG.E.U8 desc[UR36][R4.64], R2 ;  /* 0x0000000204007986 */ /* 0x0021e2000c101124 */
[----:B------:R-:W-:Y:S05]  /*25a0*/  BRA `(.L_x_4145) ;  /* 0x0000000c00f87947 */ /* 0x000fea0003800000 */
.L_x_4142:
        /* <DEDUP_REMOVED lines=12> */
.L_x_4147:
[----:B-1234-:R-:W0:Y:S08]  /*2670*/  LDC.U16 R0, c[0x0][0x528] ;  /* 0x00014a00ff007b82 */ /* 0x01ee300000000400 */
[----:B-----5:R-:W1:Y:S01]  /*2680*/  LDC.64 R2, c[0x0][0x520] ;  /* 0x00014800ff027b82 */ /* 0x020e620000000a00 */
[----:B0-----:R-:W-:-:S04]  /*2690*/  HADD2.F32 R0, -RZ, R0.H0_H0 ;  /* 0x20000000ff007230 */ /* 0x001fc80000004100 */
[----:B------:R-:W1:Y:S02]  /*26a0*/  F2I.FTZ.TRUNC.NTZ R5, R0 ;  /* 0x0000000000057305 */ /* 0x000e64000021f100 */
[----:B-1----:R0:W-:Y:S01]  /*26b0*/  STG.E desc[UR36][R2.64], R5 ;  /* 0x0000000502007986 */ /* 0x0021e2000c101924 */
[----:B------:R-:W-:Y:S05]  /*26c0*/  BRA `(.L_x_4145) ;  /* 0x0000000c00b07947 */ /* 0x000fea0003800000 */
.L_x_4146:
[----:B-1234-:R-:W0:Y:S08]  /*26d0*/  LDC.U16 R0, c[0x0][0x528] ;  /* 0x00014a00ff007b82 */ /* 0x01ee300000000400 */
[----:B-----5:R-:W1:Y:S01]  /*26e0*/  LDC.64 R2, c[0x0][0x520] ;  /* 0x00014800ff027b82 */ /* 0x020e620000000a00 */
[----:B0-----:R-:W-:-:S04]  /*26f0*/  HADD2.F32 R0, -RZ, R0.H0_H0 ;  /* 0x20000000ff007230 */ /* 0x001fc80000004100 */
[----:B------:R-:W1:Y:S02]  /*2700*/  F2I.FTZ.TRUNC.NTZ R5, R0 ;  /* 0x0000000000057305 */ /* 0x000e64000021f100 */
[----:B-1----:R0:W-:Y:S01]  /*2710*/  STG.E.U16 desc[UR36][R2.64], R5 ;  /* 0x0000000502007986 */ /* 0x0021e2000c101524 */
[----:B------:R-:W-:Y:S05]  /*2720*/  BRA `(.L_x_4145) ;  /* 0x0000000c00987947 */ /* 0x000fea0003800000 */
.L_x_4141:
        /* <DEDUP_REMOVED lines=11> */
.L_x_4149:
[----:B-12-45:R-:W0:Y:S08]  /*27e0*/  LDC.U16 R5, c[0x0][0x528] ;  /* 0x00014a00ff057b82 */ /* 0x036e300000000400 */
[----:B---3--:R-:W0:Y:S02]  /*27f0*/  LDC.64 R2, c[0x0][0x520] ;  /* 0x00014800ff027b82 */ /* 0x008e240000000a00 */
[----:B0-----:R0:W-:Y:S01]  /*2800*/  STG.E.U16 desc[UR36][R2.64], R5 ;  /* 0x0000000502007986 */ /* 0x0011e2000c101524 */
[----:B------:R-:W-:Y:S05]  /*2810*/  BRA `(.L_x_4145) ;  /* 0x0000000c005c7947 */ /* 0x000fea0003800000 */
.L_x_4148:
[----:B------:R-:W-:-:S09]  /*2820*/  UISETP.NE.AND UP0, UPT, UR4, 0x7, UPT ;  /* 0x000000070400788c */ /* 0x000fd2000bf05270 */
[----:B------:R-:W-:Y:S05]  /*2830*/  BRA.U !UP0, `(.L_x_4150) ;  /* 0x00000001083c7547 */ /* 0x000fea000b800000 */
[----:B------:R-:W-:-:S09]  /*2840*/  UISETP.NE.AND UP0, UPT, UR4, 0x8, UPT ;  /* 0x000000080400788c */ /* 0x000fd2000bf05270 */
[----:B------:R-:W-:Y:S05]  /*2850*/  BRA.U !UP0, `(.L_x_4151) ;  /* 0x0000000108247547 */ /* 0x000fea000b800000 */
[----:B------:R-:W-:-:S09]  /*2860*/  UISETP.NE.AND UP0, UPT, UR4, 0x9, UPT ;  /* 0x000000090400788c */ /* 0x000fd2000bf05270 */
[----:B------:R-:W-:Y:S05]  /*2870*/  BRA.U UP0, `(.L_x_4144) ;  /* 0x0000000900587547 */ /* 0x000fea000b800000 */
[----:B-1234-:R-:W0:Y:S08]  /*2880*/  LDC.U16 R0, c[0x0][0x528] ;  /* 0x00014a00ff007b82 */ /* 0x01ee300000000400 */
[----:B-----5:R-:W1:Y:S08]  /*2890*/  LDC.U16 R5, c[0x0][0x52a] ;  /* 0x00014a80ff057b82 */ /* 0x020e700000000400 */
[----:B------:R-:W2:Y:S01]  /*28a0*/  LDC.64 R2, c[0x0][0x520] ;  /* 0x00014800ff027b82 */ /* 0x000ea20000000a00 */
[----:B0-----:R-:W-:-:S02]  /*28b0*/  HADD2.F32 R4, -RZ, R0.H0_H0 ;  /* 0x20000000ff047230 */ /* 0x001fc40000004100 */
[----:B-1----:R-:W-:-:S05]  /*28c0*/  HADD2.F32 R5, -RZ, R5.H0_H0 ;  /* 0x20000005ff057230 */ /* 0x002fca0000004100 */
[----:B--2---:R0:W-:Y:S01]  /*28d0*/  STG.E.64 desc[UR36][R2.64], R4 ;  /* 0x0000000402007986 */ /* 0x0041e2000c101b24 */
[----:B------:R-:W-:Y:S05]  /*28e0*/  BRA `(.L_x_4145) ;  /* 0x0000000c00287947 */ /* 0x000fea0003800000 */
.L_x_4151:
[----:B-12-45:R-:W0:Y:S08]  /*28f0*/  LDC R5, c[0x0][0x528] ;  /* 0x00014a00ff057b82 */ /* 0x036e300000000800 */
[----:B---3--:R-:W0:Y:S02]  /*2900*/  LDC.64 R2, c[0x0][0x520] ;  /* 0x00014800ff027b82 */ /* 0x008e240000000a00 */
[----:B0-----:R0:W-:Y:S01]  /*2910*/  STG.E desc[UR36][R2.64], R5 ;  /* 0x0000000502007986 */ /* 0x0011e2000c101924 */
[----:B------:R-:W-:Y:S05]  /*2920*/  BRA `(.L_x_4145) ;  /* 0x0000000c00187947 */ /* 0x000fea0003800000 */
.L_x_4150:
[----:B-1234-:R-:W0:Y:S08]  /*2930*/  LDC.U16 R0, c[0x0][0x528] ;  /* 0x00014a00ff007b82 */ /* 0x01ee300000000400 */
[----:B-----5:R-:W1:Y:S01]  /*2940*/  LDC.64 R4, c[0x0][0x520] ;  /* 0x00014800ff047b82 */ /* 0x020e620000000a00 */
[----:B0-----:R-:W-:-:S05]  /*2950*/  HADD2.F32 R0, -RZ, R0.H0_H0 ;  /* 0x20000000ff007230 */ /* 0x001fca0000004100 */
[----:B------:R-:W-:-:S04]  /*2960*/  FMUL.FTZ R0, R0, 1 ;  /* 0x3f80000000007820 */ /* 0x000fc80000410000 */
[----:B------:R-:W1:Y:S02]  /*2970*/  F2F.F64.F32 R2, R0 ;  /* 0x0000000000027310 */ /* 0x000e640000201800 */
[----:B-1----:R0:W-:Y:S01]  /*2980*/  STG.E.64 desc[UR36][R4.64], R2 ;  /* 0x0000000204007986 */ /* 0x0021e2000c101b24 */
[----:B------:R-:W-:Y:S05]  /*2990*/  BRA `(.L_x_4145) ;  /* 0x0000000800fc7947 */ /* 0x000fea0003800000 */
.L_x_4140:
        /* <DEDUP_REMOVED lines=16> */
.L_x_4155:
        /* <DEDUP_REMOVED lines=18> */
.L_x_4157:
[----:B------:R-:W-:-:S04]  /*2bc0*/  SHF.R.U32.HI R3, RZ, 0x18, R2 ;  /* 0x00000018ff037819 */ /* 0x000fc80000011602 */
[----:B------:R-:W-:-:S07]  /*2bd0*/  LOP3.LUT R0, R0, 0x80, R3, 0xf8, !PT ;  /* 0x0000008000007812 */ /* 0x000fce00078ef803 */
.L_x_4156:
[----:B------:R-:W0:Y:S02]  /*2be0*/  LDC.64 R2, c[0x0][0x520] ;  /* 0x00014800ff027b82 */ /* 0x000e240000000a00 */
[----:B0-----:R3:W-:Y:S01]  /*2bf0*/  STG.E.U8 desc[UR36][R2.64], R0 ;  /* 0x0000000002007986 */ /* 0x0017e2000c101124 */
[----:B------:R-:W-:Y:S05]  /*2c00*/  BRA `(.L_x_4145) ;  /* 0x0000000800607947 */ /* 0x000fea0003800000 */
.L_x_4154:
        /* <DEDUP_REMOVED lines=18> */
.L_x_4159:
[----:B------:R-:W-:-:S04]  /*2d30*/  SHF.R.U32.HI R3, RZ, 0x18, R2 ;  /* 0x00000018ff037819 */ /* 0x000fc80000011602 */
[----:B------:R-:W-:-:S07]  /*2d40*/  LOP3.LUT R0, R0, 0x80, R3, 0xf8, !PT ;  /* 0x0000008000007812 */ /* 0x000fce00078ef803 */
.L_x_4158:
[----:B------:R-:W0:Y:S02]  /*2d50*/  LDC.64 R2, c[0x0][0x520] ;  /* 0x00014800ff027b82 */ /* 0x000e240000000a00 */
[----:B0-----:R5:W-:Y:S01]  /*2d60*/  STG.E.U8 desc[UR36][R2.64], R0 ;  /* 0x0000000002007986 */ /* 0x001be2000c101124 */
[----:B------:R-:W-:Y:S05]  /*2d70*/  BRA `(.L_x_4145) ;  /* 0x0000000800047947 */ /* 0x000fea0003800000 */
.L_x_4153:
        /* <DEDUP_REMOVED lines=20> */
.L_x_4162:
[----:B------:R1:W-:Y:S01]  /*2ec0*/  STG.E.U8 desc[UR36][R2.64], R0 ;  /* 0x0000000002007986 */ /* 0x0003e2000c101124 */
[----:B------:R-:W-:Y:S05]  /*2ed0*/  BRA `(.L_x_4145) ;  /* 0x0000000400ac7947 */ /* 0x000fea0003800000 */
.L_x_4161:
[----:B-1234-:R-:W0:Y:S08]  /*2ee0*/  LDC.U16 R0, c[0x0][0x528] ;  /* 0x00014a00ff007b82 */ /* 0x01ee300000000400 */
[----:B-----5:R-:W1:Y:S01]  /*2ef0*/  LDC.64 R4, c[0x0][0x520] ;  /* 0x00014800ff047b82 */ /* 0x020e620000000a00 */
[----:B0-----:R-:W-:-:S04]  /*2f00*/  HADD2.F32 R0, -RZ, R0.H0_H0 ;  /* 0x20000000ff007230 */ /* 0x001fc80000004100 */
[----:B------:R-:W1:Y:S02]  /*2f10*/  F2I.U64.TRUNC R2, R0 ;  /* 0x0000000000027311 */ /* 0x000e64000020d800 */
[----:B-1----:R0:W-:Y:S01]  /*2f20*/  STG.E.64 desc[UR36][R4.64], R2 ;  /* 0x0000000204007986 */ /* 0x0021e2000c101b24 */
[----:B------:R-:W-:Y:S05]  /*2f30*/  BRA `(.L_x_4145) ;  /* 0x0000000400947947 */ /* 0x000fea0003800000 */
.L_x_4160:
[----:B-1234-:R-:W0:Y:S08]  /*2f40*/  LDC.U16 R0, c[0x0][0x528] ;  /* 0x00014a00ff007b82 */ /* 0x01ee300000000400 */
[----:B-----5:R-:W1:Y:S01]  /*2f50*/  LDC.64 R2, c[0x0][0x520] ;  /* 0x00014800ff027b82 */ /* 0x020e620000000a00 */
[----:B0-----:R-:W-:-:S04]  /*2f60*/  HADD2.F32 R0, -RZ, R0.H0_H0 ;  /* 0x20000000ff007230 */ /* 0x001fc80000004100 */
[----:B------:R-:W1:Y:S02]  /*2f70*/  F2I.FTZ.U32.TRUNC.NTZ R5, R0 ;  /* 0x0000000000057305 */ /* 0x000e64000021f000 */
[----:B-1----:R2:W-:Y:S01]  /*2f80*/  STG.E desc[UR36][R2.64], R5 ;  /* 0x0000000502007986 */ /* 0x0025e2000c101924 */
[----:B------:R-:W-:Y:S05]  /*2f90*/  BRA `(.L_x_4145) ;  /* 0x00000004007c7947 */ /* 0x000fea0003800000 */
.L_x_4152:
        /* <DEDUP_REMOVED lines=16> */
.L_x_4164:
[----:B-1234-:R-:W0:Y:S08]  /*30a0*/  LDC.U16 R0, c[0x0][0x528] ;  /* 0x00014a00ff007b82 */ /* 0x01ee300000000400 */
[----:B-----5:R-:W1:Y:S01]  /*30b0*/  LDC.64 R2, c[0x0][0x520] ;  /* 0x00014800ff027b82 */ /* 0x020e620000000a00 */
        /* <DEDUP_REMOVED lines=12> */
.L_x_4163:
[----:B------:R-:W-:-:S09]  /*3180*/  UISETP.NE.AND UP0, UPT, UR4, 0xf, UPT ;  /* 0x0000000f0400788c */ /* 0x000fd2000bf05270 */
[----:B------:R-:W-:Y:S05]  /*3190*/  BRA.U !UP0, `(.L_x_4165) ;  /* 0x0000000108e87547 */ /* 0x000fea000b800000 */
[----:B------:R-:W-:-:S09]  /*31a0*/  UISETP.NE.AND UP0, UPT, UR4, 0x17, UPT ;  /* 0x000000170400788c */ /* 0x000fd2000bf05270 */
[----:B------:R-:W-:Y:S05]  /*31b0*/  BRA.U !UP0, `(.L_x_4166) ;  /* 0x0000000108907547 */ /* 0x000fea000b800000 */
[----:B------:R-:W-:-:S09]  /*31c0*/  UISETP.NE.AND UP0, UPT, UR4, 0x18, UPT ;  /* 0x000000180400788c */ /* 0x000fd2000bf05270 */
[----:B------:R-:W-:Y:S05]  /*31d0*/  BRA.U !UP0, `(.L_x_4167) ;  /* 0x0000000108447547 */ /* 0x000fea000b800000 */
.L_x_4144:
        /* <DEDUP_REMOVED lines=16> */
.L_x_4168:
[----:B------:R-:W-:Y:S05]  /*32e0*/  BRA `(.L_x_4145) ;  /* 0x0000000000a87947 */ /* 0x000fea0003800000 */
.L_x_4167:
        /* <DEDUP_REMOVED lines=14> */
.L_x_4169:
[----:B------:R-:W-:-:S05]  /*33d0*/  LOP3.LUT R5, R0, 0x80, R7, 0xf8, !PT ;  /* 0x0000008000057812 */ /* 0x000fca00078ef807 */
[----:B------:R0:W-:Y:S01]  /*33e0*/  STG.E.U8 desc[UR36][R2.64], R5 ;  /* 0x0000000502007986 */ /* 0x0001e2000c101124 */
[----:B------:R-:W-:Y:S05]  /*33f0*/  BRA `(.L_x_4145) ;  /* 0x0000000000647947 */ /* 0x000fea0003800000 */
.L_x_4166:
        /* <DEDUP_REMOVED lines=12> */
.L_x_4170:
[----:B------:R-:W-:Y:S01]  /*34c0*/  IMAD.MOV.U32 R0, RZ, RZ, 0x7f ;  /* 0x0000007fff007424 */ /* 0x000fe200078e00ff */
[----:B------:R-:W-:-:S04]  /*34d0*/  ISETP.GT.U32.AND P0, PT, R2, 0x7f800000, PT ;  /* 0x7f8000000200780c */ /* 0x000fc80003f04070 */
[----:B------:R-:W-:-:S09]  /*34e0*/  SEL R0, R0, 0x7c, P0 ;  /* 0x0000007c00007807 */ /* 0x000fd20000000000 */
.L_x_4171:
[----:B------:R-:W0:Y:S01]  /*34f0*/  LDC.64 R2, c[0x0][0x520] ;  /* 0x00014800ff027b82 */ /* 0x000e220000000a00 */
[----:B------:R-:W-:-:S04]  /*3500*/  SHF.R.U32.HI R5, RZ, 0x18, R4 ;  /* 0x00000018ff057819 */ /* 0x000fc80000011604 */
[----:B------:R-:W-:-:S05]  /*3510*/  LOP3.LUT R5, R0, 0x80, R5, 0xf8, !PT ;  /* 0x0000008000057812 */ /* 0x000fca00078ef805 */
[----:B0-----:R0:W-:Y:S01]  /*3520*/  STG.E.U8 desc[UR36][R2.64], R5 ;  /* 0x0000000502007986 */ /* 0x0011e2000c101124 */
[----:B------:R-:W-:Y:S05]  /*3530*/  BRA `(.L_x_4145) ;  /* 0x0000000000147947 */ /* 0x000fea0003800000 */
.L_x_4165:
[----:B-1234-:R-:W0:Y:S08]  /*3540*/  LDC.U16 R0, c[0x0][0x528] ;  /* 0x00014a00ff007b82 */ /* 0x01ee300000000400 */
[----:B-----5:R-:W1:Y:S01]  /*3550*/  LDC.64 R2, c[0x0][0x520] ;  /* 0x00014800ff027b82 */ /* 0x020e620000000a00 */
[----:B0-----:R-:W-:-:S05]  /*3560*/  HADD2.F32 R0, -RZ, R0.H0_H0 ;  /* 0x20000000ff007230 */ /* 0x001fca0000004100 */
[----:B------:R-:W-:-:S05]  /*3570*/  F2FP.BF16.F32.PACK_AB R0, RZ, R0 ;  /* 0x00000000ff00723e */ /* 0x000fca00000010ff */
[----:B-1----:R0:W-:Y:S02]  /*3580*/  STG.E.U16 desc[UR36][R2.64], R0 ;  /* 0x0000000002007986 */ /* 0x0021e4000c101524 */
.L_x_4145:
[----:B------:R-:W-:-:S07]  /*3590*/  VIADD R17, R17, 0x80 ;  /* 0x0000008011117836 */ /* 0x000fce0000000000 */
.L_x_4139:
[----:B------:R-:W-:Y:S05]  /*35a0*/  BSYNC.RECONVERGENT B6 ;  /* 0x0000000000067941 */ /* 0x000fea0003800200 */
.L_x_4138:
        /* <DEDUP_REMOVED lines=20> */
.L_x_4175:
[----:B-12345:R-:W0:Y:S08]  /*36f0*/  LDC.U16 R0, c[0x0][0x528] ;  /* 0x00014a00ff007b82 */ /* 0x03ee300000000400 */
[----:B------:R-:W1:Y:S01]  /*3700*/  LDC.64 R4, c[0x0][0x520] ;  /* 0x00014800ff047b82 */ /* 0x000e620000000a00 */
[----:B0-----:R-:W-:-:S04]  /*3710*/  HADD2.F32 R0, -RZ, R0.H0_H0 ;  /* 0x20000000ff007230 */ /* 0x001fc80000004100 */
[----:B------:R-:W1:Y:S02]  /*3720*/  F2I.S64.TRUNC R2, R0 ;  /* 0x0000000000027311 */ /* 0x000e64000020d900 */
[----:B-1----:R-:W-:Y:S01]  /*3730*/  STG.E.U8 desc[UR36][R4.64], R2 ;  /* 0x0000000204007986 */ /* 0x002fe2000c101124 */
[----:B------:R-:W-:Y:S05]  /*3740*/  EXIT ;  /* 0x000000000000794d */ /* 0x000fea0003800000 */
.L_x_4174:
        /* <DEDUP_REMOVED lines=12> */
.L_x_4178:
[----:B-12345:R-:W0:Y:S08]  /*3810*/  LDC.U16 R0, c[0x0][0x528] ;  /* 0x00014a00ff007b82 */ /* 0x03ee300000000400 */
[----:B------:R-:W1:Y:S01]  /*3820*/  LDC.64 R2, c[0x0][0x520] ;  /* 0x00014800ff027b82 */ /* 0x000e620000000a00 */
[----:B0-----:R-:W-:-:S04]  /*3830*/  HADD2.F32 R0, -RZ, R0.H0_H0 ;  /* 0x20000000ff007230 */ /* 0x001fc80000004100 */
[----:B------:R-:W1:Y:S02]  /*3840*/  F2I.FTZ.TRUNC.NTZ R5, R0 ;  /* 0x0000000000057305 */ /* 0x000e64000021f100 */
[----:B-1----:R-:W-:Y:S01]  /*3850*/  STG.E desc[UR36][R2.64], R5 ;  /* 0x0000000502007986 */ /* 0x002fe2000c101924 */
[----:B------:R-:W-:Y:S05]  /*3860*/  EXIT ;  /* 0x000000000000794d */ /* 0x000fea0003800000 */
.L_x_4177:
[----:B-12345:R-:W0:Y:S08]  /*3870*/  LDC.U16 R0, c[0x0][0x528] ;  /* 0x00014a00ff007b82 */ /* 0x03ee300000000400 */
[----:B------:R-:W1:Y:S01]  /*3880*/  LDC.64 R2, c[0x0][0x520] ;  /* 0x00014800ff027b82 */ /* 0x000e620000000a00 */
[----:B0-----:R-:W-:-:S04]  /*3890*/  HADD2.F32 R0, -RZ, R0.H0_H0 ;  /* 0x20000000ff007230 */ /* 0x001fc80000004100 */
[----:B------:R-:W1:Y:S02]  /*38a0*/  F2I.FTZ.TRUNC.NTZ R5, R0 ;  /* 0x0000000000057305 */ /* 0x000e64000021f100 */
[----:B-1----:R-:W-:Y:S01]  /*38b0*/  STG.E.U16 desc[UR36][R2.64], R5 ;  /* 0x0000000502007986 */ /* 0x002fe2000c101524 */
[----:B------:R-:W-:Y:S05]  /*38c0*/  EXIT ;  /* 0x000000000000794d */ /* 0x000fea0003800000 */
.L_x_4173:
        /* <DEDUP_REMOVED lines=11> */
.L_x_4180:
[----:B-12-45:R-:W0:Y:S08]  /*3980*/  LDC.U16 R5, c[0x0][0x528] ;  /* 0x00014a00ff057b82 */ /* 0x036e300000000400 */
[----:B---3--:R-:W0:Y:S02]  /*3990*/  LDC.64 R2, c[0x0][0x520] ;  /* 0x00014800ff027b82 */ /* 0x008e240000000a00 */
[----:B0-----:R-:W-:Y:S01]  /*39a0*/  STG.E.U16 desc[UR36][R2.64], R5 ;  /* 0x0000000502007986 */ /* 0x001fe2000c101524 */
[----:B------:R-:W-:Y:S05]  /*39b0*/  EXIT ;  /* 0x000000000000794d */ /* 0x000fea0003800000 */
.L_x_4179:
[----:B------:R-:W-:-:S09]  /*39c0*/  UISETP.NE.AND UP0, UPT, UR4, 0x7, UPT ;  /* 0x000000070400788c */ /* 0x000fd2000bf05270 */
[----:B------:R-:W-:Y:S05]  /*39d0*/  BRA.U !UP0, `(.L_x_4181) ;  /* 0x00000001083c7547 */ /* 0x000fea000b800000 */
[----:B------:R-:W-:-:S09]  /*39e0*/  UISETP.NE.AND UP0, UPT, UR4, 0x8, UPT ;  /* 0x000000080400788c */ /* 0x000fd2000bf05270 */
[----:B------:R-:W-:Y:S05]  /*39f0*/  BRA.U !UP0, `(.L_x_4182) ;  /* 0x0000000108247547 */ /* 0x000fea000b800000 */
[----:B------:R-:W-:-:S09]  /*3a00*/  UISETP.NE.AND UP0, UPT, UR4, 0x9, UPT ;  /* 0x000000090400788c */ /* 0x000fd2000bf05270 */
[----:B------:R-:W-:Y:S05]  /*3a10*/  BRA.U UP0, `(.L_x_4176) ;  /* 0x0000000900587547 */ /* 0x000fea000b800000 */
[----:B-12345:R-:W0:Y:S08]  /*3a20*/  LDC.U16 R0, c[0x0][0x528] ;  /* 0x00014a00ff007b82 */ /* 0x03ee300000000400 */
[----:B------:R-:W1:Y:S08]  /*3a30*/  LDC.U16 R5, c[0x0][0x52a] ;  /* 0x00014a80ff057b82 */ /* 0x000e700000000400 */
[----:B------:R-:W2:Y:S01]  /*3a40*/  LDC.64 R2, c[0x0][0x520] ;  /* 0x00014800ff027b82 */ /* 0x000ea20000000a00 */
[----:B0-----:R-:W-:-:S02]  /*3a50*/  HADD2.F32 R4, -RZ, R0.H0_H0 ;  /* 0x20000000ff047230 */ /* 0x001fc40000004100 */
[----:B-1----:R-:W-:-:S05]  /*3a60*/  HADD2.F32 R5, -RZ, R5.H0_H0 ;  /* 0x20000005ff057230 */ /* 0x002fca0000004100 */
[----:B--2---:R-:W-:Y:S01]  /*3a70*/  STG.E.64 desc[UR36][R2.64], R4 ;  /* 0x0000000402007986 */ /* 0x004fe2000c101b24 */
[----:B------:R-:W-:Y:S05]  /*3a80*/  EXIT ;  /* 0x000000000000794d */ /* 0x000fea0003800000 */
.L_x_4182:
[----:B-12-45:R-:W0:Y:S08]  /*3a90*/  LDC R5, c[0x0][0x528] ;  /* 0x00014a00ff057b82 */ /* 0x036e300000000800 */
[----:B---3--:R-:W0:Y:S02]  /*3aa0*/  LDC.64 R2, c[0x0][0x520] ;  /* 0x00014800ff027b82 */ /* 0x008e240000000a00 */
[----:B0-----:R-:W-:Y:S01]  /*3ab0*/  STG.E desc[UR36][R2.64], R5 ;  /* 0x0000000502007986 */ /* 0x001fe2000c101924 */
[----:B------:R-:W-:Y:S05]  /*3ac0*/  EXIT ;  /* 0x000000000000794d */ /* 0x000fea0003800000 */
.L_x_4181:
[----:B-12345:R-:W0:Y:S08]  /*3ad0*/  LDC.U16 R0, c[0x0][0x528] ;  /* 0x00014a00ff007b82 */ /* 0x03ee300000000400 */
[----:B------:R-:W1:Y:S01]  /*3ae0*/  LDC.64 R4, c[0x0][0x520] ;  /* 0x00014800ff047b82 */ /* 0x000e620000000a00 */
[----:B0-----:R-:W-:-:S05]  /*3af0*/  HADD2.F32 R0, -RZ, R0.H0_H0 ;  /* 0x20000000ff007230 */ /* 0x001fca0000004100 */
[----:B------:R-:W-:-:S04]  /*3b00*/  FMUL.FTZ R0, R0, 1 ;  /* 0x3f80000000007820 */ /* 0x000fc80000410000 */
[----:B------:R-:W1:Y:S02]  /*3b10*/  F2F.F64.F32 R2, R0 ;  /* 0x0000000000027310 */ /* 0x000e640000201800 */
[----:B-1----:R-:W-:Y:S01]  /*3b20*/  STG.E.64 desc[UR36][R4.64], R2 ;  /* 0x0000000204007986 */ /* 0x002fe2000c101b24 */
[----:B------:R-:W-:Y:S05]  /*3b30*/  EXIT ;  /* 0x000000000000794d */ /* 0x000fea0003800000 */
.L_x_4172:
        /* <DEDUP_REMOVED lines=16> */
.L_x_4186:
        /* <DEDUP_REMOVED lines=18> */
.L_x_4188:
[----:B------:R-:W-:-:S04]  /*3d60*/  SHF.R.U32.HI R3, RZ, 0x18, R2 ;  /* 0x00000018ff037819 */ /* 0x000fc80000011602 */
[----:B------:R-:W-:-:S07]  /*3d70*/  LOP3.LUT R0, R0, 0x80, R3, 0xf8, !PT ;  /* 0x0000008000007812 */ /* 0x000fce00078ef803 */
.L_x_4187:
[----:B------:R-:W0:Y:S02]  /*3d80*/  LDC.64 R2, c[0x0][0x520] ;  /* 0x00014800ff027b82 */ /* 0x000e240000000a00 */
[----:B0-----:R-:W-:Y:S01]  /*3d90*/  STG.E.U8 desc[UR36][R2.64], R0 ;  /* 0x0000000002007986 */ /* 0x001fe2000c101124 */
[----:B------:R-:W-:Y:S05]  /*3da0*/  EXIT ;  /* 0x000000000000794d */ /* 0x000fea0003800000 */
.L_x_4185:
        /* <DEDUP_REMOVED lines=18> */
.L_x_4190:
[----:B------:R-:W-:-:S04]  /*3ed0*/  SHF.R.U32.HI R3, RZ, 0x18, R2 ;  /* 0x00000018ff037819 */ /* 0x000fc80000011602 */
[----:B------:R-:W-:-:S07]  /*3ee0*/  LOP3.LUT R0, R0, 0x80, R3, 0xf8, !PT ;  /* 0x0000008000007812 */ /* 0x000fce00078ef803 */
.L_x_4189:
[----:B------:R-:W0:Y:S02]  /*3ef0*/  LDC.64 R2, c[0x0][0x520] ;  /* 0x00014800ff027b82 */ /* 0x000e240000000a00 */
[----:B0-----:R-:W-:Y:S01]  /*3f00*/  STG.E.U8 desc[UR36][R2.64], R0 ;  /* 0x0000000002007986 */ /* 0x001fe2000c101124 */
[----:B------:R-:W-:Y:S05]  /*3f10*/  EXIT ;  /* 0x000000000000794d */ /* 0x000fea0003800000 */
.L_x_4184:
        /* <DEDUP_REMOVED lines=20> */
.L_x_4193:
[----:B------:R-:W-:Y:S01]  /*4060*/  STG.E.U8 desc[UR36][R2.64], R0 ;  /* 0x0000000002007986 */ /* 0x000fe2000c101124 */
[----:B------:R-:W-:Y:S05]  /*4070*/  EXIT ;  /* 0x000000000000794d */ /* 0x000fea0003800000 */
.L_x_4192:
[----:B-12345:R-:W0:Y:S08]  /*4080*/  LDC.U16 R0, c[0x0][0x528] ;  /* 0x00014a00ff007b82 */ /* 0x03ee300000000400 */
[----:B------:R-:W1:Y:S01]  /*4090*/  LDC.64 R4, c[0x0][0x520] ;  /* 0x00014800ff047b82 */ /* 0x000e620000000a00 */
[----:B0-----:R-:W-:-:S04]  /*40a0*/  HADD2.F32 R0, -RZ, R0.H0_H0 ;  /* 0x20000000ff007230 */ /* 0x001fc80000004100 */
[----:B------:R-:W1:Y:S02]  /*40b0*/  F2I.U64.TRUNC R2, R0 ;  /* 0x0000000000027311 */ /* 0x000e64000020d800 */
[----:B-1----:R-:W-:Y:S01]  /*40c0*/  STG.E.64 desc[UR36][R4.64], R2 ;  /* 0x0000000204007986 */ /* 0x002fe2000c101b24 */
[----:B------:R-:W-:Y:S05]  /*40d0*/  EXIT ;  /* 0x000000000000794d */ /* 0x000fea0003800000 */
.L_x_4191:
[----:B-12345:R-:W0:Y:S08]  /*40e0*/  LDC.U16 R0, c[0x0][0x528] ;  /* 0x00014a00ff007b82 */ /* 0x03ee300000000400 */
[----:B------:R-:W1:Y:S01]  /*40f0*/  LDC.64 R2, c[0x0][0x520] ;  /* 0x00014800ff027b82 */ /* 0x000e620000000a00 */
[----:B0-----:R-:W-:-:S04]  /*4100*/  HADD2.F32 R0, -RZ, R0.H0_H0 ;  /* 0x20000000ff007230 */ /* 0x001fc80000004100 */
[----:B------:R-:W1:Y:S02]  /*4110*/  F2I.FTZ.U32.TRUNC.NTZ R5, R0 ;  /* 0x0000000000057305 */ /* 0x000e64000021f000 */
[----:B-1----:R-:W-:Y:S01]  /*4120*/  STG.E desc[UR36][R2.64], R5 ;  /* 0x0000000502007986 */ /* 0x002fe2000c101924 */
[----:B------:R-:W-:Y:S05]  /*4130*/  EXIT ;  /* 0x000000000000794d */ /* 0x000fea0003800000 */
.L_x_4183:
        /* <DEDUP_REMOVED lines=9> */
[----:B------:R-:W-:-:S13]  /*41d0*/  FSETP.NEU.FTZ.AND P0, PT, R0, RZ, PT ;  /* 0x000000ff0000720b */ /* 0x000fda0003f1d000 */
[----:B------:R-:W0:Y:S02]  /*41e0*/  @!P0 LDC.U16 R0, c[0x0][0x52a] ;  /* 0x00014a80ff008b82 */ /* 0x000e240000000400 */
[----:B0-----:R-:W-:-:S05]  /*41f0*/  @!P0 HADD2.F32 R0, -RZ, R0.H0_H0 ;  /* 0x20000000ff008230 */ /* 0x001fca0000004100 */
[----:B------:R-:W-:-:S04]  /*4200*/  FSETP.NEU.OR P0, PT, R0, RZ, P0 ;  /* 0x000000ff0000720b */ /* 0x000fc8000070d400 */
[----:B------:R-:W-:-:S05]  /*4210*/  SEL R5, RZ, 0x1, !P0 ;  /* 0x00000001ff057807 */ /* 0x000fca0004000000 */
[----:B-1----:R-:W-:Y:S01]  /*4220*/  STG.E.U8 desc[UR36][R2.64], R5 ;  /* 0x0000000502007986 */ /* 0x002fe2000c101124 */
[----:B------:R-:W-:Y:S05]  /*4230*/  EXIT ;  /* 0x000000000000794d */ /* 0x000fea0003800000 */
.L_x_4195:
[----:B-12345:R-:W0:Y:S08]  /*4240*/  LDC.U16 R0, c[0x0][0x528] ;  /* 0x00014a00ff007b82 */ /* 0x03ee300000000400 */
[----:B------:R-:W1:Y:S01]  /*4250*/  LDC.64 R2, c[0x0][0x520] ;  /* 0x00014800ff027b82 */ /* 0x000e620000000a00 */
        /* <DEDUP_REMOVED lines=10> */
[----:B-1----:R-:W-:Y:S01]  /*4300*/  STG.E.128 desc[UR36][R2.64], R4 ;  /* 0x0000000402007986 */ /* 0x002fe2000c101d24 */
[----:B------:R-:W-:Y:S05]  /*4310*/  EXIT ;  /* 0x000000000000794d */ /* 0x000fea0003800000 */
.L_x_4194:
[----:B------:R-:W-:-:S09]  /*4320*/  UISETP.NE.AND UP0, UPT, UR4, 0xf, UPT ;  /* 0x0000000f0400788c */ /* 0x000fd2000bf05270 */
[----:B------:R-:W-:Y:S05]  /*4330*/  BRA.U !UP0, `(.L_x_4196) ;  /* 0x0000000108e87547 */ /* 0x000fea000b800000 */
[----:B------:R-:W-:-:S09]  /*4340*/  UISETP.NE.AND UP0, UPT, UR4, 0x17, UPT ;  /* 0x000000170400788c */ /* 0x000fd2000bf05270 */
[----:B------:R-:W-:Y:S05]  /*4350*/  BRA.U !UP0, `(.L_x_4197) ;  /* 0x0000000108907547 */ /* 0x000fea000b800000 */
[----:B------:R-:W-:-:S09]  /*4360*/  UISETP.NE.AND UP0, UPT, UR4, 0x18, UPT ;  /* 0x000000180400788c */ /* 0x000fd2000bf05270 */
[----:B------:R-:W-:Y:S05]  /*4370*/  BRA.U !UP0, `(.L_x_4198) ;  /* 0x0000000108447547 */ /* 0x000fea000b800000 */
.L_x_4176:
[----:B-12345:R-:W-:Y:S01]  /*4380*/  MOV R0, 0x0 ;  /* 0x0000000000007802 */ /* 0x03efe20000000f00 */
        /* <DEDUP_REMOVED lines=15> */
.L_x_4199:
[----:B------:R-:W-:Y:S05]  /*4480*/  EXIT ;  /* 0x000000000000794d */ /* 0x000fea0003800000 */
.L_x_4198:
        /* <DEDUP_REMOVED lines=14> */
.L_x_4200:
[----:B------:R-:W-:-:S05]  /*4570*/  LOP3.LUT R5, R0, 0x80, R7, 0xf8, !PT ;  /* 0x0000008000057812 */ /* 0x000fca00078ef807 */
[----:B------:R-:W-:Y:S01]  /*4580*/  STG.E.U8 desc[UR36][R2.64], R5 ;  /* 0x0000000502007986 */ /* 0x000fe2000c101124 */
[----:B------:R-:W-:Y:S05]  /*4590*/  EXIT ;  /* 0x000000000000794d */ /* 0x000fea0003800000 */
.L_x_4197:
        /* <DEDUP_REMOVED lines=12> */
.L_x_4201:
[----:B------:R-:W-:Y:S01]  /*4660*/  IMAD.MOV.U32 R0, RZ, RZ, 0x7f ;  /* 0x0000007fff007424 */ /* 0x000fe200078e00ff */
[----:B------:R-:W-:-:S04]  /*4670*/  ISETP.GT.U32.AND P0, PT, R2, 0x7f800000, PT ;  /* 0x7f8000000200780c */ /* 0x000fc80003f04070 */
[----:B------:R-:W-:-:S09]  /*4680*/  SEL R0, R0, 0x7c, P0 ;  /* 0x0000007c00007807 */ /* 0x000fd20000000000 */
.L_x_4202:
[----:B------:R-:W0:Y:S01]  /*4690*/  LDC.64 R2, c[0x0][0x520] ;  /* 0x00014800ff027b82 */ /* 0x000e220000000a00 */
[----:B------:R-:W-:-:S04]  /*46a0*/  SHF.R.U32.HI R5, RZ, 0x18, R4 ;  /* 0x00000018ff057819 */ /* 0x000fc80000011604 */
[----:B------:R-:W-:-:S05]  /*46b0*/  LOP3.LUT R5, R0, 0x80, R5, 0xf8, !PT ;  /* 0x0000008000057812 */ /* 0x000fca00078ef805 */
[----:B0-----:R-:W-:Y:S01]  /*46c0*/  STG.E.U8 desc[UR36][R2.64], R5 ;  /* 0x0000000502007986 */ /* 0x001fe2000c101124 */
[----:B------:R-:W-:Y:S05]  /*46d0*/  EXIT ;  /* 0x000000000000794d */ /* 0x000fea0003800000 */
.L_x_4196:
[----:B-12345:R-:W0:Y:S08]  /*46e0*/  LDC.U16 R0, c[0x0][0x528] ;  /* 0x00014a00ff007b82 */ /* 0x03ee300000000400 */
[----:B------:R-:W1:Y:S01]  /*46f0*/  LDC.64 R2, c[0x0][0x520] ;  /* 0x00014800ff027b82 */ /* 0x000e620000000a00 */
[----:B0-----:R-:W-:-:S05]  /*4700*/  HADD2.F32 R0, -RZ, R0.H0_H0 ;  /* 0x20000000ff007230 */ /* 0x001fca0000004100 */
[----:B------:R-:W-:-:S05]  /*4710*/  F2FP.BF16.F32.PACK_AB R0, RZ, R0 ;  /* 0x00000000ff00723e */ /* 0x000fca00000010ff */
[----:B-1----:R-:W-:Y:S01]  /*4720*/  STG.E.U16 desc[UR36][R2.64], R0 ;  /* 0x0000000002007986 */ /* 0x002fe2000c101524 */
[----:B------:R-:W-:Y:S05]  /*4730*/  EXIT ;  /* 0x000000000000794d */ /* 0x000fea0003800000 */
.L_x_4069:
        /* <DEDUP_REMOVED lines=9> */
[----:B------:R-:W-:Y:S01]  /*47d0*/  HFMA2 R16, -RZ, RZ, 0, 0 ;  /* 0x00000000ff107431 */ /* 0x000fe200000001ff */
[----:B------:R-:W2:Y:S01]  /*47e0*/  LDCU UR6, c[0x0][0x38c] ;  /* 0x00007180ff0677ac */ /* 0x000ea20008000800 */
[----:B------:R-:W3:Y:S01]  /*47f0*/  LDCU UR7, c[0x0][0x4b8] ;  /* 0x00009700ff0777ac */ /* 0x000ee20008000800 */
[----:B------:R-:W-:Y:S02]  /*4800*/  UISETP.NE.AND UP0, UPT, UR38, URZ, UPT ;  /* 0x000000ff2600728c */ /* 0x000fe4000bf05270 */
[----:B-1----:R-:W-:-:S05]  /*4810*/  IMAD.HI.U32 R2, R17, UR4, R16 ;  /* 0x0000000411027c27 */ /* 0x002fca000f8e0010 */
[----:B------:R-:W-:-:S05]  /*4820*/  SHF.R.U32.HI R3, RZ, UR5, R2 ;  /* 0x00000005ff037c19 */ /* 0x000fca0008011602 */
[----:B------:R-:W-:-:S04]  /*4830*/  IMAD.MOV R0, RZ, RZ, -R3 ;  /* 0x000000ffff007224 */ /* 0x000fc800078e0a03 */
        /* <DEDUP_REMOVED lines=259> */
[----:B------:R-:W3:Y:S03]  /*5870*/  LDCU UR7, c[0x0][0x518] ;  /* 0x0000a300ff0777ac */ /* 0x000ee60008000800 */
[----:B-1----:R-:W-:-:S05]  /*5880*/  IMAD.HI.U32 R2, R5, UR4, R4 ;  /* 0x0000000405027c27 */ /* 0x002fca000f8e0004 */
[----:B------:R-:W-:-:S05]  /*5890*/  SHF.R.U32.HI R2, RZ, UR5, R2 ;  /* 0x00000005ff027c19 */ /* 0x000fca0008011602 */
[----:B------:R-:W-:-:S04]  /*58a0*/  IMAD.MOV R3, RZ, RZ, -R2 ;  /* 0x000000ffff037224 */ /* 0x000fc800078e0a02 */
[----:B--2---:R-:W-:-:S04]  /*58b0*/  IMAD R5, R3, UR6, R5 ;  /* 0x0000000603057c24 */ /* 0x004fc8000f8e0205 */
[----:B---3--:R-:W-:-:S07]  /*58c0*/  IMAD R0, R5, UR7, R0 ;  /* 0x0000000705007c24 */ /* 0x008fce000f8e0200 */
.L_x_4205:
        /* <DEDUP_REMOVED lines=19> */
.L_x_4209:
[----:B------:R-:W1:Y:S02]  /*5a00*/  LDC.U16 R0, c[0x0][0x528] ;  /* 0x00014a00ff007b82 */ /* 0x000e640000000400 */
[----:B-1----:R-:W-:-:S04]  /*5a10*/  HADD2.F32 R0, -RZ, R0.H0_H0 ;  /* 0x20000000ff007230 */ /* 0x002fc80000004100 */
[----:B------:R-:W1:Y:S02]  /*5a20*/  F2I.S64.TRUNC R4, R0 ;  /* 0x0000000000047311 */ /* 0x000e64000020d900 */
[----:B-1----:R1:W-:Y:S01]  /*5a30*/  STG.E.U8 desc[UR36][R2.64], R4 ;  /* 0x0000000402007986 */ /* 0x0023e2000c101124 */
[----:B------:R-:W-:Y:S05]  /*5a40*/  BRA `(.L_x_4211) ;  /* 0x0000000c00b07947 */ /* 0x000fea0003800000 */
.L_x_4208:
        /* <DEDUP_REMOVED lines=11> */
.L_x_4213:
[----:B------:R-:W1:Y:S02]  /*5b00*/  LDC.U16 R0, c[0x0][0x528] ;  /* 0x00014a00ff007b82 */ /* 0x000e640000000400 */
[----:B-1----:R-:W-:-:S04]  /*5b10*/  HADD2.F32 R0, -RZ, R0.H0_H0 ;  /* 0x20000000ff007230 */ /* 0x002fc80000004100 */
[----:B------:R-:W1:Y:S02]  /*5b20*/  F2I.FTZ.TRUNC.NTZ R5, R0 ;  /* 0x0000000000057305 */ /* 0x000e64000021f100 */
[----:B-1----:R1:W-:Y:S01]  /*5b30*/  STG.E desc[UR36][R2.64], R5 ;  /* 0x0000000502007986 */ /* 0x0023e2000c101924 */
[----:B------:R-:W-:Y:S05]  /*5b40*/  BRA `(.L_x_4211) ;  /* 0x0000000c00707947 */ /* 0x000fea0003800000 */
.L_x_4212:
[----:B------:R-:W1:Y:S02]  /*5b50*/  LDC.U16 R0, c[0x0][0x528] ;  /* 0x00014a00ff007b82 */ /* 0x000e640000000400 */
[----:B-1----:R-:W-:-:S04]  /*5b60*/  HADD2.F32 R0, -RZ, R0.H0_H0 ;  /* 0x20000000ff007230 */ /* 0x002fc80000004100 */
[----:B------:R-:W1:Y:S02]  /*5b70*/  F2I.FTZ.TRUNC.NTZ R5, R0 ;  /* 0x0000000000057305 */ /* 0x000e64000021f100 */
[----:B-1----:R1:W-:Y:S01]  /*5b80*/  STG.E.U16 desc[UR36][R2.64], R5 ;  /* 0x0000000502007986 */ /* 0x0023e2000c101524 */
[----:B------:R-:W-:Y:S05]  /*5b90*/  BRA `(.L_x_4211) ;  /* 0x0000000c005c7947 */ /* 0x000fea0003800000 */
.L_x_4207:
        /* <DEDUP_REMOVED lines=10> */
.L_x_4215:
[----:B------:R-:W1:Y:S02]  /*5c40*/  LDC.U16 R5, c[0x0][0x528] ;  /* 0x00014a00ff057b82 */ /* 0x000e640000000400 */
[----:B-1----:R1:W-:Y:S01]  /*5c50*/  STG.E.U16 desc[UR36][R2.64], R5 ;  /* 0x0000000502007986 */ /* 0x0023e2000c101524 */
[----:B------:R-:W-:Y:S05]  /*5c60*/  BRA `(.L_x_4211) ;  /* 0x0000000c00287947 */ /* 0x000fea0003800000 */
.L_x_4214:
[----:B------:R-:W-:-:S09]  /*5c70*/  UISETP.NE.AND UP0, UPT, UR4, 0x7, UPT ;  /* 0x000000070400788c */ /* 0x000fd2000bf05270 */
[----:B------:R-:W-:Y:S05]  /*5c80*/  BRA.U !UP0, `(.L_x_4216) ;  /* 0x0000000108347547 */ /* 0x000fea000b800000 */
[----:B------:R-:W-:-:S09]  /*5c90*/  UISETP.NE.AND UP0, UPT, UR4, 0x8, UPT ;  /* 0x000000080400788c */ /* 0x000fd2000bf05270 */
[----:B------:R-:W-:Y:S05]  /*5ca0*/  BRA.U !UP0, `(.L_x_4217) ;  /* 0x0000000108207547 */ /* 0x000fea000b800000 */
[----:B------:R-:W-:-:S09]  /*5cb0*/  UISETP.NE.AND UP0, UPT, UR4, 0x9, UPT ;  /* 0x000000090400788c */ /* 0x000fd2000bf05270 */
[----:B------:R-:W-:Y:S05]  /*5cc0*/  BRA.U UP0, `(.L_x_4210) ;  /* 0x00000009006c7547 */ /* 0x000fea000b800000 */
[----:B------:R-:W1:Y:S08]  /*5cd0*/  LDC.U16 R0, c[0x0][0x528] ;  /* 0x00014a00ff007b82 */ /* 0x000e700000000400 */
[----:B------:R-:W2:Y:S01]  /*5ce0*/  LDC.U16 R5, c[0x0][0x52a] ;  /* 0x00014a80ff057b82 */ /* 0x000ea20000000400 */
[----:B-1----:R-:W-:Y:S02]  /*5cf0*/  HADD2.F32 R4, -RZ, R0.H0_H0 ;  /* 0x20000000ff047230 */ /* 0x002fe40000004100 */
[----:B--2---:R-:W-:-:S05]  /*5d00*/  HADD2.F32 R5, -RZ, R5.H0_H0 ;  /* 0x20000005ff057230 */ /* 0x004fca0000004100 */
[----:B------:R1:W-:Y:S01]  /*5d10*/  STG.E.64 desc[UR36][R2.64], R4 ;  /* 0x0000000402007986 */ /* 0x0003e2000c101b24 */
[----:B------:R-:W-:Y:S05]  /*5d20*/  BRA `(.L_x_4211) ;  /* 0x0000000800f87947 */ /* 0x000fea0003800000 */
.L_x_4217:
[----:B------:R-:W1:Y:S02]  /*5d30*/  LDC R5, c[0x0][0x528] ;  /* 0x00014a00ff057b82 */ /* 0x000e640000000800 */
[----:B-1----:R1:W-:Y:S01]  /*5d40*/  STG.E desc[UR36][R2.64], R5 ;  /* 0x0000000502007986 */ /* 0x0023e2000c101924 */
[----:B------:R-:W-:Y:S05]  /*5d50*/  BRA `(.L_x_4211) ;  /* 0x0000000800ec7947 */ /* 0x000fea0003800000 */
.L_x_4216:
[----:B------:R-:W1:Y:S02]  /*5d60*/  LDC.U16 R0, c[0x0][0x528] ;  /* 0x00014a00ff007b82 */ /* 0x000e640000000400 */
[----:B-1----:R-:W-:-:S05]  /*5d70*/  HADD2.F32 R0, -RZ, R0.H0_H0 ;  /* 0x20000000ff007230 */ /* 0x002fca0000004100 */
[----:B------:R-:W-:-:S04]  /*5d80*/  FMUL.FTZ R0, R0, 1 ;  /* 0x3f80000000007820 */ /* 0x000fc80000410000 */
[----:B------:R-:W1:Y:S02]  /*5d90*/  F2F.F64.F32 R4, R0 ;  /* 0x0000000000047310 */ /* 0x000e640000201800 */
[----:B-1----:R1:W-:Y:S01]  /*5da0*/  STG.E.64 desc[UR36][R2.64], R4 ;  /* 0x0000000402007986 */ /* 0x0023e2000c101b24 */
[----:B------:R-:W-:Y:S05]  /*5db0*/  BRA `(.L_x_4211) ;  /* 0x0000000800d47947 */ /* 0x000fea0003800000 */
.L_x_4206:
        /* <DEDUP_REMOVED lines=10> */
[----:B------:R-:W-:-:S13]  /*5e60*/  FSETP.NEU.FTZ.AND P0, PT, R0, RZ, PT ;  /* 0x000000ff0000720b */ /* 0x000fda0003f1d000 */
[----:B------:R-:W1:Y:S02]  /*5e70*/  @!P0 LDC.U16 R0, c[0x0][0x52a] ;  /* 0x00014a80ff008b82 */ /* 0x000e640000000400 */
[----:B-1----:R-:W-:-:S05]  /*5e80*/  @!P0 HADD2.F32 R0, -RZ, R0.H0_H0 ;  /* 0x20000000ff008230 */ /* 0x002fca0000004100 */
[----:B------:R-:W-:-:S04]  /*5e90*/  FSETP.NEU.OR P0, PT, R0, RZ, P0 ;  /* 0x000000ff0000720b */ /* 0x000fc8000070d400 */
[----:B------:R-:W-:-:S05]  /*5ea0*/  SEL R5, RZ, 0x1, !P0 ;  /* 0x00000001ff057807 */ /* 0x000fca0004000000 */
[----:B------:R1:W-:Y:S01]  /*5eb0*/  STG.E.U8 desc[UR36][R2.64], R5 ;  /* 0x0000000502007986 */ /* 0x0003e2000c101124 */
[----:B------:R-:W-:Y:S05]  /*5ec0*/  BRA `(.L_x_4211) ;  /* 0x0000000800907947 */ /* 0x000fea0003800000 */
.L_x_4220:
[----:B------:R-:W1:Y:S02]  /*5ed0*/  LDC.U16 R0, c[0x0][0x528] ;  /* 0x00014a00ff007b82 */ /* 0x000e640000000400 */
        /* <DEDUP_REMOVED lines=9> */
[----:B------:R-:W1:Y:S02]  /*5f70*/  F2F.F64.F32 R6, R0 ;  /* 0x0000000000067310 */ /* 0x000e640000201800 */
[----:B-1----:R1:W-:Y:S01]  /*5f80*/  STG.E.128 desc[UR36][R2.64], R4 ;  /* 0x0000000402007986 */ /* 0x0023e2000c101d24 */
[----:B------:R-:W-:Y:S05]  /*5f90*/  BRA `(.L_x_4211) ;  /* 0x00000008005c7947 */ /* 0x000fea0003800000 */
.L_x_4219:
        /* <DEDUP_REMOVED lines=19> */
.L_x_4223:
[----:B------:R-:W-:-:S05]  /*60d0*/  LOP3.LUT R5, R0, 0x80, R9, 0xf8, !PT ;  /* 0x0000008000057812 */ /* 0x000fca00078ef809 */
[----:B------:R1:W-:Y:S01]  /*60e0*/  STG.E.U8 desc[UR36][R2.64], R5 ;  /* 0x0000000502007986 */ /* 0x0003e2000c101124 */
[----:B------:R-:W-:Y:S05]  /*60f0*/  BRA `(.L_x_4211) ;  /* 0x0000000800047947 */ /* 0x000fea0003800000 */
.L_x_4222:
        /* <DEDUP_REMOVED lines=15> */
.L_x_4224:
[----:B------:R-:W-:-:S05]  /*61f0*/  LOP3.LUT R5, R0, 0x80, R9, 0xf8, !PT ;  /* 0x0000008000057812 */ /* 0x000fca00078ef809 */
[----:B------:R1:W-:Y:S01]  /*6200*/  STG.E.U8 desc[UR36][R2.64], R5 ;  /* 0x0000000502007986 */ /* 0x0003e2000c101124 */
[----:B------:R-:W-:Y:S05]  /*6210*/  BRA `(.L_x_4211) ;  /* 0x0000000400bc7947 */ /* 0x000fea0003800000 */
.L_x_4221:
[----:B------:R-:W1:Y:S02]  /*6220*/  LDC.U16 R0, c[0x0][0x528] ;  /* 0x00014a00ff007b82 */ /* 0x000e640000000400 */
[----:B-1----:R-:W-:-:S05]  /*6230*/  HADD2.F32 R0, -RZ, R0.H0_H0 ;  /* 0x20000000ff007230 */ /* 0x002fca0000004100 */
[----:B------:R-:W-:-:S05]  /*6240*/  F2FP.BF16.F32.PACK_AB R0, RZ, R0 ;  /* 0x00000000ff00723e */ /* 0x000fca00000010ff */
[----:B------:R1:W-:Y:S01]  /*6250*/  STG.E.U16 desc[UR36][R2.64], R0 ;  /* 0x0000000002007986 */ /* 0x0003e2000c101524 */
[----:B------:R-:W-:Y:S05]  /*6260*/  BRA `(.L_x_4211) ;  /* 0x0000000400a87947 */ /* 0x000fea0003800000 */
.L_x_4218:
        /* <DEDUP_REMOVED lines=13> */
.L_x_4227:
        /* <DEDUP_REMOVED lines=12> */
[----:B------:R-:W-:Y:S01]  /*6400*/  MOV R0, R5 ;  /* 0x0000000500007202 */ /* 0x000fe20000000f00 */
[----:B------:R-:W-:Y:S06]  /*6410*/  BRA `(.L_x_4230) ;  /* 0x0000000000147947 */ /* 0x000fec0003800000 */
.L_x_4229:
[----:B------:R-:W-:-:S04]  /*6420*/  SHF.R.U32.HI R0, RZ, 0x14, R4 ;  /* 0x00000014ff007819 */ /* 0x000fc80000011604 */
[----:B------:R-:W-:-:S04]  /*6430*/  LOP3.LUT R5, R0, 0x1, RZ, 0xc0, !PT ;  /* 0x0000000100057812 */ /* 0x000fc800078ec0ff */
[----:B------:R-:W-:-:S04]  /*6440*/  IADD3 R5, PT, PT, R4, 0x487ffff, R5 ;  /* 0x0487ffff04057810 */ /* 0x000fc80007ffe005 */
[----:B------:R-:W-:-:S04]  /*6450*/  SHF.R.U32.HI R5, RZ, 0x14, R5 ;  /* 0x00000014ff057819 */ /* 0x000fc80000011605 */
[----:B------:R-:W-:-:S07]  /*6460*/  LOP3.LUT R0, R5, 0xff, RZ, 0xc0, !PT ;  /* 0x000000ff05007812 */ /* 0x000fce00078ec0ff */
.L_x_4230:
[----:B------:R-:W-:-:S04]  /*6470*/  SHF.R.U32.HI R5, RZ, 0x18, R4 ;  /* 0x00000018ff057819 */ /* 0x000fc80000011604 */
[----:B------:R-:W-:-:S07]  /*6480*/  LOP3.LUT R0, R0, 0x80, R5, 0xf8, !PT ;  /* 0x0000008000007812 */ /* 0x000fce00078ef805 */
.L_x_4228:
[----:B------:R5:W-:Y:S01]  /*6490*/  STG.E.U8 desc[UR36][R2.64], R0 ;  /* 0x0000000002007986 */ /* 0x000be2000c101124 */
[----:B------:R-:W-:Y:S05]  /*64a0*/  BRA `(.L_x_4211) ;  /* 0x0000000400187947 */ /* 0x000fea0003800000 */
.L_x_4226:
        /* <DEDUP_REMOVED lines=14> */
.L_x_4232:
[----:B------:R-:W-:-:S04]  /*6590*/  SHF.R.U32.HI R0, RZ, 0x15, R4 ;  /* 0x00000015ff007819 */ /* 0x000fc80000011604 */
[----:B------:R-:W-:-:S04]  /*65a0*/  LOP3.LUT R5, R0, 0x1, RZ, 0xc0, !PT ;  /* 0x0000000100057812 */ /* 0x000fc800078ec0ff */
[----:B------:R-:W-:-:S04]  /*65b0*/  IADD3 R5, PT, PT, R4, 0x88fffff, R5 ;  /* 0x088fffff04057810 */ /* 0x000fc80007ffe005 */
[----:B------:R-:W-:-:S04]  /*65c0*/  SHF.R.U32.HI R5, RZ, 0x15, R5 ;  /* 0x00000015ff057819 */ /* 0x000fc80000011605 */
[----:B------:R-:W-:-:S07]  /*65d0*/  LOP3.LUT R0, R5, 0xff, RZ, 0xc0, !PT ;  /* 0x000000ff05007812 */ /* 0x000fce00078ec0ff */
.L_x_4233:
[----:B------:R-:W-:-:S04]  /*65e0*/  SHF.R.U32.HI R5, RZ, 0x18, R4 ;  /* 0x00000018ff057819 */ /* 0x000fc80000011604 */
[----:B------:R-:W-:-:S07]  /*65f0*/  LOP3.LUT R0, R0, 0x80, R5, 0xf8, !PT ;  /* 0x0000008000007812 */ /* 0x000fce00078ef805 */
.L_x_4231:
[----:B------:R4:W-:Y:S01]  /*6600*/  STG.E.U8 desc[UR36][R2.64], R0 ;  /* 0x0000000002007986 */ /* 0x0009e2000c101124 */
[----:B------:R-:W-:Y:S05]  /*6610*/  BRA `(.L_x_4211) ;  /* 0x0000000000bc7947 */ /* 0x000fea0003800000 */
.L_x_4225:
[----:B------:R-:W-:-:S09]  /*6620*/  UISETP.NE.AND UP0, UPT, UR4, 0x1c, UPT ;  /* 0x0000001c0400788c */ /* 0x000fd2000bf05270 */
[----:B------:R-:W-:Y:S05]  /*6630*/  BRA.U !UP0, `(.L_x_4234) ;  /* 0x0000000108a47547 */ /* 0x000fea000b800000 */
[----:B------:R-:W-:-:S09]  /*6640*/  UISETP.NE.AND UP0, UPT, UR4, 0x1d, UPT ;  /* 0x0000001d0400788c */ /* 0x000fd2000bf05270 */
[----:B------:R-:W-:Y:S05]  /*6650*/  BRA.U !UP0, `(.L_x_4235) ;  /* 0x0000000108887547 */ /* 0x000fea000b800000 */
[----:B------:R-:W-:-:S09]  /*6660*/  UISETP.NE.AND UP0, UPT, UR4, 0x2c, UPT ;  /* 0x0000002c0400788c */ /* 0x000fd2000bf05270 */
[----:B------:R-:W-:Y:S05]  /*6670*/  BRA.U !UP0, `(.L_x_4236) ;  /* 0x0000000108447547 */ /* 0x000fea000b800000 */
.L_x_4210:
        /* <DEDUP_REMOVED lines=10> */
[----:B----4-:R-:W-:Y:S01]  /*6720*/  IMAD.U32 R6, RZ, RZ, UR6 ;  /* 0x00000006ff067e24 */ /* 0x010fe2000f8e00ff */
[----:B------:R-:W-:Y:S01]  /*6730*/  MOV R7, UR7 ;  /* 0x0000000700077c02 */ /* 0x000fe20008000f00 */
[----:B-----5:R-:W-:Y:S01]  /*6740*/  IMAD.U32 R10, RZ, RZ, UR8 ;  /* 0x00000008ff0a7e24 */ /* 0x020fe2000f8e00ff */
[----:B--2---:R-:W-:-:S07]  /*6750*/  MOV R11, UR9 ;  /* 0x00000009000b7c02 */ /* 0x004fce0008000f00 */
[----:B------:R-:W-:-:S07]  /*6760*/  LEPC R20, `(.L_x_4237) ;  /* 0x000000001014794e */ /* 0x000fce0000000000 */
[----:B0--3--:R-:W-:Y:S05]  /*6770*/  CALL.ABS.NOINC R2 ;  /* 0x0000000002007343 */ /* 0x009fea0003c00000 */
.L_x_4237:
[----:B------:R-:W-:Y:S05]  /*6780*/  BRA `(.L_x_4211) ;  /* 0x0000000000607947 */ /* 0x000fea0003800000 */
.L_x_4236:
[----:B------:R-:W1:Y:S02]  /*6790*/  LDC.U16 R0, c[0x0][0x528] ;  /* 0x00014a00ff007b82 */ /* 0x000e640000000400 */
[----:B-1----:R-:W-:Y:S01]  /*67a0*/  HADD2.F32 R4, -RZ, R0.H0_H0 ;  /* 0x20000000ff047230 */ /* 0x002fe20000004100 */
[----:B------:R-:W-:-:S04]  /*67b0*/  MOV R0, 0xff ;  /* 0x000000ff00007802 */ /* 0x000fc80000000f00 */
        /* <DEDUP_REMOVED lines=10> */
.L_x_4238:
[----:B------:R3:W-:Y:S01]  /*6860*/  STG.E.U8 desc[UR36][R2.64], R0 ;  /* 0x0000000002007986 */ /* 0x0007e2000c101124 */
[----:B------:R-:W-:Y:S05]  /*6870*/  BRA `(.L_x_4211) ;  /* 0x0000000000247947 */ /* 0x000fea0003800000 */
.L_x_4235:
[----:B------:R-:W1:Y:S02]  /*6880*/  LDC.U16 R0, c[0x0][0x528] ;  /* 0x00014a00ff007b82 */ /* 0x000e640000000400 */
[----:B-1----:R-:W-:-:S04]  /*6890*/  HADD2.F32 R0, -RZ, R0.H0_H0 ;  /* 0x20000000ff007230 */ /* 0x002fc80000004100 */
[----:B------:R-:W1:Y:S02]  /*68a0*/  F2I.U64.TRUNC R4, R0 ;  /* 0x0000000000047311 */ /* 0x000e64000020d800 */
[----:B-1----:R2:W-:Y:S01]  /*68b0*/  STG.E.64 desc[UR36][R2.64], R4 ;  /* 0x0000000402007986 */ /* 0x0025e2000c101b24 */
[----:B------:R-:W-:Y:S05]  /*68c0*/  BRA `(.L_x_4211) ;  /* 0x0000000000107947 */ /* 0x000fea0003800000 */
.L_x_4234:
[----:B------:R-:W1:Y:S02]  /*68d0*/  LDC.U16 R0, c[0x0][0x528] ;  /* 0x00014a00ff007b82 */ /* 0x000e640000000400 */
[----:B-1----:R-:W-:-:S04]  /*68e0*/  HADD2.F32 R0, -RZ, R0.H0_H0 ;  /* 0x20000000ff007230 */ /* 0x002fc80000004100 */
[----:B------:R-:W1:Y:S02]  /*68f0*/  F2I.FTZ.U32.TRUNC.NTZ R5, R0 ;  /* 0x0000000000057305 */ /* 0x000e64000021f000 */
[----:B-1----:R1:W-:Y:S02]  /*6900*/  STG.E desc[UR36][R2.64], R5 ;  /* 0x0000000502007986 */ /* 0x0023e4000c101924 */
.L_x_4211:
[----:B------:R-:W-:-:S07]  /*6910*/  VIADD R17, R17, 0x80 ;  /* 0x0000008011117836 */ /* 0x000fce0000000000 */
.L_x_4204:
[----:B------:R-:W-:Y:S05]  /*6920*/  BSYNC.RECONVERGENT B6 ;  /* 0x0000000000067941 */ /* 0x000fea0003800200 */
.L_x_4203:
[----:B------:R-:W0:Y:S01]  /*6930*/  LDCU UR4, c[0x0][0x380] ;  /* 0x00007000ff0477ac */ /* 0x000e220008000800 */
[----:B------:R-:W-:Y:S01]  /*6940*/  BSSY.RECONVERGENT B6, `(.L_x_4239) ;  /* 0x0000218000067945 */ /* 0x000fe20003800200 */
[----:B0-----:R-:W-:-:S13]  /*6950*/  ISETP.GE.AND P0, PT, R17, UR4, PT ;  /* 0x0000000411007c0c */ /* 0x001fda000bf06270 */
[----:B------:R-:W-:Y:S05]  /*6960*/  @P0 BRA `(.L_x_4240) ;  /* 0x0000002000540947 */ /* 0x000fea0003800000 */
[----:B------:R-:W1:Y:S01]  /*6970*/  LDCU.64 UR4, c[0x0][0x390] ;  /* 0x00007200ff0477ac */ /* 0x000e620008000a00 */
[----:B------:R-:W-:Y:S01]  /*6980*/  HFMA2 R16, -RZ, RZ, 0, 0 ;  /* 0x00000000ff107431 */ /* 0x000fe200000001ff */
        /* <DEDUP_REMOVED lines=267> */
[----:B------:R-:W-:-:S05]  /*7a40*/  SHF.R.U32.HI R2, RZ, UR5, R2 ;  /* 0x00000005ff027c19 */ /* 0x000fca0008011602 */
[----:B------:R-:W-:-:S04]  /*7a50*/  IMAD.MOV R3, RZ, RZ, -R2 ;  /* 0x000000ffff037224 */ /* 0x000fc800078e0a02 */
[----:B-1----:R-:W-:-:S04]  /*7a60*/  IMAD R5, R3, UR6, R5 ;  /* 0x0000000603057c24 */ /* 0x002fc8000f8e0205 */
[----:B--2---:R-:W-:-:S07]  /*7a70*/  IMAD R0, R5, UR7, R0 ;  /* 0x0000000705007c24 */ /* 0x004fce000f8e0200 */
.L_x_4241:
        /* <DEDUP_REMOVED lines=19> */
.L_x_4245:
[----:B------:R-:W0:Y:S02]  /*7bb0*/  LDC.U16 R0, c[0x0][0x528] ;  /* 0x00014a00ff007b82 */ /* 0x000e240000000400 */
[----:B0-----:R-:W-:-:S04]  /*7bc0*/  HADD2.F32 R0, -RZ, R0.H0_H0 ;  /* 0x20000000ff007230 */ /* 0x001fc80000004100 */
[----:B------:R-:W0:Y:S02]  /*7bd0*/  F2I.S64.TRUNC R4, R0 ;  /* 0x0000000000047311 */ /* 0x000e24000020d900 */
[----:B0-----:R0:W-:Y:S01]  /*7be0*/  STG.E.U8 desc[UR36][R2.64], R4 ;  /* 0x0000000402007986 */ /* 0x0011e2000c101124 */
[----:B------:R-:W-:Y:S05]  /*7bf0*/  BRA `(.L_x_4247) ;  /* 0x0000000c00ac7947 */ /* 0x000fea0003800000 */
.L_x_4244:
        /* <DEDUP_REMOVED lines=11> */
.L_x_4249:
[----:B------:R-:W0:Y:S02]  /*7cb0*/  LDC.U16 R0, c[0x0][0x528] ;  /* 0x00014a00ff007b82 */ /* 0x000e240000000400 */
[----:B0-----:R-:W-:-:S04]  /*7cc0*/  HADD2.F32 R0, -RZ, R0.H0_H0 ;  /* 0x20000000ff007230 */ /* 0x001fc80000004100 */
[----:B------:R-:W0:Y:S02]  /*7cd0*/  F2I.FTZ.TRUNC.NTZ R5, R0 ;  /* 0x0000000000057305 */ /* 0x000e24000021f100 */
[----:B0-----:R0:W-:Y:S01]  /*7ce0*/  STG.E desc[UR36][R2.64], R5 ;  /* 0x0000000502007986 */ /* 0x0011e2000c101924 */
[----:B------:R-:W-:Y:S05]  /*7cf0*/  BRA `(.L_x_4247) ;  /* 0x0000000c006c7947 */ /* 0x000fea0003800000 */
.L_x_4248:
[----:B------:R-:W0:Y:S02]  /*7d00*/  LDC.U16 R0, c[0x0][0x528] ;  /* 0x00014a00ff007b82 */ /* 0x000e240000000400 */
[----:B0-----:R-:W-:-:S04]  /*7d10*/  HADD2.F32 R0, -RZ, R0.H0_H0 ;  /* 0x20000000ff007230 */ /* 0x001fc80000004100 */
[----:B------:R-:W0:Y:S02]  /*7d20*/  F2I.FTZ.TRUNC.NTZ R5, R0 ;  /* 0x0000000000057305 */ /* 0x000e24000021f100 */
[----:B0-----:R0:W-:Y:S01]  /*7d30*/  STG.E.U16 desc[UR36][R2.64], R5 ;  /* 0x0000000502007986 */ /* 0x0011e2000c101524 */
[----:B------:R-:W-:Y:S05]  /*7d40*/  BRA `(.L_x_4247) ;  /* 0x0000000c00587947 */ /* 0x000fea0003800000 */
.L_x_4243:
        /* <DEDUP_REMOVED lines=10> */
.L_x_4251:
[----:B------:R-:W0:Y:S02]  /*7df0*/  LDC.U16 R5, c[0x0][0x528] ;  /* 0x00014a00ff057b82 */ /* 0x000e240000000400 */
[----:B0-----:R0:W-:Y:S01]  /*7e00*/  STG.E.U16 desc[UR36][R2.64], R5 ;  /* 0x0000000502007986 */ /* 0x0011e2000c101524 */
[----:B------:R-:W-:Y:S05]  /*7e10*/  BRA `(.L_x_4247) ;  /* 0x0000000c00247947 */ /* 0x000fea0003800000 */
.L_x_4250:
[----:B------:R-:W-:-:S09]  /*7e20*/  UISETP.NE.AND UP0, UPT, UR4, 0x7, UPT ;  /* 0x000000070400788c */ /* 0x000fd2000bf05270 */
[----:B------:R-:W-:Y:S05]  /*7e30*/  BRA.U !UP0, `(.L_x_4252) ;  /* 0x0000000108347547 */ /* 0x000fea000b800000 */
[----:B------:R-:W-:-:S09]  /*7e40*/  UISETP.NE.AND UP0, UPT, UR4, 0x8, UPT ;  /* 0x000000080400788c */ /* 0x000fd2000bf05270 */
[----:B------:R-:W-:Y:S05]  /*7e50*/  BRA.U !UP0, `(.L_x_4253) ;  /* 0x0000000108207547 */ /* 0x000fea000b800000 */
[----:B------:R-:W-:-:S09]  /*7e60*/  UISETP.NE.AND UP0, UPT, UR4, 0x9, UPT ;  /* 0x000000090400788c */ /* 0x000fd2000bf05270 */
[----:B------:R-:W-:Y:S05]  /*7e70*/  BRA.U UP0, `(.L_x_4246) ;  /* 0x00000009002c7547 */ /* 0x000fea000b800000 */
[----:B------:R-:W0:Y:S08]  /*7e80*/  LDC.U16 R0, c[0x0][0x528] ;  /* 0x00014a00ff007b82 */ /* 0x000e300000000400 */
[----:B------:R-:W1:Y:S01]  /*7e90*/  LDC.U16 R5, c[0x0][0x52a] ;  /* 0x00014a80ff057b82 */ /* 0x000e620000000400 */
[----:B0-----:R-:W-:Y:S02]  /*7ea0*/  HADD2.F32 R4, -RZ, R0.H0_H0 ;  /* 0x20000000ff047230 */ /* 0x001fe40000004100 */
[----:B-1----:R-:W-:-:S05]  /*7eb0*/  HADD2.F32 R5, -RZ, R5.H0_H0 ;  /* 0x20000005ff057230 */ /* 0x002fca0000004100 */
[----:B------:R0:W-:Y:S01]  /*7ec0*/  STG.E.64 desc[UR36][R2.64], R4 ;  /* 0x0000000402007986 */ /* 0x0001e2000c101b24 */
[----:B------:R-:W-:Y:S05]  /*7ed0*/  BRA `(.L_x_4247) ;  /* 0x0000000800f47947 */ /* 0x000fea0003800000 */
.L_x_4253:
[----:B------:R-:W0:Y:S02]  /*7ee0*/  LDC R5, c[0x0][0x528] ;  /* 0x00014a00ff057b82 */ /* 0x000e240000000800 */
[----:B0-----:R0:W-:Y:S01]  /*7ef0*/  STG.E desc[UR36][R2.64], R5 ;  /* 0x0000000502007986 */ /* 0x0011e2000c101924 */
[----:B------:R-:W-:Y:S05]  /*7f00*/  BRA `(.L_x_4247) ;  /* 0x0000000800e87947 */ /* 0x000fea0003800000 */
.L_x_4252:
[----:B------:R-:W0:Y:S02]  /*7f10*/  LDC.U16 R0, c[0x0][0x528] ;  /* 0x00014a00ff007b82 */ /* 0x000e240000000400 */
[----:B0-----:R-:W-:-:S05]  /*7f20*/  HADD2.F32 R0, -RZ, R0.H0_H0 ;  /* 0x20000000ff007230 */ /* 0x001fca0000004100 */
[----:B------:R-:W-:-:S04]  /*7f30*/  FMUL.FTZ R0, R0, 1 ;  /* 0x3f80000000007820 */ /* 0x000fc80000410000 */
[----:B------:R-:W0:Y:S02]  /*7f40*/  F2F.F64.F32 R4, R0 ;  /* 0x0000000000047310 */ /* 0x000e240000201800 */
[----:B0-----:R0:W-:Y:S01]  /*7f50*/  STG.E.64 desc[UR36][R2.64], R4 ;  /* 0x0000000402007986 */ /* 0x0011e2000c101b24 */
[----:B------:R-:W-:Y:S05]  /*7f60*/  BRA `(.L_x_4247) ;  /* 0x0000000800d07947 */ /* 0x000fea0003800000 */
.L_x_4242:
        /* <DEDUP_REMOVED lines=15> */
.L_x_4257:
        /* <DEDUP_REMOVED lines=18> */
.L_x_4259:
[----:B------:R-:W-:-:S04]  /*8180*/  SHF.R.U32.HI R5, RZ, 0x18, R4 ;  /* 0x00000018ff057819 */ /* 0x000fc80000011604 */
[----:B------:R-:W-:-:S07]  /*8190*/  LOP3.LUT R0, R0, 0x80, R5, 0xf8, !PT ;  /* 0x0000008000007812 */ /* 0x000fce00078ef805 */
.L_x_4258:
[----:B------:R0:W-:Y:S01]  /*81a0*/  STG.E.U8 desc[UR36][R2.64], R0 ;  /* 0x0000000002007986 */ /* 0x0001e2000c101124 */
[----:B------:R-:W-:Y:S05]  /*81b0*/  BRA `(.L_x_4247) ;  /* 0x00000008003c7947 */ /* 0x000fea0003800000 */
.L_x_4256:
        /* <DEDUP_REMOVED lines=18> */
.L_x_4261:
[----:B------:R-:W-:-:S04]  /*82e0*/  SHF.R.U32.HI R5, RZ, 0x18, R4 ;  /* 0x00000018ff057819 */ /* 0x000fc80000011604 */
[----:B------:R-:W-:-:S07]  /*82f0*/  LOP3.LUT R0, R0, 0x80, R5, 0xf8, !PT ;  /* 0x0000008000007812 */ /* 0x000fce00078ef805 */
.L_x_4260:
[----:B------:R0:W-:Y:S01]  /*8300*/  STG.E.U8 desc[UR36][R2.64], R0 ;  /* 0x0000000002007986 */ /* 0x0001e2000c101124 */
[----:B------:R-:W-:Y:S05]  /*8310*/  BRA `(.L_x_4247) ;  /* 0x0000000400e47947 */ /* 0x000fea0003800000 */
.L_x_4255:
        /* <DEDUP_REMOVED lines=19> */
.L_x_4264:
[----:B------:R0:W-:Y:S01]  /*8450*/  STG.E.U8 desc[UR36][R2.64], R0 ;  /* 0x0000000002007986 */ /* 0x0001e2000c101124 */
[----:B------:R-:W-:Y:S05]  /*8460*/  BRA `(.L_x_4247) ;  /* 0x0000000400907947 */ /* 0x000fea0003800000 */
.L_x_4263:
[----:B------:R-:W0:Y:S02]  /*8470*/  LDC.U16 R0, c[0x0][0x528] ;  /* 0x00014a00ff007b82 */ /* 0x000e240000000400 */
[----:B0-----:R-:W-:-:S04]  /*8480*/  HADD2.F32 R0, -RZ, R0.H0_H0 ;  /* 0x20000000ff007230 */ /* 0x001fc80000004100 */
[----:B------:R-:W0:Y:S02]  /*8490*/  F2I.U64.TRUNC R4, R0 ;  /* 0x0000000000047311 */ /* 0x000e24000020d800 */
[----:B0-----:R5:W-:Y:S01]  /*84a0*/  STG.E.64 desc[UR36][R2.64], R4 ;  /* 0x0000000402007986 */ /* 0x001be2000c101b24 */
[----:B------:R-:W-:Y:S05]  /*84b0*/  BRA `(.L_x_4247) ;  /* 0x00000004007c7947 */ /* 0x000fea0003800000 */
.L_x_4262:
[----:B------:R-:W0:Y:S02]  /*84c0*/  LDC.U16 R0, c[0x0][0x528] ;  /* 0x00014a00ff007b82 */ /* 0x000e240000000400 */
[----:B0-----:R-:W-:-:S04]  /*84d0*/  HADD2.F32 R0, -RZ, R0.H0_H0 ;  /* 0x20000000ff007230 */ /* 0x001fc80000004100 */
[----:B------:R-:W0:Y:S02]  /*84e0*/  F2I.FTZ.U32.TRUNC.NTZ R5, R0 ;  /* 0x0000000000057305 */ /* 0x000e24000021f000 */
[----:B0-----:R0:W-:Y:S01]  /*84f0*/  STG.E desc[UR36][R2.64], R5 ;  /* 0x0000000502007986 */ /* 0x0011e2000c101924 */
[----:B------:R-:W-:Y:S05]  /*8500*/  BRA `(.L_x_4247) ;  /* 0x0000000400687947 */ /* 0x000fea0003800000 */
.L_x_4254:
        /* <DEDUP_REMOVED lines=8> */
[----:B------:R-:W-:-:S13]  /*8590*/  FSETP.NEU.FTZ.AND P0, PT, R0, RZ, PT ;  /* 0x000000ff0000720b */ /* 0x000fda0003f1d000 */
[----:B------:R-:W0:Y:S02]  /*85a0*/  @!P0 LDC.U16 R0, c[0x0][0x52a] ;  /* 0x00014a80ff008b82 */ /* 0x000e240000000400 */
[----:B0-----:R-:W-:-:S05]  /*85b0*/  @!P0 HADD2.F32 R0, -RZ, R0.H0_H0 ;  /* 0x20000000ff008230 */ /* 0x001fca0000004100 */
[----:B------:R-:W-:-:S04]  /*85c0*/  FSETP.NEU.OR P0, PT, R0, RZ, P0 ;  /* 0x000000ff0000720b */ /* 0x000fc8000070d400 */
[----:B------:R-:W-:-:S05]  /*85d0*/  SEL R5, RZ, 0x1, !P0 ;  /* 0x00000001ff057807 */ /* 0x000fca0004000000 */
[----:B------:R1:W-:Y:S01]  /*85e0*/  STG.E.U8 desc[UR36][R2.64], R5 ;  /* 0x0000000502007986 */ /* 0x0003e2000c101124 */
[----:B------:R-:W-:Y:S05]  /*85f0*/  BRA `(.L_x_4247) ;  /* 0x00000004002c7947 */ /* 0x000fea0003800000 */
.L_x_4266:
[----:B------:R-:W0:Y:S02]  /*8600*/  LDC.U16 R0, c[0x0][0x528] ;  /* 0x00014a00ff007b82 */ /* 0x000e240000000400 */
        /* <DEDUP_REMOVED lines=9> */
[----:B------:R-:W0:Y:S02]  /*86a0*/  F2F.F64.F32 R6, R0 ;  /* 0x0000000000067310 */ /* 0x000e240000201800 */
[----:B0-----:R0:W-:Y:S01]  /*86b0*/  STG.E.128 desc[UR36][R2.64], R4 ;  /* 0x0000000402007986 */ /* 0x0011e2000c101d24 */
[----:B------:R-:W-:Y:S05]  /*86c0*/  BRA `(.L_x_4247) ;  /* 0x0000000000f87947 */ /* 0x000fea0003800000 */
.L_x_4265:
[----:B------:R-:W-:-:S09]  /*86d0*/  UISETP.NE.AND UP0, UPT, UR4, 0xf, UPT ;  /* 0x0000000f0400788c */ /* 0x000fd2000bf05270 */
[----:B------:R-:W-:Y:S05]  /*86e0*/  BRA.U !UP0, `(.L_x_4267) ;  /* 0x0000000108e07547 */ /* 0x000fea000b800000 */
[----:B------:R-:W-:-:S09]  /*86f0*/  UISETP.NE.AND UP0, UPT, UR4, 0x17, UPT ;  /* 0x000000170400788c */ /* 0x000fd2000bf05270 */
[----:B------:R-:W-:Y:S05]  /*8700*/  BRA.U !UP0, `(.L_x_4268) ;  /* 0x00000001088c7547 */ /* 0x000fea000b800000 */
[----:B------:R-:W-:-:S09]  /*8710*/  UISETP.NE.AND UP0, UPT, UR4, 0x18, UPT ;  /* 0x000000180400788c */ /* 0x000fd2000bf05270 */
[----:B------:R-:W-:Y:S05]  /*8720*/  BRA.U !UP0, `(.L_x_4269) ;  /* 0x0000000108447547 */ /* 0x000fea000b800000 */
.L_x_4246:
        /* <DEDUP_REMOVED lines=16> */
.L_x_4270:
[----:B------:R-:W-:Y:S05]  /*8830*/  BRA `(.L_x_4247) ;  /* 0x00000000009c7947 */ /* 0x000fea0003800000 */
.L_x_4269:
        /* <DEDUP_REMOVED lines=13> */
.L_x_4271:
[----:B------:R-:W-:-:S05]  /*8910*/  LOP3.LUT R5, R0, 0x80, R7, 0xf8, !PT ;  /* 0x0000008000057812 */ /* 0x000fca00078ef807 */
[----:B------:R4:W-:Y:S01]  /*8920*/  STG.E.U8 desc[UR36][R2.64], R5 ;  /* 0x0000000502007986 */ /* 0x0009e2000c101124 */
[----:B------:R-:W-:Y:S05]  /*8930*/  BRA `(.L_x_4247) ;  /* 0x00000000005c7947 */ /* 0x000fea0003800000 */
.L_x_4268:
        /* <DEDUP_REMOVED lines=12> */
.L_x_4272:
[----:B------:R-:W-:Y:S01]  /*8a00*/  HFMA2 R0, -RZ, RZ, 0, 7.569789886474609375e-06 ;  /* 0x0000007fff007431 */ /* 0x000fe200000001ff */
[----:B------:R-:W-:-:S04]  /*8a10*/  ISETP.GT.U32.AND P0, PT, R6, 0x7f800000, PT ;  /* 0x7f8000000600780c */ /* 0x000fc80003f04070 */
[----:B------:R-:W-:-:S09]  /*8a20*/  SEL R0, R0, 0x7c, P0 ;  /* 0x0000007c00007807 */ /* 0x000fd20000000000 */
.L_x_4273:
[----:B------:R-:W-:-:S04]  /*8a30*/  SHF.R.U32.HI R5, RZ, 0x18, R4 ;  /* 0x00000018ff057819 */ /* 0x000fc80000011604 */
[----:B------:R-:W-:-:S05]  /*8a40*/  LOP3.LUT R5, R0, 0x80, R5, 0xf8, !PT ;  /* 0x0000008000057812 */ /* 0x000fca00078ef805 */
[----:B------:R3:W-:Y:S01]  /*8a50*/  STG.E.U8 desc[UR36][R2.64], R5 ;  /* 0x0000000502007986 */ /* 0x0007e2000c101124 */
[----:B------:R-:W-:Y:S05]  /*8a60*/  BRA `(.L_x_4247) ;  /* 0x0000000000107947 */ /* 0x000fea0003800000 */
.L_x_4267:
[----:B------:R-:W0:Y:S02]  /*8a70*/  LDC.U16 R0, c[0x0][0x528] ;  /* 0x00014a00ff007b82 */ /* 0x000e240000000400 */
[----:B0-----:R-:W-:-:S05]  /*8a80*/  HADD2.F32 R0, -RZ, R0.H0_H0 ;  /* 0x20000000ff007230 */ /* 0x001fca0000004100 */
[----:B------:R-:W-:-:S05]  /*8a90*/  F2FP.BF16.F32.PACK_AB R0, RZ, R0 ;  /* 0x00000000ff00723e */ /* 0x000fca00000010ff */
[----:B------:R2:W-:Y:S02]  /*8aa0*/  STG.E.U16 desc[UR36][R2.64], R0 ;  /* 0x0000000002007986 */ /* 0x0005e4000c101524 */
.L_x_4247:
[----:B------:R-:W-:-:S07]  /*8ab0*/  VIADD R17, R17, 0x80 ;  /* 0x0000008011117836 */ /* 0x000fce0000000000 */
.L_x_4240:
[----:B------:R-:W-:Y:S05]  /*8ac0*/  BSYNC.RECONVERGENT B6 ;  /* 0x0000000000067941 */ /* 0x000fea0003800200 */
.L_x_4239:
        /* <DEDUP_REMOVED lines=277> */
.L_x_4276:
        /* <DEDUP_REMOVED lines=19> */
.L_x_4280:
[----:B------:R-:W0:Y:S02]  /*9d50*/  LDC.U16 R0, c[0x0][0x528] ;  /* 0x00014a00ff007b82 */ /* 0x000e240000000400 */
[----:B0-----:R-:W-:-:S04]  /*9d60*/  HADD2.F32 R0, -RZ, R0.H0_H0 ;  /* 0x20000000ff007230 */ /* 0x001fc80000004100 */
[----:B------:R-:W0:Y:S02]  /*9d70*/  F2I.S64.TRUNC R4, R0 ;  /* 0x0000000000047311 */ /* 0x000e24000020d900 */
[----:B0-----:R0:W-:Y:S01]  /*9d80*/  STG.E.U8 desc[UR36][R2.64], R4 ;  /* 0x0000000402007986 */ /* 0x0011e2000c101124 */
[----:B------:R-:W-:Y:S05]  /*9d90*/  BRA `(.L_x_4282) ;  /* 0x0000000c00ac7947 */ /* 0x000fea0003800000 */
.L_x_4279:
        /* <DEDUP_REMOVED lines=11> */
.L_x_4284:
[----:B------:R-:W0:Y:S02]  /*9e50*/  LDC.U16 R0, c[0x0][0x528] ;  /* 0x00014a00ff007b82 */ /* 0x000e240000000400 */
[----:B0-----:R-:W-:-:S04]  /*9e60*/  HADD2.F32 R0, -RZ, R0.H0_H0 ;  /* 0x20000000ff007230 */ /* 0x001fc80000004100 */
[----:B------:R-:W0:Y:S02]  /*9e70*/  F2I.FTZ.TRUNC.NTZ R5, R0 ;  /* 0x0000000000057305 */ /* 0x000e24000021f100 */
[----:B0-----:R0:W-:Y:S01]  /*9e80*/  STG.E desc[UR36][R2.64], R5 ;  /* 0x0000000502007986 */ /* 0x0011e2000c101924 */
[----:B------:R-:W-:Y:S05]  /*9e90*/  BRA `(.L_x_4282) ;  /* 0x0000000c006c7947 */ /* 0x000fea0003800000 */
.L_x_4283:
[----:B------:R-:W0:Y:S02]  /*9ea0*/  LDC.U16 R0, c[0x0][0x528] ;  /* 0x00014a00ff007b82 */ /* 0x000e240000000400 */
[----:B0-----:R-:W-:-:S04]  /*9eb0*/  HADD2.F32 R0, -RZ, R0.H0_H0 ;  /* 0x20000000ff007230 */ /* 0x001fc80000004100 */
[----:B------:R-:W0:Y:S02]  /*9ec0*/  F2I.FTZ.TRUNC.NTZ R5, R0 ;  /* 0x0000000000057305 */ /* 0x000e24000021f100 */
[----:B0-----:R5:W-:Y:S01]  /*9ed0*/  STG.E.U16 desc[UR36][R2.64], R5 ;  /* 0x0000000502007986 */ /* 0x001be2000c101524 */
[----:B------:R-:W-:Y:S05]  /*9ee0*/  BRA `(.L_x_4282) ;  /* 0x0000000c00587947 */ /* 0x000fea0003800000 */
.L_x_4278:
        /* <DEDUP_REMOVED lines=10> */
.L_x_4286:
[----:B------:R-:W0:Y:S02]  /*9f90*/  LDC.U16 R5, c[0x0][0x528] ;  /* 0x00014a00ff057b82 */ /* 0x000e240000000400 */
[----:B0-----:R1:W-:Y:S01]  /*9fa0*/  STG.E.U16 desc[UR36][R2.64], R5 ;  /* 0x0000000502007986 */ /* 0x0013e2000c101524 */
[----:B------:R-:W-:Y:S05]  /*9fb0*/  BRA `(.L_x_4282) ;  /* 0x0000000c00247947 */ /* 0x000fea0003800000 */
.L_x_4285:
        /* <DEDUP_REMOVED lines=12> */
.L_x_4288:
[----:B------:R-:W0:Y:S02]  /*a080*/  LDC R5, c[0x0][0x528] ;  /* 0x00014a00ff057b82 */ /* 0x000e240000000800 */
[----:B0-----:R4:W-:Y:S01]  /*a090*/  STG.E desc[UR36][R2.64], R5 ;  /* 0x0000000502007986 */ /* 0x0019e2000c101924 */
[----:B------:R-:W-:Y:S05]  /*a0a0*/  BRA `(.L_x_4282) ;  /* 0x0000000800e87947 */ /* 0x000fea0003800000 */
.L_x_4287:
[----:B------:R-:W0:Y:S02]  /*a0b0*/  LDC.U16 R0, c[0x0][0x528] ;  /* 0x00014a00ff007b82 */ /* 0x000e240000000400 */
[----:B0-----:R-:W-:-:S05]  /*a0c0*/  HADD2.F32 R0, -RZ, R0.H0_H0 ;  /* 0x20000000ff007230 */ /* 0x001fca0000004100 */
[----:B------:R-:W-:-:S04]  /*a0d0*/  FMUL.FTZ R0, R0, 1 ;  /* 0x3f80000000007820 */ /* 0x000fc80000410000 */
[----:B------:R-:W0:Y:S02]  /*a0e0*/  F2F.F64.F32 R4, R0 ;  /* 0x0000000000047310 */ /* 0x000e240000201800 */
[----:B0-----:R2:W-:Y:S01]  /*a0f0*/  STG.E.64 desc[UR36][R2.64], R4 ;  /* 0x0000000402007986 */ /* 0x0015e2000c101b24 */
[----:B------:R-:W-:Y:S05]  /*a100*/  BRA `(.L_x_4282) ;  /* 0x0000000800d07947 */ /* 0x000fea0003800000 */
.L_x_4277:
        /* <DEDUP_REMOVED lines=15> */
.L_x_4292:
        /* <DEDUP_REMOVED lines=18> */
.L_x_4294:
[----:B------:R-:W-:-:S04]  /*a320*/  SHF.R.U32.HI R5, RZ, 0x18, R4 ;  /* 0x00000018ff057819 */ /* 0x000fc80000011604 */
[----:B------:R-:W-:-:S07]  /*a330*/  LOP3.LUT R0, R0, 0x80, R5, 0xf8, !PT ;  /* 0x0000008000007812 */ /* 0x000fce00078ef805 */
.L_x_4293:
[----:B------:R0:W-:Y:S01]  /*a340*/  STG.E.U8 desc[UR36][R2.64], R0 ;  /* 0x0000000002007986 */ /* 0x0001e2000c101124 */
[----:B------:R-:W-:Y:S05]  /*a350*/  BRA `(.L_x_4282) ;  /* 0x00000008003c7947 */ /* 0x000fea0003800000 */
.L_x_4291:
        /* <DEDUP_REMOVED lines=18> */
.L_x_4296:
[----:B------:R-:W-:-:S04]  /*a480*/  SHF.R.U32.HI R5, RZ, 0x18, R4 ;  /* 0x00000018ff057819 */ /* 0x000fc80000011604 */
[----:B------:R-:W-:-:S07]  /*a490*/  LOP3.LUT R0, R0, 0x80, R5, 0xf8, !PT ;  /* 0x0000008000007812 */ /* 0x000fce00078ef805 */
.L_x_4295:
[----:B------:R0:W-:Y:S01]  /*a4a0*/  STG.E.U8 desc[UR36][R2.64], R0 ;  /* 0x0000000002007986 */ /* 0x0001e2000c101124 */
[----:B------:R-:W-:Y:S05]  /*a4b0*/  BRA `(.L_x_4282) ;  /* 0x0000000400e47947 */ /* 0x000fea0003800000 */
.L_x_4290:
        /* <DEDUP_REMOVED lines=19> */
.L_x_4299:
[----:B------:R0:W-:Y:S01]  /*a5f0*/  STG.E.U8 desc[UR36][R2.64], R0 ;  /* 0x0000000002007986 */ /* 0x0001e2000c101124 */
[----:B------:R-:W-:Y:S05]  /*a600*/  BRA `(.L_x_4282) ;  /* 0x0000000400907947 */ /* 0x000fea0003800000 */
.L_x_4298:
[----:B------:R-:W0:Y:S02]  /*a610*/  LDC.U16 R0, c[0x0][0x528] ;  /* 0x00014a00ff007b82 */ /* 0x000e240000000400 */
[----:B0-----:R-:W-:-:S04]  /*a620*/  HADD2.F32 R0, -RZ, R0.H0_H0 ;  /* 0x20000000ff007230 */ /* 0x001fc80000004100 */
[----:B------:R-:W0:Y:S02]  /*a630*/  F2I.U64.TRUNC R4, R0 ;  /* 0x0000000000047311 */ /* 0x000e24000020d800 */
[----:B0-----:R0:W-:Y:S01]  /*a640*/  STG.E.64 desc[UR36][R2.64], R4 ;  /* 0x0000000402007986 */ /* 0x0011e2000c101b24 */
[----:B------:R-:W-:Y:S05]  /*a650*/  BRA `(.L_x_4282) ;  /* 0x00000004007c7947 */ /* 0x000fea0003800000 */
.L_x_4297:
[----:B------:R-:W0:Y:S02]  /*a660*/  LDC.U16 R0, c[0x0][0x528] ;  /* 0x00014a00ff007b82 */ /* 0x000e240000000400 */
[----:B0-----:R-:W-:-:S04]  /*a670*/  HADD2.F32 R0, -RZ, R0.H0_H0 ;  /* 0x20000000ff007230 */ /* 0x001fc80000004100 */
[----:B------:R-:W0:Y:S02]  /*a680*/  F2I.FTZ.U32.TRUNC.NTZ R5, R0 ;  /* 0x0000000000057305 */ /* 0x000e24000021f000 */
[----:B0-----:R0:W-:Y:S01]  /*a690*/  STG.E desc[UR36][R2.64], R5 ;  /* 0x0000000502007986 */ /* 0x0011e2000c101924 */
[----:B------:R-:W-:Y:S05]  /*a6a0*/  BRA `(.L_x_4282) ;  /* 0x0000000400687947 */ /* 0x000fea0003800000 */
.L_x_4289:
        /* <DEDUP_REMOVED lines=15> */
.L_x_4301:
        /* <DEDUP_REMOVED lines=13> */
.L_x_4300:
[----:B------:R-:W-:-:S09]  /*a870*/  UISETP.NE.AND UP0, UPT, UR4, 0xf, UPT ;  /* 0x0000000f0400788c */ /* 0x000fd2000bf05270 */
[----:B------:R-:W-:Y:S05]  /*a880*/  BRA.U !UP0, `(.L_x_4302) ;  /* 0x0000000108e07547 */ /* 0x000fea000b800000 */
[----:B------:R-:W-:-:S09]  /*a890*/  UISETP.NE.AND UP0, UPT, UR4, 0x17, UPT ;  /* 0x000000170400788c */ /* 0x000fd2000bf05270 */
[----:B------:R-:W-:Y:S05]  /*a8a0*/  BRA.U !UP0, `(.L_x_4303) ;  /* 0x00000001088c7547 */ /* 0x000fea000b800000 */
[----:B------:R-:W-:-:S09]  /*a8b0*/  UISETP.NE.AND UP0, UPT, UR4, 0x18, UPT ;  /* 0x000000180400788c */ /* 0x000fd2000bf05270 */
[----:B------:R-:W-:Y:S05]  /*a8c0*/  BRA.U !UP0, `(.L_x_4304) ;  /* 0x0000000108447547 */ /* 0x000fea000b800000 */
.L_x_4281:
        /* <DEDUP_REMOVED lines=16> */
.L_x_4305:
[----:B------:R-:W-:Y:S05]  /*a9d0*/  BRA `(.L_x_4282) ;  /* 0x00000000009c7947 */ /* 0x000fea0003800000 */
.L_x_4304:
        /* <DEDUP_REMOVED lines=13> */
.L_x_4306:
[----:B------:R-:W-:-:S05]  /*aab0*/  LOP3.LUT R5, R0, 0x80, R7, 0xf8, !PT ;  /* 0x0000008000057812 */ /* 0x000fca00078ef807 */
[----:B------:R0:W-:Y:S01]  /*aac0*/  STG.E.U8 desc[UR36][R2.64], R5 ;  /* 0x0000000502007986 */ /* 0x0001e2000c101124 */
[----:B------:R-:W-:Y:S05]  /*aad0*/  BRA `(.L_x_4282) ;  /* 0x00000000005c7947 */ /* 0x000fea0003800000 */
.L_x_4303:
        /* <DEDUP_REMOVED lines=12> */
.L_x_4307:
[----:B------:R-:W-:Y:S01]  /*aba0*/  HFMA2 R0, -RZ, RZ, 0, 7.569789886474609375e-06 ;  /* 0x0000007fff007431 */ /* 0x000fe200000001ff */
[----:B------:R-:W-:-:S04]  /*abb0*/  ISETP.GT.U32.AND P0, PT, R6, 0x7f800000, PT ;  /* 0x7f8000000600780c */ /* 0x000fc80003f04070 */
[----:B------:R-:W-:-:S09]  /*abc0*/  SEL R0, R0, 0x7c, P0 ;  /* 0x0000007c00007807 */ /* 0x000fd20000000000 */
.L_x_4308:
[----:B------:R-:W-:-:S04]  /*abd0*/  SHF.R.U32.HI R5, RZ, 0x18, R4 ;  /* 0x00000018ff057819 */ /* 0x000fc80000011604 */
[----:B------:R-:W-:-:S05]  /*abe0*/  LOP3.LUT R5, R0, 0x80, R5, 0xf8, !PT ;  /* 0x0000008000057812 */ /* 0x000fca00078ef805 */
[----:B------:R0:W-:Y:S01]  /*abf0*/  STG.E.U8 desc[UR36][R2.64], R5 ;  /* 0x0000000502007986 */ /* 0x0001e2000c101124 */
[----:B------:R-:W-:Y:S05]  /*ac00*/  BRA `(.L_x_4282) ;  /* 0x0000000000107947 */ /* 0x000fea0003800000 */
.L_x_4302:
[----:B------:R-:W0:Y:S02]  /*ac10*/  LDC.U16 R0, c[0x0][0x528] ;  /* 0x00014a00ff007b82 */ /* 0x000e240000000400 */
[----:B0-----:R-:W-:-:S05]  /*ac20*/  HADD2.F32 R0, -RZ, R0.H0_H0 ;  /* 0x20000000ff007230 */ /* 0x001fca0000004100 */
[----:B------:R-:W-:-:S05]  /*ac30*/  F2FP.BF16.F32.PACK_AB R0, RZ, R0 ;  /* 0x00000000ff00723e */ /* 0x000fca00000010ff */
[----:B------:R0:W-:Y:S02]  /*ac40*/  STG.E.U16 desc[UR36][R2.64], R0 ;  /* 0x0000000002007986 */ /* 0x0001e4000c101524 */
.L_x_4282:
[----:B------:R-:W-:-:S07]  /*ac50*/  VIADD R17, R17, 0x80 ;  /* 0x0000008011117836 */ /* 0x000fce0000000000 */
.L_x_4275:
[----:B------:R-:W-:Y:S05]  /*ac60*/  BSYNC.RECONVERGENT B6 ;  /* 0x0000000000067941 */ /* 0x000fea0003800200 */
.L_x_4274:
[----:B------:R-:W0:Y:S02]  /*ac70*/  LDCU UR4, c[0x0][0x380] ;  /* 0x00007000ff0477ac */ /* 0x000e240008000800 */
[----:B0-----:R-:W-:-:S13]  /*ac80*/  ISETP.GE.AND P0, PT, R17, UR4, PT ;  /* 0x0000000411007c0c */ /* 0x001fda000bf06270 */
[----:B------:R-:W-:Y:S05]  /*ac90*/  @P0 EXIT ;  /* 0x000000000000094d */ /* 0x000fea0003800000 */
        /* <DEDUP_REMOVED lines=273> */
.L_x_4309:
        /* <DEDUP_REMOVED lines=19> */
.L_x_4313:
[----:B------:R-:W0:Y:S02]  /*bee0*/  LDC.U16 R0, c[0x0][0x528] ;  /* 0x00014a00ff007b82 */ /* 0x000e240000000400 */
[----:B0-----:R-:W-:-:S04]  /*bef0*/  HADD2.F32 R0, -RZ, R0.H0_H0 ;  /* 0x20000000ff007230 */ /* 0x001fc80000004100 */
[----:B------:R-:W0:Y:S02]  /*bf00*/  F2I.S64.TRUNC R4, R0 ;  /* 0x0000000000047311 */ /* 0x000e24000020d900 */
[----:B0-----:R-:W-:Y:S01]  /*bf10*/  STG.E.U8 desc[UR36][R2.64], R4 ;  /* 0x0000000402007986 */ /* 0x001fe2000c101124 */
[----:B------:R-:W-:Y:S05]  /*bf20*/  EXIT ;  /* 0x000000000000794d */ /* 0x000fea0003800000 */
.L_x_4312:
        /* <DEDUP_REMOVED lines=11> */
.L_x_4316:
[----:B------:R-:W0:Y:S02]  /*bfe0*/  LDC.U16 R0, c[0x0][0x528] ;  /* 0x00014a00ff007b82 */ /* 0x000e240000000400 */
[----:B0-----:R-:W-:-:S04]  /*bff0*/  HADD2.F32 R0, -RZ, R0.H0_H0 ;  /* 0x20000000ff007230 */ /* 0x001fc80000004100 */
[----:B------:R-:W0:Y:S02]  /*c000*/  F2I.FTZ.TRUNC.NTZ R5, R0 ;  /* 0x0000000000057305 */ /* 0x000e24000021f100 */
[----:B0-----:R-:W-:Y:S01]  /*c010*/  STG.E desc[UR36][R2.64], R5 ;  /* 0x0000000502007986 */ /* 0x001fe2000c101924 */
[----:B------:R-:W-:Y:S05]  /*c020*/  EXIT ;  /* 0x000000000000794d */ /* 0x000fea0003800000 */
.L_x_4315:
[----:B------:R-:W0:Y:S02]  /*c030*/  LDC.U16 R0, c[0x0][0x528] ;  /* 0x00014a00ff007b82 */ /* 0x000e240000000400 */
[----:B0-----:R-:W-:-:S04]  /*c040*/  HADD2.F32 R0, -RZ, R0.H0_H0 ;  /* 0x20000000ff007230 */ /* 0x001fc80000004100 */
[----:B------:R-:W0:Y:S02]  /*c050*/  F2I.FTZ.TRUNC.NTZ R5, R0 ;  /* 0x0000000000057305 */ /* 0x000e24000021f100 */
[----:B0-----:R-:W-:Y:S01]  /*c060*/  STG.E.U16 desc[UR36][R2.64], R5 ;  /* 0x0000000502007986 */ /* 0x001fe2000c101524 */
[----:B------:R-:W-:Y:S05]  /*c070*/  EXIT ;  /* 0x000000000000794d */ /* 0x000fea0003800000 */
.L_x_4311:
        /* <DEDUP_REMOVED lines=10> */
.L_x_4318:
[----:B------:R-:W0:Y:S02]  /*c120*/  LDC.U16 R5, c[0x0][0x528] ;  /* 0x00014a00ff057b82 */ /* 0x000e240000000400 */
[----:B0-----:R-:W-:Y:S01]  /*c130*/  STG.E.U16 desc[UR36][R2.64], R5 ;  /* 0x0000000502007986 */ /* 0x001fe2000c101524 */
[----:B------:R-:W-:Y:S05]  /*c140*/  EXIT ;  /* 0x000000000000794d */ /* 0x000fea0003800000 */
.L_x_4317:
        /* <DEDUP_REMOVED lines=10> */
[----:B------:R-:W-:Y:S01]  /*c1f0*/  STG.E.64 desc[UR36][R2.64], R4 ;  /* 0x0000000402007986 */ /* 0x000fe2000c101b24 */
[----:B------:R-:W-:Y:S05]  /*c200*/  EXIT ;  /* 0x000000000000794d */ /* 0x000fea0003800000 */
.L_x_4320:
[----:B------:R-:W0:Y:S02]  /*c210*/  LDC R5, c[0x0][0x528] ;  /* 0x00014a00ff057b82 */ /* 0x000e240000000800 */
[----:B0-----:R-:W-:Y:S01]  /*c220*/  STG.E desc[UR36][R2.64], R5 ;  /* 0x0000000502007986 */ /* 0x001fe2000c101924 */
[----:B------:R-:W-:Y:S05]  /*c230*/  EXIT ;  /* 0x000000000000794d */ /* 0x000fea0003800000 */
.L_x_4319:
[----:B------:R-:W0:Y:S02]  /*c240*/  LDC.U16 R0, c[0x0][0x528] ;  /* 0x00014a00ff007b82 */ /* 0x000e240000000400 */
[----:B0-----:R-:W-:-:S05]  /*c250*/  HADD2.F32 R0, -RZ, R0.H0_H0 ;  /* 0x20000000ff007230 */ /* 0x001fca0000004100 */
[----:B------:R-:W-:-:S04]  /*c260*/  FMUL.FTZ R0, R0, 1 ;  /* 0x3f80000000007820 */ /* 0x000fc80000410000 */
[----:B------:R-:W0:Y:S02]  /*c270*/  F2F.F64.F32 R4, R0 ;  /* 0x0000000000047310 */ /* 0x000e240000201800 */
[----:B0-----:R-:W-:Y:S01]  /*c280*/  STG.E.64 desc[UR36][R2.64], R4 ;  /* 0x0000000402007986 */ /* 0x001fe2000c101b24 */
[----:B------:R-:W-:Y:S05]  /*c290*/  EXIT ;  /* 0x000000000000794d */ /* 0x000fea0003800000 */
.L_x_4310:
        /* <DEDUP_REMOVED lines=15> */
.L_x_4324:
        /* <DEDUP_REMOVED lines=18> */
.L_x_4326:
[----:B------:R-:W-:-:S04]  /*c4b0*/  SHF.R.U32.HI R5, RZ, 0x18, R4 ;  /* 0x00000018ff057819 */ /* 0x000fc80000011604 */
[----:B------:R-:W-:-:S07]  /*c4c0*/  LOP3.LUT R0, R0, 0x80, R5, 0xf8, !PT ;  /* 0x0000008000007812 */ /* 0x000fce00078ef805 */
.L_x_4325:
[----:B------:R-:W-:Y:S01]  /*c4d0*/  STG.E.U8 desc[UR36][R2.64], R0 ;  /* 0x0000000002007986 */ /* 0x000fe2000c101124 */
[----:B------:R-:W-:Y:S05]  /*c4e0*/  EXIT ;  /* 0x000000000000794d */ /* 0x000fea0003800000 */
.L_x_4323:
        /* <DEDUP_REMOVED lines=18> */
.L_x_4328:
[----:B------:R-:W-:-:S04]  /*c610*/  SHF.R.U32.HI R5, RZ, 0x18, R4 ;  /* 0x00000018ff057819 */ /* 0x000fc80000011604 */
[----:B------:R-:W-:-:S07]  /*c620*/  LOP3.LUT R0, R0, 0x80, R5, 0xf8, !PT ;  /* 0x0000008000007812 */ /* 0x000fce00078ef805 */
.L_x_4327:
[----:B------:R-:W-:Y:S01]  /*c630*/  STG.E.U8 desc[UR36][R2.64], R0 ;  /* 0x0000000002007986 */ /* 0x000fe2000c101124 */
[----:B------:R-:W-:Y:S05]  /*c640*/  EXIT ;  /* 0x000000000000794d */ /* 0x000fea0003800000 */
.L_x_4322:
        /* <DEDUP_REMOVED lines=19> */
.L_x_4331:
[----:B------:R-:W-:Y:S01]  /*c780*/  STG.E.U8 desc[UR36][R2.64], R0 ;  /* 0x0000000002007986 */ /* 0x000fe2000c101124 */
[----:B------:R-:W-:Y:S05]  /*c790*/  EXIT ;  /* 0x000000000000794d */ /* 0x000fea0003800000 */
.L_x_4330:
[----:B------:R-:W0:Y:S02]  /*c7a0*/  LDC.U16 R0, c[0x0][0x528] ;  /* 0x00014a00ff007b82 */ /* 0x000e240000000400 */
[----:B0-----:R-:W-:-:S04]  /*c7b0*/  HADD2.F32 R0, -RZ, R0.H0_H0 ;  /* 0x20000000ff007230 */ /* 0x001fc80000004100 */
[----:B------:R-:W0:Y:S02]  /*c7c0*/  F2I.U64.TRUNC R4, R0 ;  /* 0x0000000000047311 */ /* 0x000e24000020d800 */
[----:B0-----:R-:W-:Y:S01]  /*c7d0*/  STG.E.64 desc[UR36][R2.64], R4 ;  /* 0x0000000402007986 */ /* 0x001fe2000c101b24 */
[----:B------:R-:W-:Y:S05]  /*c7e0*/  EXIT ;  /* 0x000000000000794d */ /* 0x000fea0003800000 */
.L_x_4329:
[----:B------:R-:W0:Y:S02]  /*c7f0*/  LDC.U16 R0, c[0x0][0x528] ;  /* 0x00014a00ff007b82 */ /* 0x000e240000000400 */
[----:B0-----:R-:W-:-:S04]  /*c800*/  HADD2.F32 R0, -RZ, R0.H0_H0 ;  /* 0x20000000ff007230 */ /* 0x001fc80000004100 */
[----:B------:R-:W0:Y:S02]  /*c810*/  F2I.FTZ.U32.TRUNC.NTZ R5, R0 ;  /* 0x0000000000057305 */ /* 0x000e24000021f000 */
[----:B0-----:R-:W-:Y:S01]  /*c820*/  STG.E desc[UR36][R2.64], R5 ;  /* 0x0000000502007986 */ /* 0x001fe2000c101924 */
[----:B------:R-:W-:Y:S05]  /*c830*/  EXIT ;  /* 0x000000000000794d */ /* 0x000fea0003800000 */
.L_x_4321:
        /* <DEDUP_REMOVED lines=13> */
[----:B------:R-:W-:Y:S01]  /*c910*/  STG.E.U8 desc[UR36][R2.64], R5 ;  /* 0x0000000502007986 */ /* 0x000fe2000c101124 */
[----:B------:R-:W-:Y:S05]  /*c920*/  EXIT ;  /* 0x000000000000794d */ /* 0x000fea0003800000 */
.L_x_4333:
        /* <DEDUP_REMOVED lines=11> */
[----:B0-----:R-:W-:Y:S01]  /*c9e0*/  STG.E.128 desc[UR36][R2.64], R4 ;  /* 0x0000000402007986 */ /* 0x001fe2000c101d24 */
[----:B------:R-:W-:Y:S05]  /*c9f0*/  EXIT ;  /* 0x000000000000794d */ /* 0x000fea0003800000 */
.L_x_4332:
[----:B------:R-:W-:-:S09]  /*ca00*/  UISETP.NE.AND UP0, UPT, UR4, 0xf, UPT ;  /* 0x0000000f0400788c */ /* 0x000fd2000bf05270 */
[----:B------:R-:W-:Y:S05]  /*ca10*/  BRA.U !UP0, `(.L_x_4334) ;  /* 0x0000000108e07547 */ /* 0x000fea000b800000 */
[----:B------:R-:W-:-:S09]  /*ca20*/  UISETP.NE.AND UP0, UPT, UR4, 0x17, UPT ;  /* 0x000000170400788c */ /* 0x000fd2000bf05270 */
[----:B------:R-:W-:Y:S05]  /*ca30*/  BRA.U !UP0, `(.L_x_4335) ;  /* 0x00000001088c7547 */ /* 0x000fea000b800000 */
[----:B------:R-:W-:-:S09]  /*ca40*/  UISETP.NE.AND UP0, UPT, UR4, 0x18, UPT ;  /* 0x000000180400788c */ /* 0x000fd2000bf05270 */
[----:B------:R-:W-:Y:S05]  /*ca50*/  BRA.U !UP0, `(.L_x_4336) ;  /* 0x0000000108447547 */ /* 0x000fea000b800000 */
.L_x_4314:
        /* <DEDUP_REMOVED lines=16> */
.L_x_4337:
[----:B------:R-:W-:Y:S05]  /*cb60*/  EXIT ;  /* 0x000000000000794d */ /* 0x000fea0003800000 */
.L_x_4336:
        /* <DEDUP_REMOVED lines=13> */
.L_x_4338:
[----:B------:R-:W-:-:S05]  /*cc40*/  LOP3.LUT R5, R0, 0x80, R7, 0xf8, !PT ;  /* 0x0000008000057812 */ /* 0x000fca00078ef807 */
[----:B------:R-:W-:Y:S01]  /*cc50*/  STG.E.U8 desc[UR36][R2.64], R5 ;  /* 0x0000000502007986 */ /* 0x000fe2000c101124 */
[----:B------:R-:W-:Y:S05]  /*cc60*/  EXIT ;  /* 0x000000000000794d */ /* 0x000fea0003800000 */
.L_x_4335:
        /* <DEDUP_REMOVED lines=12> */
.L_x_4339:
[----:B------:R-:W-:Y:S01]  /*cd30*/  HFMA2 R0, -RZ, RZ, 0, 7.569789886474609375e-06 ;  /* 0x0000007fff007431 */ /* 0x000fe200000001ff */
[----:B------:R-:W-:-:S04]  /*cd40*/  ISETP.GT.U32.AND P0, PT, R6, 0x7f800000, PT ;  /* 0x7f8000000600780c */ /* 0x000fc80003f04070 */
[----:B------:R-:W-:-:S09]  /*cd50*/  SEL R0, R0, 0x7c, P0 ;  /* 0x0000007c00007807 */ /* 0x000fd20000000000 */
.L_x_4340:
[----:B------:R-:W-:-:S04]  /*cd60*/  SHF.R.U32.HI R5, RZ, 0x18, R4 ;  /* 0x00000018ff057819 */ /* 0x000fc80000011604 */
[----:B------:R-:W-:-:S05]  /*cd70*/  LOP3.LUT R5, R0, 0x80, R5, 0xf8, !PT ;  /* 0x0000008000057812 */ /* 0x000fca00078ef805 */
[----:B------:R-:W-:Y:S01]  /*cd80*/  STG.E.U8 desc[UR36][R2.64], R5 ;  /* 0x0000000502007986 */ /* 0x000fe2000c101124 */
[----:B------:R-:W-:Y:S05]  /*cd90*/  EXIT ;  /* 0x000000000000794d */ /* 0x000fea0003800000 */
.L_x_4334:
[----:B------:R-:W0:Y:S02]  /*cda0*/  LDC.U16 R0, c[0x0][0x528] ;  /* 0x00014a00ff007b82 */ /* 0x000e240000000400 */
[----:B0-----:R-:W-:-:S05]  /*cdb0*/  HADD2.F32 R0, -RZ, R0.H0_H0 ;  /* 0x20000000ff007230 */ /* 0x001fca0000004100 */
[----:B------:R-:W-:-:S05]  /*cdc0*/  F2FP.BF16.F32.PACK_AB R0, RZ, R0 ;  /* 0x00000000ff00723e */ /* 0x000fca00000010ff */
[----:B------:R-:W-:Y:S01]  /*cdd0*/  STG.E.U16 desc[UR36][R2.64], R0 ;  /* 0x0000000002007986 */ /* 0x000fe2000c101524 */
[----:B------:R-:W-:Y:S05]  /*cde0*/  EXIT ;  /* 0x000000000000794d */ /* 0x000fea0003800000 */
.L_x_4341:
        /* <DEDUP_REMOVED lines=9> */
.L_x_7112:


//--------------------- .text._ZN2at6native27unrolled_elementwise_kernelINS0_11FillFunctorIN3c107complexINS3_4HalfEEEEESt5arrayIPcLm1EELi4E23TrivialOffsetCalculatorILi0EjESB_ILi1EjENS0_6memory12LoadWithCastILi0EEENSE_13StoreWithCastILi1EEEEEviT_T0_T2_T3_T4_T5_ --------------------------
	.section	.text._ZN2at6native27unrolled_elementwise_kernelINS0_11FillFunctorIN3c107complexINS3_4HalfEEEEESt5arrayIPcLm1EELi4E23TrivialOffsetCalculatorILi0EjESB_ILi1EjENS0_6memory12LoadWithCastILi0EEENSE_13StoreWithCastILi1EEEEEviT_T0_T2_T3_T4_T5_,"ax",@progbits
	.align	128
        .global         _ZN2at6native27unrolled_elementwise_kernelINS0_11FillFunctorIN3c107complexINS3_4HalfEEEEESt5arrayIPcLm1EELi4E23TrivialOffsetCalculatorILi0EjESB_ILi1EjENS0_6memory12LoadWithCastILi0EEENSE_13StoreWithCastILi1EEEEEviT_T0_T2_T3_T4_T5_
        .type           _ZN2at6native27unrolled_elementwise_kernelINS0_11FillFunctorIN3c107complexINS3_4HalfEEEEESt5arrayIPcLm1EELi4E23TrivialOffsetCalculatorILi0EjESB_ILi1EjENS0_6memory12LoadWithCastILi0EEENSE_13StoreWithCastILi1EEEEEviT_T0_T2_T3_T4_T5_,@function
        .size           _ZN2at6native27unrolled_elementwise_kernelINS0_11FillFunctorIN3c107complexINS3_4HalfEEEEESt5arrayIPcLm1EELi4E23TrivialOffsetCalculatorILi0EjESB_ILi1EjENS0_6memory12LoadWithCastILi0EEENSE_13StoreWithCastILi1EEEEEviT_T0_T2_T3_T4_T5_,(.L_x_7113 - _ZN2at6native27unrolled_elementwise_kernelINS0_11FillFunctorIN3c107complexINS3_4HalfEEEEESt5arrayIPcLm1EELi4E23TrivialOffsetCalculatorILi0EjESB_ILi1EjENS0_6memory12LoadWithCastILi0EEENSE_13StoreWithCastILi1EEEEEviT_T0_T2_T3_T4_T5_)
        .other          _ZN2at6native27unrolled_elementwise_kernelINS0_11FillFunctorIN3c107complexINS3_4HalfEEEEESt5arrayIPcLm1EELi4E23TrivialOffsetCalculatorILi0EjESB_ILi1EjENS0_6memory12LoadWithCastILi0EEENSE_13StoreWithCastILi1EEEEEviT_T0_T2_T3_T4_T5_,@"STO_CUDA_ENTRY STV_DEFAULT"
_ZN2at6native27unrolled_elementwise_kernelINS0_11FillFunctorIN3c107complexINS3_4HalfEEEEESt5arrayIPcLm1EELi4E23TrivialOffsetCalculatorILi0EjESB_ILi1EjENS0_6memory12LoadWithCastILi0EEENSE_13StoreWithCastILi1EEEEEviT_T0_T2_T3_T4_T5_:
.text._ZN2at6native27unrolled_elementwise_kernelINS0_11FillFunctorIN3c107complexINS3_4HalfEEEEESt5arrayIPcLm1EELi4E23TrivialOffsetCalculatorILi0EjESB_ILi1EjENS0_6memory12LoadWithCastILi0EEENSE_13StoreWithCastILi1EEEEEviT_T0_T2_T3_T4_T5_:
        /* <DEDUP_REMOVED lines=33> */
.L_x_4347:
[----:B------:R-:W0:Y:S02]  /*0210*/  LDC.U16 R0, c[0x0][0x384] ;  /* 0x0000e100ff007b82 */ /* 0x000e240000000400 */
[----:B0-----:R-:W-:-:S04]  /*0220*/  HADD2.F32 R0, -RZ, R0.H0_H0 ;  /* 0x20000000ff007230 */ /* 0x001fc80000004100 */
[----:B------:R-:W0:Y:S02]  /*0230*/  F2I.S64.TRUNC R4, R0 ;  /* 0x0000000000047311 */ /* 0x000e24000020d900 */
[----:B0-----:R3:W-:Y:S01]  /*0240*/  STG.E.U8 desc[UR36][R2.64], R4 ;  /* 0x0000000402007986 */ /* 0x0017e2000c101124 */
[----:B------:R-:W-:Y:S05]  /*0250*/  BRA `(.L_x_4343) ;  /* 0x0000000c00c07947 */ /* 0x000fea0003800000 */
.L_x_4346:
        /* <DEDUP_REMOVED lines=11> */
.L_x_4350:
[----:B------:R-:W0:Y:S02]  /*0310*/  LDC.U16 R0, c[0x0][0x384] ;  /* 0x0000e100ff007b82 */ /* 0x000e240000000400 */
[----:B0-----:R-:W-:-:S04]  /*0320*/  HADD2.F32 R0, -RZ, R0.H0_H0 ;  /* 0x20000000ff007230 */ /* 0x001fc80000004100 */
[----:B------:R-:W0:Y:S02]  /*0330*/  F2I.FTZ.TRUNC.NTZ R5, R0 ;  /* 0x0000000000057305 */ /* 0x000e24000021f100 */
[----:B0-----:R1:W-:Y:S01]  /*0340*/  STG.E desc[UR36][R2.64], R5 ;  /* 0x0000000502007986 */ /* 0x0013e2000c101924 */
[----:B------:R-:W-:Y:S05]  /*0350*/  BRA `(.L_x_4343) ;  /* 0x0000000c00807947 */ /* 0x000fea0003800000 */
.L_x_4349:
[----:B------:R-:W0:Y:S02]  /*0360*/  LDC.U16 R0, c[0x0][0x384] ;  /* 0x0000e100ff007b82 */ /* 0x000e240000000400 */
[----:B0-----:R-:W-:-:S04]  /*0370*/  HADD2.F32 R0, -RZ, R0.H0_H0 ;  /* 0x20000000ff007230 */ /* 0x001fc80000004100 */
[----:B------:R-:W0:Y:S02]  /*0380*/  F2I.FTZ.TRUNC.NTZ R5, R0 ;  /* 0x0000000000057305 */ /* 0x000e24000021f100 */
[----:B0-----:R2:W-:Y:S01]  /*0390*/  STG.E.U16 desc[UR36][R2.64], R5 ;  /* 0x0000000502007986 */ /* 0x0015e2000c101524 */
[----:B------:R-:W-:Y:S05]  /*03a0*/  BRA `(.L_x_4343) ;  /* 0x0000000c006c7947 */ /* 0x000fea0003800000 */
.L_x_4345:
        /* <DEDUP_REMOVED lines=10> */
.L_x_4352:
[----:B------:R-:W0:Y:S02]  /*0450*/  LDC.U16 R5, c[0x0][0x384] ;  /* 0x0000e100ff057b82 */ /* 0x000e240000000400 */
[----:B0-----:R0:W-:Y:S01]  /*0460*/  STG.E.U16 desc[UR36][R2.64], R5 ;  /* 0x0000000502007986 */ /* 0x0011e2000c101524 */
[----:B------:R-:W-:Y:S05]  /*0470*/  BRA `(.L_x_4343) ;  /* 0x0000000c00387947 */ /* 0x000fea0003800000 */
.L_x_4351:
        /* <DEDUP_REMOVED lines=12> */
.L_x_4354:
[----:B------:R-:W0:Y:S01]  /*0540*/  LDCU.U16 UR4, c[0x0][0x384] ;  /* 0x00007080ff0477ac */ /* 0x000e220008000400 */
[----:B------:R-:W1:Y:S01]  /*0550*/  LDCU.U16 UR5, c[0x0][0x386] ;  /* 0x000070c0ff0577ac */ /* 0x000e620008000400 */
[----:B0-----:R-:W-:Y:S02]  /*0560*/  IMAD.U32 R5, RZ, RZ, UR4 ;  /* 0x00000004ff057e24 */ /* 0x001fe4000f8e00ff */
[----:B-1----:R-:W-:-:S05]  /*0570*/  IMAD.U32 R0, RZ, RZ, UR5 ;  /* 0x00000005ff007e24 */ /* 0x002fca000f8e00ff */
[----:B------:R-:W-:-:S05]  /*0580*/  PRMT R5, R5, 0x5410, R0 ;  /* 0x0000541005057816 */ /* 0x000fca0000000000 */
[----:B------:R0:W-:Y:S01]  /*0590*/  STG.E desc[UR36][R2.64], R5 ;  /* 0x0000000502007986 */ /* 0x0001e2000c101924 */
[----:B------:R-:W-:Y:S05]  /*05a0*/  BRA `(.L_x_4343) ;  /* 0x0000000800ec7947 */ /* 0x000fea0003800000 */
.L_x_4353:
[----:B------:R-:W0:Y:S02]  /*05b0*/  LDC.U16 R0, c[0x0][0x384] ;  /* 0x0000e100ff007b82 */ /* 0x000e240000000400 */
[----:B0-----:R-:W-:-:S05]  /*05c0*/  HADD2.F32 R0, -RZ, R0.H0_H0 ;  /* 0x20000000ff007230 */ /* 0x001fca0000004100 */
[----:B------:R-:W-:-:S06]  /*05d0*/  FMUL.FTZ R4, R0, 1 ;  /* 0x3f80000000047820 */ /* 0x000fcc0000410000 */
[----:B------:R-:W0:Y:S02]  /*05e0*/  F2F.F64.F32 R4, R4 ;  /* 0x0000000400047310 */ /* 0x000e240000201800 */
[----:B0-----:R5:W-:Y:S01]  /*05f0*/  STG.E.64 desc[UR36][R2.64], R4 ;  /* 0x0000000402007986 */ /* 0x001be2000c101b24 */
[----:B------:R-:W-:Y:S05]  /*0600*/  BRA `(.L_x_4343) ;  /* 0x0000000800d47947 */ /* 0x000fea0003800000 */
.L_x_4344:
        /* <DEDUP_REMOVED lines=17> */
.L_x_4357:
        /* <DEDUP_REMOVED lines=13> */
.L_x_4356:
        /* <DEDUP_REMOVED lines=19> */
.L_x_4360:
[----:B------:R-:W-:-:S05]  /*0920*/  LOP3.LUT R7, R4, 0x80, R7, 0xf8, !PT ;  /* 0x0000008004077812 */ /* 0x000fca00078ef807 */
[----:B------:R0:W-:Y:S01]  /*0930*/  STG.E.U8 desc[UR36][R2.64], R7 ;  /* 0x0000000702007986 */ /* 0x0001e2000c101124 */
[----:B------:R-:W-:Y:S05]  /*0940*/  BRA `(.L_x_4343) ;  /* 0x0000000800047947 */ /* 0x000fea0003800000 */
.L_x_4359:
        /* <DEDUP_REMOVED lines=15> */
.L_x_4361:
[----:B------:R-:W-:-:S05]  /*0a40*/  LOP3.LUT R5, R0, 0x80, R7, 0xf8, !PT ;  /* 0x0000008000057812 */ /* 0x000fca00078ef807 */
[----:B------:R0:W-:Y:S01]  /*0a50*/  STG.E.U8 desc[UR36][R2.64], R5 ;  /* 0x0000000502007986 */ /* 0x0001e2000c101124 */
[----:B------:R-:W-:Y:S05]  /*0a60*/  BRA `(.L_x_4343) ;  /* 0x0000000400bc7947 */ /* 0x000fea0003800000 */
.L_x_4358:
[----:B------:R-:W0:Y:S02]  /*0a70*/  LDC.U16 R0, c[0x0][0x384] ;  /* 0x0000e100ff007b82 */ /* 0x000e240000000400 */
[----:B0-----:R-:W-:-:S05]  /*0a80*/  HADD2.F32 R0, -RZ, R0.H0_H0 ;  /* 0x20000000ff007230 */ /* 0x001fca0000004100 */
[----:B------:R-:W-:-:S05]  /*0a90*/  F2FP.BF16.F32.PACK_AB R0, RZ, R0 ;  /* 0x00000000ff00723e */ /* 0x000fca00000010ff */
[----:B------:R0:W-:Y:S01]  /*0aa0*/  STG.E.U16 desc[UR36][R2.64], R0 ;  /* 0x0000000002007986 */ /* 0x0001e2000c101524 */
[----:B------:R-:W-:Y:S05]  /*0ab0*/  BRA `(.L_x_4343) ;  /* 0x0000000400a87947 */ /* 0x000fea0003800000 */
.L_x_4355:
        /* <DEDUP_REMOVED lines=13> */
.L_x_4364:
        /* <DEDUP_REMOVED lines=13> */
.L_x_4366:
[----:B------:R-:W-:-:S04]  /*0c60*/  SHF.R.U32.HI R0, RZ, 0x14, R5 ;  /* 0x00000014ff007819 */ /* 0x000fc80000011605 */
[----:B------:R-:W-:-:S04]  /*0c70*/  LOP3.LUT R0, R0, 0x1, RZ, 0xc0, !PT ;  /* 0x0000000100007812 */ /* 0x000fc800078ec0ff */
[----:B------:R-:W-:-:S04]  /*0c80*/  IADD3 R0, PT, PT, R5, 0x487ffff, R0 ;  /* 0x0487ffff05007810 */ /* 0x000fc80007ffe000 */
[----:B------:R-:W-:-:S04]  /*0c90*/  SHF.R.U32.HI R0, RZ, 0x14, R0 ;  /* 0x00000014ff007819 */ /* 0x000fc80000011600 */
[----:B------:R-:W-:-:S07]  /*0ca0*/  LOP3.LUT R4, R0, 0xff, RZ, 0xc0, !PT ;  /* 0x000000ff00047812 */ /* 0x000fce00078ec0ff */
.L_x_4367:
[----:B------:R-:W-:-:S04]  /*0cb0*/  SHF.R.U32.HI R5, RZ, 0x18, R5 ;  /* 0x00000018ff057819 */ /* 0x000fc80000011605 */
[----:B------:R-:W-:-:S04]  /*0cc0*/  LOP3.LUT R4, R4, 0x80, R5, 0xf8, !PT ;  /* 0x0000008004047812 */ /* 0x000fc800078ef805 */
[----:B------:R-:W-:-:S07]  /*0cd0*/  PRMT R0, R4, 0x7610, R0 ;  /* 0x0000761004007816 */ /* 0x000fce0000000000 */
.L_x_4365:
[----:B------:R0:W-:Y:S01]  /*0ce0*/  STG.E.U8 desc[UR36][R2.64], R0 ;  /* 0x0000000002007986 */ /* 0x0001e2000c101124 */
[----:B------:R-:W-:Y:S05]  /*0cf0*/  BRA `(.L_x_4343) ;  /* 0x0000000400187947 */ /* 0x000fea0003800000 */
.L_x_4363:
        /* <DEDUP_REMOVED lines=13> */
.L_x_4369:
[----:B------:R-:W-:-:S04]  /*0dd0*/  SHF.R.U32.HI R0, RZ, 0x15, R5 ;  /* 0x00000015ff007819 */ /* 0x000fc80000011605 */
[----:B------:R-:W-:-:S04]  /*0de0*/  LOP3.LUT R0, R0, 0x1, RZ, 0xc0, !PT ;  /* 0x0000000100007812 */ /* 0x000fc800078ec0ff */
[----:B------:R-:W-:-:S04]  /*0df0*/  IADD3 R0, PT, PT, R5, 0x88fffff, R0 ;  /* 0x088fffff05007810 */ /* 0x000fc80007ffe000 */
[----:B------:R-:W-:-:S04]  /*0e00*/  SHF.R.U32.HI R0, RZ, 0x15, R0 ;  /* 0x00000015ff007819 */ /* 0x000fc80000011600 */
[----:B------:R-:W-:-:S07]  /*0e10*/  LOP3.LUT R4, R0, 0xff, RZ, 0xc0, !PT ;  /* 0x000000ff00047812 */ /* 0x000fce00078ec0ff */
.L_x_4370:
[----:B------:R-:W-:-:S04]  /*0e20*/  SHF.R.U32.HI R5, RZ, 0x18, R5 ;  /* 0x00000018ff057819 */ /* 0x000fc80000011605 */
[----:B------:R-:W-:-:S04]  /*0e30*/  LOP3.LUT R4, R4, 0x80, R5, 0xf8, !PT ;  /* 0x0000008004047812 */ /* 0x000fc800078ef805 */
[----:B------:R-:W-:-:S07]  /*0e40*/  PRMT R0, R4, 0x7610, R0 ;  /* 0x0000761004007816 */ /* 0x000fce0000000000 */
.L_x_4368:
[----:B------:R0:W-:Y:S01]  /*0e50*/  STG.E.U8 desc[UR36][R2.64], R0 ;  /* 0x0000000002007986 */ /* 0x0001e2000c101124 */
[----:B------:R-:W-:Y:S05]  /*0e60*/  BRA `(.L_x_4343) ;  /* 0x0000000000bc7947 */ /* 0x000fea0003800000 */
.L_x_4362:
[----:B------:R-:W-:-:S09]  /*0e70*/  UISETP.NE.AND UP0, UPT, UR4, 0x1c, UPT ;  /* 0x0000001c0400788c */ /* 0x000fd2000bf05270 */
[----:B------:R-:W-:Y:S05]  /*0e80*/  BRA.U !UP0, `(.L_x_4371) ;  /* 0x0000000108a47547 */ /* 0x000fea000b800000 */
[----:B------:R-:W-:-:S09]  /*0e90*/  UISETP.NE.AND UP0, UPT, UR4, 0x1d, UPT ;  /* 0x0000001d0400788c */ /* 0x000fd2000bf05270 */
[----:B------:R-:W-:Y:S05]  /*0ea0*/  BRA.U !UP0, `(.L_x_4372) ;  /* 0x0000000108887547 */ /* 0x000fea000b800000 */
[----:B------:R-:W-:-:S09]  /*0eb0*/  UISETP.NE.AND UP0, UPT, UR4, 0x2c, UPT ;  /* 0x0000002c0400788c */ /* 0x000fd2000bf05270 */
[----:B------:R-:W-:Y:S05]  /*0ec0*/  BRA.U !UP0, `(.L_x_4373) ;  /* 0x0000000108447547 */ /* 0x000fea000b800000 */
.L_x_4348:
        /* <DEDUP_REMOVED lines=16> */
.L_x_4374:
[----:B------:R-:W-:Y:S05]  /*0fd0*/  BRA `(.L_x_4343) ;  /* 0x0000000000607947 */ /* 0x000fea0003800000 */
.L_x_4373:
        /* <DEDUP_REMOVED lines=13> */
.L_x_4375:
[----:B------:R0:W-:Y:S01]  /*10b0*/  STG.E.U8 desc[UR36][R2.64], R4 ;  /* 0x0000000402007986 */ /* 0x0001e2000c101124 */
[----:B------:R-:W-:Y:S05]  /*10c0*/  BRA `(.L_x_4343) ;  /* 0x0000000000247947 */ /* 0x000fea0003800000 */
.L_x_4372:
[----:B------:R-:W0:Y:S02]  /*10d0*/  LDC.U16 R0, c[0x0][0x384] ;  /* 0x0000e100ff007b82 */ /* 0x000e240000000400 */
[----:B0-----:R-:W-:-:S04]  /*10e0*/  HADD2.F32 R0, -RZ, R0.H0_H0 ;  /* 0x20000000ff007230 */ /* 0x001fc80000004100 */
[----:B------:R-:W0:Y:S02]  /*10f0*/  F2I.U64.TRUNC R4, R0 ;  /* 0x0000000000047311 */ /* 0x000e24000020d800 */
[----:B0-----:R0:W-:Y:S01]  /*1100*/  STG.E.64 desc[UR36][R2.64], R4 ;  /* 0x0000000402007986 */ /* 0x0011e2000c101b24 */
[----:B------:R-:W-:Y:S05]  /*1110*/  BRA `(.L_x_4343) ;  /* 0x0000000000107947 */ /* 0x000fea0003800000 */
.L_x_4371:
[----:B------:R-:W0:Y:S02]  /*1120*/  LDC.U16 R0, c[0x0][0x384] ;  /* 0x0000e100ff007b82 */ /* 0x000e240000000400 */
[----:B0-----:R-:W-:-:S04]  /*1130*/  HADD2.F32 R0, -RZ, R0.H0_H0 ;  /* 0x20000000ff007230 */ /* 0x001fc80000004100 */
[----:B------:R-:W0:Y:S02]  /*1140*/  F2I.FTZ.U32.TRUNC.NTZ R5, R0 ;  /* 0x0000000000057305 */ /* 0x000e24000021f000 */
[----:B0-----:R0:W-:Y:S02]  /*1150*/  STG.E desc[UR36][R2.64], R5 ;  /* 0x0000000502007986 */ /* 0x0011e4000c101924 */
.L_x_4343:
[----:B------:R-:W-:Y:S05]  /*1160*/  BSYNC.RECONVERGENT B6 ;  /* 0x0000000000067941 */ /* 0x000fea0003800200 */
.L_x_4342:
        /* <DEDUP_REMOVED lines=25> */
.L_x_4381:
[----:B------:R-:W0:Y:S02]  /*1300*/  LDC.U16 R0, c[0x0][0x384] ;  /* 0x0000e100ff007b82 */ /* 0x000e240000000400 */
[----:B0-----:R-:W-:-:S04]  /*1310*/  HADD2.F32 R0, -RZ, R0.H0_H0 ;  /* 0x20000000ff007230 */ /* 0x001fc80000004100 */
[----:B------:R-:W0:Y:S02]  /*1320*/  F2I.S64.TRUNC R4, R0 ;  /* 0x0000000000047311 */ /* 0x000e24000020d900 */
[----:B0-----:R0:W-:Y:S01]  /*1330*/  STG.E.U8 desc[UR36][R2.64], R4 ;  /* 0x0000000402007986 */ /* 0x0011e2000c101124 */
[----:B------:R-:W-:Y:S05]  /*1340*/  BRA `(.L_x_4383) ;  /* 0x0000000c00bc7947 */ /* 0x000fea0003800000 */
.L_x_4380:
        /* <DEDUP_REMOVED lines=11> */
.L_x_4385:
[----:B------:R-:W0:Y:S02]  /*1400*/  LDC.U16 R0, c[0x0][0x384] ;  /* 0x0000e100ff007b82 */ /* 0x000e240000000400 */
[----:B0-----:R-:W-:-:S04]  /*1410*/  HADD2.F32 R0, -RZ, R0.H0_H0 ;  /* 0x20000000ff007230 */ /* 0x001fc80000004100 */
[----:B------:R-:W0:Y:S02]  /*1420*/  F2I.FTZ.TRUNC.NTZ R5, R0 ;  /* 0x0000000000057305 */ /* 0x000e24000021f100 */
[----:B0-----:R0:W-:Y:S01]  /*1430*/  STG.E desc[UR36][R2.64], R5 ;  /* 0x0000000502007986 */ /* 0x0011e2000c101924 */
[----:B------:R-:W-:Y:S05]  /*1440*/  BRA `(.L_x_4383) ;  /* 0x0000000c007c7947 */ /* 0x000fea0003800000 */
.L_x_4384:
[----:B------:R-:W0:Y:S02]  /*1450*/  LDC.U16 R0, c[0x0][0x384] ;  /* 0x0000e100ff007b82 */ /* 0x000e240000000400 */
[----:B0-----:R-:W-:-:S04]  /*1460*/  HADD2.F32 R0, -RZ, R0.H0_H0 ;  /* 0x20000000ff007230 */ /* 0x001fc80000004100 */
[----:B------:R-:W0:Y:S02]  /*1470*/  F2I.FTZ.TRUNC.NTZ R5, R0 ;  /* 0x0000000000057305 */ /* 0x000e24000021f100 */
[----:B0-----:R0:W-:Y:S01]  /*1480*/  STG.E.U16 desc[UR36][R2.64], R5 ;  /* 0x0000000502007986 */ /* 0x0011e2000c101524 */
[----:B------:R-:W-:Y:S05]  /*1490*/  BRA `(.L_x_4383) ;  /* 0x0000000c00687947 */ /* 0x000fea0003800000 */
.L_x_4379:
        /* <DEDUP_REMOVED lines=10> */
.L_x_4387:
[----:B------:R-:W0:Y:S02]  /*1540*/  LDC.U16 R5, c[0x0][0x384] ;  /* 0x0000e100ff057b82 */ /* 0x000e240000000400 */
[----:B0-----:R0:W-:Y:S01]  /*1550*/  STG.E.U16 desc[UR36][R2.64], R5 ;  /* 0x0000000502007986 */ /* 0x0011e2000c101524 */
[----:B------:R-:W-:Y:S05]  /*1560*/  BRA `(.L_x_4383) ;  /* 0x0000000c00347947 */ /* 0x000fea0003800000 */
.L_x_4386:
        /* <DEDUP_REMOVED lines=12> */
.L_x_4389:
[----:B------:R-:W0:Y:S01]  /*1630*/  LDCU.U16 UR4, c[0x0][0x384] ;  /* 0x00007080ff0477ac */ /* 0x000e220008000400 */
[----:B------:R-:W1:Y:S01]  /*1640*/  LDCU.U16 UR5, c[0x0][0x386] ;  /* 0x000070c0ff0577ac */ /* 0x000e620008000400 */
[----:B0-----:R-:W-:Y:S02]  /*1650*/  IMAD.U32 R5, RZ, RZ, UR4 ;  /* 0x00000004ff057e24 */ /* 0x001fe4000f8e00ff */
[----:B-1----:R-:W-:-:S05]  /*1660*/  IMAD.U32 R0, RZ, RZ, UR5 ;  /* 0x00000005ff007e24 */ /* 0x002fca000f8e00ff */
[----:B------:R-:W-:-:S05]  /*1670*/  PRMT R5, R5, 0x5410, R0 ;  /* 0x0000541005057816 */ /* 0x000fca0000000000 */
[----:B------:R0:W-:Y:S01]  /*1680*/  STG.E desc[UR36][R2.64], R5 ;  /* 0x0000000502007986 */ /* 0x0001e2000c101924 */
[----:B------:R-:W-:Y:S05]  /*1690*/  BRA `(.L_x_4383) ;  /* 0x0000000800e87947 */ /* 0x000fea0003800000 */
.L_x_4388:
[----:B------:R-:W0:Y:S02]  /*16a0*/  LDC.U16 R0, c[0x0][0x384] ;  /* 0x0000e100ff007b82 */ /* 0x000e240000000400 */
[----:B0-----:R-:W-:-:S05]  /*16b0*/  HADD2.F32 R0, -RZ, R0.H0_H0 ;  /* 0x20000000ff007230 */ /* 0x001fca0000004100 */
[----:B------:R-:W-:-:S04]  /*16c0*/  FMUL.FTZ R0, R0, 1 ;  /* 0x3f80000000007820 */ /* 0x000fc80000410000 */
[----:B------:R-:W0:Y:S02]  /*16d0*/  F2F.F64.F32 R4, R0 ;  /* 0x0000000000047310 */ /* 0x000e240000201800 */
[----:B0-----:R0:W-:Y:S01]  /*16e0*/  STG.E.64 desc[UR36][R2.64], R4 ;  /* 0x0000000402007986 */ /* 0x0011e2000c101b24 */
[----:B------:R-:W-:Y:S05]  /*16f0*/  BRA `(.L_x_4383) ;  /* 0x0000000800d07947 */ /* 0x000fea0003800000 */
.L_x_4378:
        /* <DEDUP_REMOVED lines=15> */
.L_x_4393:
        /* <DEDUP_REMOVED lines=18> */
.L_x_4395:
[----:B------:R-:W-:-:S04]  /*1910*/  SHF.R.U32.HI R5, RZ, 0x18, R4 ;  /* 0x00000018ff057819 */ /* 0x000fc80000011604 */
[----:B------:R-:W-:-:S07]  /*1920*/  LOP3.LUT R0, R0, 0x80, R5, 0xf8, !PT ;  /* 0x0000008000007812 */ /* 0x000fce00078ef805 */
.L_x_4394:
[----:B------:R4:W-:Y:S01]  /*1930*/  STG.E.U8 desc[UR36][R2.64], R0 ;  /* 0x0000000002007986 */ /* 0x0009e2000c101124 */
[----:B------:R-:W-:Y:S05]  /*1940*/  BRA `(.L_x_4383) ;  /* 0x00000008003c7947 */ /* 0x000fea0003800000 */
.L_x_4392:
        /* <DEDUP_REMOVED lines=18> */
.L_x_4397:
[----:B------:R-:W-:-:S04]  /*1a70*/  SHF.R.U32.HI R5, RZ, 0x18, R4 ;  /* 0x00000018ff057819 */ /* 0x000fc80000011604 */
[----:B------:R-:W-:-:S07]  /*1a80*/  LOP3.LUT R0, R0, 0x80, R5, 0xf8, !PT ;  /* 0x0000008000007812 */ /* 0x000fce00078ef805 */
.L_x_4396:
[----:B------:R3:W-:Y:S01]  /*1a90*/  STG.E.U8 desc[UR36][R2.64], R0 ;  /* 0x0000000002007986 */ /* 0x0007e2000c101124 */
[----:B------:R-:W-:Y:S05]  /*1aa0*/  BRA `(.L_x_4383) ;  /* 0x0000000400e47947 */ /* 0x000fea0003800000 */
.L_x_4391:
        /* <DEDUP_REMOVED lines=19> */
.L_x_4400:
[----:B------:R2:W-:Y:S01]  /*1be0*/  STG.E.U8 desc[UR36][R2.64], R0 ;  /* 0x0000000002007986 */ /* 0x0005e2000c101124 */
[----:B------:R-:W-:Y:S05]  /*1bf0*/  BRA `(.L_x_4383) ;  /* 0x0000000400907947 */ /* 0x000fea0003800000 */
.L_x_4399:
[----:B------:R-:W0:Y:S02]  /*1c00*/  LDC.U16 R0, c[0x0][0x384] ;  /* 0x0000e100ff007b82 */ /* 0x000e240000000400 */
[----:B0-----:R-:W-:-:S04]  /*1c10*/  HADD2.F32 R0, -RZ, R0.H0_H0 ;  /* 0x20000000ff007230 */ /* 0x001fc80000004100 */
[----:B------:R-:W0:Y:S02]  /*1c20*/  F2I.U64.TRUNC R4, R0 ;  /* 0x0000000000047311 */ /* 0x000e24000020d800 */
[----:B0-----:R1:W-:Y:S01]  /*1c30*/  STG.E.64 desc[UR36][R2.64], R4 ;  /* 0x0000000402007986 */ /* 0x0013e2000c101b24 */
[----:B------:R-:W-:Y:S05]  /*1c40*/  BRA `(.L_x_4383) ;  /* 0x00000004007c7947 */ /* 0x000fea0003800000 */
.L_x_4398:
[----:B------:R-:W0:Y:S02]  /*1c50*/  LDC.U16 R0, c[0x0][0x384] ;  /* 0x0000e100ff007b82 */ /* 0x000e240000000400 */
[----:B0-----:R-:W-:-:S04]  /*1c60*/  HADD2.F32 R0, -RZ, R0.H0_H0 ;  /* 0x20000000ff007230 */ /* 0x001fc80000004100 */
[----:B------:R-:W0:Y:S02]  /*1c70*/  F2I.FTZ.U32.TRUNC.NTZ R5, R0 ;  /* 0x0000000000057305 */ /* 0x000e24000021f000 */
[----:B0-----:R0:W-:Y:S01]  /*1c80*/  STG.E desc[UR36][R2.64], R5 ;  /* 0x0000000502007986 */ /* 0x0011e2000c101924 */
[----:B------:R-:W-:Y:S05]  /*1c90*/  BRA `(.L_x_4383) ;  /* 0x0000000400687947 */ /* 0x000fea0003800000 */
.L_x_4390:
        /* <DEDUP_REMOVED lines=15> */
.L_x_4402:
        /* <DEDUP_REMOVED lines=13> */
.L_x_4401:
[----:B------:R-:W-:-:S09]  /*1e60*/  UISETP.NE.AND UP0, UPT, UR4, 0xf, UPT ;  /* 0x0000000f0400788c */ /* 0x000fd2000bf05270 */
[----:B------:R-:W-:Y:S05]  /*1e70*/  BRA.U !UP0, `(.L_x_4403) ;  /* 0x0000000108e07547 */ /* 0x000fea000b800000 */
[----:B------:R-:W-:-:S09]  /*1e80*/  UISETP.NE.AND UP0, UPT, UR4, 0x17, UPT ;  /* 0x000000170400788c */ /* 0x000fd2000bf05270 */
[----:B------:R-:W-:Y:S05]  /*1e90*/  BRA.U !UP0, `(.L_x_4404) ;  /* 0x00000001088c7547 */ /* 0x000fea000b800000 */
[----:B------:R-:W-:-:S09]  /*1ea0*/  UISETP.NE.AND UP0, UPT, UR4, 0x18, UPT ;  /* 0x000000180400788c */ /* 0x000fd2000bf05270 */
[----:B------:R-:W-:Y:S05]  /*1eb0*/  BRA.U !UP0, `(.L_x_4405) ;  /* 0x0000000108447547 */ /* 0x000fea000b800000 */
.L_x_4382:
        /* <DEDUP_REMOVED lines=16> */
.L_x_4406:
[----:B------:R-:W-:Y:S05]  /*1fc0*/  BRA `(.L_x_4383) ;  /* 0x00000000009c7947 */ /* 0x000fea0003800000 */
.L_x_4405:
        /* <DEDUP_REMOVED lines=13> */
.L_x_4407:
[----:B------:R-:W-:-:S05]  /*20a0*/  LOP3.LUT R5, R0, 0x80, R7, 0xf8, !PT ;  /* 0x0000008000057812 */ /* 0x000fca00078ef807 */
[----:B------:R0:W-:Y:S01]  /*20b0*/  STG.E.U8 desc[UR36][R2.64], R5 ;  /* 0x0000000502007986 */ /* 0x0001e2000c101124 */
[----:B------:R-:W-:Y:S05]  /*20c0*/  BRA `(.L_x_4383) ;  /* 0x00000000005c7947 */ /* 0x000fea0003800000 */
.L_x_4404:
        /* <DEDUP_REMOVED lines=12> */
.L_x_4408:
[----:B------:R-:W-:Y:S01]  /*2190*/  IMAD.MOV.U32 R0, RZ, RZ, 0x7f ;  /* 0x0000007fff007424 */ /* 0x000fe200078e00ff */
[----:B------:R-:W-:-:S04]  /*21a0*/  ISETP.GT.U32.AND P0, PT, R6, 0x7f800000, PT ;  /* 0x7f8000000600780c */ /* 0x000fc80003f04070 */
[----:B------:R-:W-:-:S09]  /*21b0*/  SEL R0, R0, 0x7c, P0 ;  /* 0x0000007c00007807 */ /* 0x000fd20000000000 */
.L_x_4409:
[----:B------:R-:W-:-:S04]  /*21c0*/  SHF.R.U32.HI R5, RZ, 0x18, R4 ;  /* 0x00000018ff057819 */ /* 0x000fc80000011604 */
[----:B------:R-:W-:-:S05]  /*21d0*/  LOP3.LUT R5, R0, 0x80, R5, 0xf8, !PT ;  /* 0x0000008000057812 */ /* 0x000fca00078ef805 */
[----:B------:R0:W-:Y:S01]  /*21e0*/  STG.E.U8 desc[UR36][R2.64], R5 ;  /* 0x0000000502007986 */ /* 0x0001e2000c101124 */
[----:B------:R-:W-:Y:S05]  /*21f0*/  BRA `(.L_x_4383) ;  /* 0x0000000000107947 */ /* 0x000fea0003800000 */
.L_x_4403:
[----:B------:R-:W0:Y:S02]  /*2200*/  LDC.U16 R0, c[0x0][0x384] ;  /* 0x0000e100ff007b82 */ /* 0x000e240000000400 */
[----:B0-----:R-:W-:-:S05]  /*2210*/  HADD2.F32 R0, -RZ, R0.H0_H0 ;  /* 0x20000000ff007230 */ /* 0x001fca0000004100 */
[----:B------:R-:W-:-:S05]  /*2220*/  F2FP.BF16.F32.PACK_AB R0, RZ, R0 ;  /* 0x00000000ff00723e */ /* 0x000fca00000010ff */
[----:B------:R0:W-:Y:S02]  /*2230*/  STG.E.U16 desc[UR36][R2.64], R0 ;  /* 0x0000000002007986 */ /* 0x0001e4000c101524 */
.L_x_4383:
        /* <DEDUP_REMOVED lines=25> */
.L_x_4413:
[----:B------:R-:W0:Y:S02]  /*23d0*/  LDC.U16 R0, c[0x0][0x384] ;  /* 0x0000e100ff007b82 */ /* 0x000e240000000400 */
[----:B0-----:R-:W-:-:S04]  /*23e0*/  HADD2.F32 R0, -RZ, R0.H0_H0 ;  /* 0x20000000ff007230 */ /* 0x001fc80000004100 */
[----:B------:R-:W0:Y:S02]  /*23f0*/  F2I.S64.TRUNC R4, R0 ;  /* 0x0000000000047311 */ /* 0x000e24000020d900 */
[----:B0-----:R3:W-:Y:S01]  /*2400*/  STG.E.U8 desc[UR36][R2.64], R4 ;  /* 0x0000000402007986 */ /* 0x0017e2000c101124 */
[----:B------:R-:W-:Y:S05]  /*2410*/  BRA `(.L_x_4415) ;  /* 0x0000000c00bc7947 */ /* 0x000fea0003800000 */
.L_x_4412:
        /* <DEDUP_REMOVED lines=11> */
.L_x_4417:
[----:B------:R-:W0:Y:S02]  /*24d0*/  LDC.U16 R0, c[0x0][0x384] ;  /* 0x0000e100ff007b82 */ /* 0x000e240000000400 */
[----:B0-----:R-:W-:-:S04]  /*24e0*/  HADD2.F32 R0, -RZ, R0.H0_H0 ;  /* 0x20000000ff007230 */ /* 0x001fc80000004100 */
[----:B------:R-:W0:Y:S02]  /*24f0*/  F2I.FTZ.TRUNC.NTZ R5, R0 ;  /* 0x0000000000057305 */ /* 0x000e24000021f100 */
[----:B0-----:R1:W-:Y:S01]  /*2500*/  STG.E desc[UR36][R2.64], R5 ;  /* 0x0000000502007986 */ /* 0x0013e2000c101924 */
[----:B------:R-:W-:Y:S05]  /*2510*/  BRA `(.L_x_4415) ;  /* 0x0000000c007c7947 */ /* 0x000fea0003800000 */
.L_x_4416:
[----:B------:R-:W0:Y:S02]  /*2520*/  LDC.U16 R0, c[0x0][0x384] ;  /* 0x0000e100ff007b82 */ /* 0x000e240000000400 */
[----:B0-----:R-:W-:-:S04]  /*2530*/  HADD2.F32 R0, -RZ, R0.H0_H0 ;  /* 0x20000000ff007230 */ /* 0x001fc80000004100 */
[----:B------:R-:W0:Y:S02]  /*2540*/  F2I.FTZ.TRUNC.NTZ R5, R0 ;  /* 0x0000000000057305 */ /* 0x000e24000021f100 */
[----:B0-----:R2:W-:Y:S01]  /*2550*/  STG.E.U16 desc[UR36][R2.64], R5 ;  /* 0x0000000502007986 */ /* 0x0015e2000c101524 */
[----:B------:R-:W-:Y:S05]  /*2560*/  BRA `(.L_x_4415) ;  /* 0x0000000c00687947 */ /* 0x000fea0003800000 */
.L_x_4411:
        /* <DEDUP_REMOVED lines=10> */
.L_x_4419:
[----:B------:R-:W0:Y:S02]  /*2610*/  LDC.U16 R5, c[0x0][0x384] ;  /* 0x0000e100ff057b82 */ /* 0x000e240000000400 */
[----:B0-----:R0:W-:Y:S01]  /*2620*/  STG.E.U16 desc[UR36][R2.64], R5 ;  /* 0x0000000502007986 */ /* 0x0011e2000c101524 */
[----:B------:R-:W-:Y:S05]  /*2630*/  BRA `(.L_x_4415) ;  /* 0x0000000c00347947 */ /* 0x000fea0003800000 */
.L_x_4418:
        /* <DEDUP_REMOVED lines=12> */
.L_x_4421:
[----:B------:R-:W0:Y:S01]  /*2700*/  LDCU.U16 UR4, c[0x0][0x384] ;  /* 0x00007080ff0477ac */ /* 0x000e220008000400 */
[----:B------:R-:W1:Y:S01]  /*2710*/  LDCU.U16 UR5, c[0x0][0x386] ;  /* 0x000070c0ff0577ac */ /* 0x000e620008000400 */
[----:B0-----:R-:W-:Y:S02]  /*2720*/  IMAD.U32 R5, RZ, RZ, UR4 ;  /* 0x00000004ff057e24 */ /* 0x001fe4000f8e00ff */
[----:B-1----:R-:W-:-:S05]  /*2730*/  IMAD.U32 R0, RZ, RZ, UR5 ;  /* 0x00000005ff007e24 */ /* 0x002fca000f8e00ff */
[----:B------:R-:W-:-:S05]  /*2740*/  PRMT R5, R5, 0x5410, R0 ;  /* 0x0000541005057816 */ /* 0x000fca0000000000 */
[----:B------:R0:W-:Y:S01]  /*2750*/  STG.E desc[UR36][R2.64], R5 ;  /* 0x0000000502007986 */ /* 0x0001e2000c101924 */
[----:B------:R-:W-:Y:S05]  /*2760*/  BRA `(.L_x_4415) ;  /* 0x0000000800e87947 */ /* 0x000fea0003800000 */
.L_x_4420:
[----:B------:R-:W0:Y:S02]  /*2770*/  LDC.U16 R0, c[0x0][0x384] ;  /* 0x0000e100ff007b82 */ /* 0x000e240000000400 */
[----:B0-----:R-:W-:-:S05]  /*2780*/  HADD2.F32 R0, -RZ, R0.H0_H0 ;  /* 0x20000000ff007230 */ /* 0x001fca0000004100 */
[----:B------:R-:W-:-:S04]  /*2790*/  FMUL.FTZ R0, R0, 1 ;  /* 0x3f80000000007820 */ /* 0x000fc80000410000 */
[----:B------:R-:W0:Y:S02]  /*27a0*/  F2F.F64.F32 R4, R0 ;  /* 0x0000000000047310 */ /* 0x000e240000201800 */
[----:B0-----:R5:W-:Y:S01]  /*27b0*/  STG.E.64 desc[UR36][R2.64], R4 ;  /* 0x0000000402007986 */ /* 0x001be2000c101b24 */
[----:B------:R-:W-:Y:S05]  /*27c0*/  BRA `(.L_x_4415) ;  /* 0x0000000800d07947 */ /* 0x000fea0003800000 */
.L_x_4410:
        /* <DEDUP_REMOVED lines=15> */
.L_x_4425:
        /* <DEDUP_REMOVED lines=18> */
.L_x_4427:
[----:B------:R-:W-:-:S04]  /*29e0*/  SHF.R.U32.HI R5, RZ, 0x18, R4 ;  /* 0x00000018ff057819 */ /* 0x000fc80000011604 */
[----:B------:R-:W-:-:S07]  /*29f0*/  LOP3.LUT R0, R0, 0x80, R5, 0xf8, !PT ;  /* 0x0000008000007812 */ /* 0x000fce00078ef805 */
.L_x_4426:
[----:B------:R0:W-:Y:S01]  /*2a00*/  STG.E.U8 desc[UR36][R2.64], R0 ;  /* 0x0000000002007986 */ /* 0x0001e2000c101124 */
[----:B------:R-:W-:Y:S05]  /*2a10*/  BRA `(.L_x_4415) ;  /* 0x00000008003c7947 */ /* 0x000fea0003800000 */
.L_x_4424:
        /* <DEDUP_REMOVED lines=18> */
.L_x_4429:
[----:B------:R-:W-:-:S04]  /*2b40*/  SHF.R.U32.HI R5, RZ, 0x18, R4 ;  /* 0x00000018ff057819 */ /* 0x000fc80000011604 */
[----:B------:R-:W-:-:S07]  /*2b50*/  LOP3.LUT R0, R0, 0x80, R5, 0xf8, !PT ;  /* 0x0000008000007812 */ /* 0x000fce00078ef805 */
.L_x_4428:
[----:B------:R0:W-:Y:S01]  /*2b60*/  STG.E.U8 desc[UR36][R2.64], R0 ;  /* 0x0000000002007986 */ /* 0x0001e2000c101124 */
[----:B------:R-:W-:Y:S05]  /*2b70*/  BRA `(.L_x_4415) ;  /* 0x0000000400e47947 */ /* 0x000fea0003800000 */
.L_x_4423:
        /* <DEDUP_REMOVED lines=19> */
.L_x_4432:
[----:B------:R0:W-:Y:S01]  /*2cb0*/  STG.E.U8 desc[UR36][R2.64], R0 ;  /* 0x0000000002007986 */ /* 0x0001e2000c101124 */
[----:B------:R-:W-:Y:S05]  /*2cc0*/  BRA `(.L_x_4415) ;  /* 0x0000000400907947 */ /* 0x000fea0003800000 */
.L_x_4431:
[----:B------:R-:W0:Y:S02]  /*2cd0*/  LDC.U16 R0, c[0x0][0x384] ;  /* 0x0000e100ff007b82 */ /* 0x000e240000000400 */
[----:B0-----:R-:W-:-:S04]  /*2ce0*/  HADD2.F32 R0, -RZ, R0.H0_H0 ;  /* 0x20000000ff007230 */ /* 0x001fc80000004100 */
[----:B------:R-:W0:Y:S02]  /*2cf0*/  F2I.U64.TRUNC R4, R0 ;  /* 0x0000000000047311 */ /* 0x000e24000020d800 */
[----:B0-----:R0:W-:Y:S01]  /*2d00*/  STG.E.64 desc[UR36][R2.64], R4 ;  /* 0x0000000402007986 */ /* 0x0011e2000c101b24 */
[----:B------:R-:W-:Y:S05]  /*2d10*/  BRA `(.L_x_4415) ;  /* 0x00000004007c7947 */ /* 0x000fea0003800000 */
.L_x_4430:
[----:B------:R-:W0:Y:S02]  /*2d20*/  LDC.U16 R0, c[0x0][0x384] ;  /* 0x0000e100ff007b82 */ /* 0x000e240000000400 */
[----:B0-----:R-:W-:-:S04]  /*2d30*/  HADD2.F32 R0, -RZ, R0.H0_H0 ;  /* 0x20000000ff007230 */ /* 0x001fc80000004100 */
[----:B------:R-:W0:Y:S02]  /*2d40*/  F2I.FTZ.U32.TRUNC.NTZ R5, R0 ;  /* 0x0000000000057305 */ /* 0x000e24000021f000 */
[----:B0-----:R0:W-:Y:S01]  /*2d50*/  STG.E desc[UR36][R2.64], R5 ;  /* 0x0000000502007986 */ /* 0x0011e2000c101924 */
[----:B------:R-:W-:Y:S05]  /*2d60*/  BRA `(.L_x_4415) ;  /* 0x0000000400687947 */ /* 0x000fea0003800000 */
.L_x_4422:
        /* <DEDUP_REMOVED lines=15> */
.L_x_4434:
        /* <DEDUP_REMOVED lines=13> */
.L_x_4433:
[----:B------:R-:W-:-:S09]  /*2f30*/  UISETP.NE.AND UP0, UPT, UR4, 0xf, UPT ;  /* 0x0000000f0400788c */ /* 0x000fd2000bf05270 */
[----:B------:R-:W-:Y:S05]  /*2f40*/  BRA.U !UP0, `(.L_x_4435) ;  /* 0x0000000108e07547 */ /* 0x000fea000b800000 */
[----:B------:R-:W-:-:S09]  /*2f50*/  UISETP.NE.AND UP0, UPT, UR4, 0x17, UPT ;  /* 0x000000170400788c */ /* 0x000fd2000bf05270 */
[----:B------:R-:W-:Y:S05]  /*2f60*/  BRA.U !UP0, `(.L_x_4436) ;  /* 0x00000001088c7547 */ /* 0x000fea000b800000 */
[----:B------:R-:W-:-:S09]  /*2f70*/  UISETP.NE.AND UP0, UPT, UR4, 0x18, UPT ;  /* 0x000000180400788c */ /* 0x000fd2000bf05270 */
[----:B------:R-:W-:Y:S05]  /*2f80*/  BRA.U !UP0, `(.L_x_4437) ;  /* 0x0000000108447547 */ /* 0x000fea000b800000 */
.L_x_4414:
        /* <DEDUP_REMOVED lines=16> */
.L_x_4438:
[----:B------:R-:W-:Y:S05]  /*3090*/  BRA `(.L_x_4415) ;  /* 0x00000000009c7947 */ /* 0x000fea0003800000 */
.L_x_4437:
        /* <DEDUP_REMOVED lines=13> */
.L_x_4439:
[----:B------:R-:W-:-:S05]  /*3170*/  LOP3.LUT R5, R0, 0x80, R7, 0xf8, !PT ;  /* 0x0000008000057812 */ /* 0x000fca00078ef807 */
[----:B------:R0:W-:Y:S01]  /*3180*/  STG.E.U8 desc[UR36][R2.64], R5 ;  /* 0x0000000502007986 */ /* 0x0001e2000c101124 */
[----:B------:R-:W-:Y:S05]  /*3190*/  BRA `(.L_x_4415) ;  /* 0x00000000005c7947 */ /* 0x000fea0003800000 */
.L_x_4436:
        /* <DEDUP_REMOVED lines=12> */
.L_x_4440:
[----:B------:R-:W-:Y:S01]  /*3260*/  IMAD.MOV.U32 R0, RZ, RZ, 0x7f ;  /* 0x0000007fff007424 */ /* 0x000fe200078e00ff */
[----:B------:R-:W-:-:S04]  /*3270*/  ISETP.GT.U32.AND P0, PT, R6, 0x7f800000, PT ;  /* 0x7f8000000600780c */ /* 0x000fc80003f04070 */
[----:B------:R-:W-:-:S09]  /*3280*/  SEL R0, R0, 0x7c, P0 ;  /* 0x0000007c00007807 */ /* 0x000fd20000000000 */
.L_x_4441:
[----:B------:R-:W-:-:S04]  /*3290*/  SHF.R.U32.HI R5, RZ, 0x18, R4 ;  /* 0x00000018ff057819 */ /* 0x000fc80000011604 */
[----:B------:R-:W-:-:S05]  /*32a0*/  LOP3.LUT R5, R0, 0x80, R5, 0xf8, !PT ;  /* 0x0000008000057812 */ /* 0x000fca00078ef805 */
[----:B------:R0:W-:Y:S01]  /*32b0*/  STG.E.U8 desc[UR36][R2.64], R5 ;  /* 0x0000000502007986 */ /* 0x0001e2000c101124 */
[----:B------:R-:W-:Y:S05]  /*32c0*/  BRA `(.L_x_4415) ;  /* 0x0000000000107947 */ /* 0x000fea0003800000 */
.L_x_4435:
[----:B------:R-:W0:Y:S02]  /*32d0*/  LDC.U16 R0, c[0x0][0x384] ;  /* 0x0000e100ff007b82 */ /* 0x000e240000000400 */
[----:B0-----:R-:W-:-:S05]  /*32e0*/  HADD2.F32 R0, -RZ, R0.H0_H0 ;  /* 0x20000000ff007230 */ /* 0x001fca0000004100 */
[----:B------:R-:W-:-:S05]  /*32f0*/  F2FP.BF16.F32.PACK_AB R0, RZ, R0 ;  /* 0x00000000ff00723e */ /* 0x000fca00000010ff */
[----:B------:R0:W-:Y:S02]  /*3300*/  STG.E.U16 desc[UR36][R2.64], R0 ;  /* 0x0000000002007986 */ /* 0x0001e4000c101524 */
.L_x_4415:
[----:B------:R-:W-:-:S07]  /*3310*/  VIADD R18, R18, 0x80 ;  /* 0x0000008012127836 */ /* 0x000fce0000000000 */
.L_x_4377:
[----:B------:R-:W-:Y:S05]  /*3320*/  BSYNC.RECONVERGENT B6 ;  /* 0x0000000000067941 */ /* 0x000fea0003800200 */
.L_x_4376:
        /* <DEDUP_REMOVED lines=24> */
.L_x_4445:
[----:B------:R-:W0:Y:S02]  /*34b0*/  LDC.U16 R0, c[0x0][0x384] ;  /* 0x0000e100ff007b82 */ /* 0x000e240000000400 */
[----:B0-----:R-:W-:-:S04]  /*34c0*/  HADD2.F32 R0, -RZ, R0.H0_H0 ;  /* 0x20000000ff007230 */ /* 0x001fc80000004100 */
[----:B------:R-:W0:Y:S02]  /*34d0*/  F2I.S64.TRUNC R4, R0 ;  /* 0x0000000000047311 */ /* 0x000e24000020d900 */
[----:B0-----:R-:W-:Y:S01]  /*34e0*/  STG.E.U8 desc[UR36][R2.64], R4 ;  /* 0x0000000402007986 */ /* 0x001fe2000c101124 */
[----:B------:R-:W-:Y:S05]  /*34f0*/  EXIT ;  /* 0x000000000000794d */ /* 0x000fea0003800000 */
.L_x_4444:
        /* <DEDUP_REMOVED lines=11> */
.L_x_4448:
[----:B------:R-:W0:Y:S02]  /*35b0*/  LDC.U16 R0, c[0x0][0x384] ;  /* 0x0000e100ff007b82 */ /* 0x000e240000000400 */
[----:B0-----:R-:W-:-:S04]  /*35c0*/  HADD2.F32 R0, -RZ, R0.H0_H0 ;  /* 0x20000000ff007230 */ /* 0x001fc80000004100 */
[----:B------:R-:W0:Y:S02]  /*35d0*/  F2I.FTZ.TRUNC.NTZ R5, R0 ;  /* 0x0000000000057305 */ /* 0x000e24000021f100 */
[----:B0-----:R-:W-:Y:S01]  /*35e0*/  STG.E desc[UR36][R2.64], R5 ;  /* 0x0000000502007986 */ /* 0x001fe2000c101924 */
[----:B------:R-:W-:Y:S05]  /*35f0*/  EXIT ;  /* 0x000000000000794d */ /* 0x000fea0003800000 */
.L_x_4447:
[----:B------:R-:W0:Y:S02]  /*3600*/  LDC.U16 R0, c[0x0][0x384] ;  /* 0x0000e100ff007b82 */ /* 0x000e240000000400 */
[----:B0-----:R-:W-:-:S04]  /*3610*/  HADD2.F32 R0, -RZ, R0.H0_H0 ;  /* 0x20000000ff007230 */ /* 0x001fc80000004100 */
[----:B------:R-:W0:Y:S02]  /*3620*/  F2I.FTZ.TRUNC.NTZ R5, R0 ;  /* 0x0000000000057305 */ /* 0x000e24000021f100 */
[----:B0-----:R-:W-:Y:S01]  /*3630*/  STG.E.U16 desc[UR36][R2.64], R5 ;  /* 0x0000000502007986 */ /* 0x001fe2000c101524 */
[----:B------:R-:W-:Y:S05]  /*3640*/  EXIT ;  /* 0x000000000000794d */ /* 0x000fea0003800000 */
.L_x_4443:
        /* <DEDUP_REMOVED lines=10> */
.L_x_4450:
[----:B------:R-:W0:Y:S02]  /*36f0*/  LDC.U16 R5, c[0x0][0x384] ;  /* 0x0000e100ff057b82 */ /* 0x000e240000000400 */
[----:B0-----:R-:W-:Y:S01]  /*3700*/  STG.E.U16 desc[UR36][R2.64], R5 ;  /* 0x0000000502007986 */ /* 0x001fe2000c101524 */
[----:B------:R-:W-:Y:S05]  /*3710*/  EXIT ;  /* 0x000000000000794d */ /* 0x000fea0003800000 */
.L_x_4449:
        /* <DEDUP_REMOVED lines=12> */
.L_x_4452:
[----:B------:R-:W0:Y:S01]  /*37e0*/  LDCU.U16 UR4, c[0x0][0x384] ;  /* 0x00007080ff0477ac */ /* 0x000e220008000400 */
[----:B------:R-:W1:Y:S01]  /*37f0*/  LDCU.U16 UR5, c[0x0][0x386] ;  /* 0x000070c0ff0577ac */ /* 0x000e620008000400 */
[----:B0-----:R-:W-:Y:S02]  /*3800*/  IMAD.U32 R5, RZ, RZ, UR4 ;  /* 0x00000004ff057e24 */ /* 0x001fe4000f8e00ff */
[----:B-1----:R-:W-:-:S05]  /*3810*/  IMAD.U32 R0, RZ, RZ, UR5 ;  /* 0x00000005ff007e24 */ /* 0x002fca000f8e00ff */
[----:B------:R-:W-:-:S05]  /*3820*/  PRMT R5, R5, 0x5410, R0 ;  /* 0x0000541005057816 */ /* 0x000fca0000000000 */
[----:B------:R-:W-:Y:S01]  /*3830*/  STG.E desc[UR36][R2.64], R5 ;  /* 0x0000000502007986 */ /* 0x000fe2000c101924 */
[----:B------:R-:W-:Y:S05]  /*3840*/  EXIT ;  /* 0x000000000000794d */ /* 0x000fea0003800000 */
.L_x_4451:
[----:B------:R-:W0:Y:S02]  /*3850*/  LDC.U16 R0, c[0x0][0x384] ;  /* 0x0000e100ff007b82 */ /* 0x000e240000000400 */
[----:B0-----:R-:W-:-:S05]  /*3860*/  HADD2.F32 R0, -RZ, R0.H0_H0 ;  /* 0x20000000ff007230 */ /* 0x001fca0000004100 */
[----:B------:R-:W-:-:S04]  /*3870*/  FMUL.FTZ R0, R0, 1 ;  /* 0x3f80000000007820 */ /* 0x000fc80000410000 */
[----:B------:R-:W0:Y:S02]  /*3880*/  F2F.F64.F32 R4, R0 ;  /* 0x0000000000047310 */ /* 0x000e240000201800 */
[----:B0-----:R-:W-:Y:S01]  /*3890*/  STG.E.64 desc[UR36][R2.64], R4 ;  /* 0x0000000402007986 */ /* 0x001fe2000c101b24 */
[----:B------:R-:W-:Y:S05]  /*38a0*/  EXIT ;  /* 0x000000000000794d */ /* 0x000fea0003800000 */
.L_x_4442:
        /* <DEDUP_REMOVED lines=15> */
.L_x_4456:
        /* <DEDUP_REMOVED lines=18> */
.L_x_4458:
[----:B------:R-:W-:-:S04]  /*3ac0*/  SHF.R.U32.HI R5, RZ, 0x18, R4 ;  /* 0x00000018ff057819 */ /* 0x000fc80000011604 */
[----:B------:R-:W-:-:S07]  /*3ad0*/  LOP3.LUT R0, R0, 0x80, R5, 0xf8, !PT ;  /* 0x0000008000007812 */ /* 0x000fce00078ef805 */
.L_x_4457:
[----:B------:R-:W-:Y:S01]  /*3ae0*/  STG.E.U8 desc[UR36][R2.64], R0 ;  /* 0x0000000002007986 */ /* 0x000fe2000c101124 */
[----:B------:R-:W-:Y:S05]  /*3af0*/  EXIT ;  /* 0x000000000000794d */ /* 0x000fea0003800000 */
.L_x_4455:
        /* <DEDUP_REMOVED lines=18> */
.L_x_4460:
[----:B------:R-:W-:-:S04]  /*3c20*/  SHF.R.U32.HI R5, RZ, 0x18, R4 ;  /* 0x00000018ff057819 */ /* 0x000fc80000011604 */
[----:B------:R-:W-:-:S07]  /*3c30*/  LOP3.LUT R0, R0, 0x80, R5, 0xf8, !PT ;  /* 0x0000008000007812 */ /* 0x000fce00078ef805 */
.L_x_4459:
[----:B------:R-:W-:Y:S01]  /*3c40*/  STG.E.U8 desc[UR36][R2.64], R0 ;  /* 0x0000000002007986 */ /* 0x000fe2000c101124 */
[----:B------:R-:W-:Y:S05]  /*3c50*/  EXIT ;  /* 0x000000000000794d */ /* 0x000fea0003800000 */
.L_x_4454:
        /* <DEDUP_REMOVED lines=19> */
.L_x_4463:
[----:B------:R-:W-:Y:S01]  /*3d90*/  STG.E.U8 desc[UR36][R2.64], R0 ;  /* 0x0000000002007986 */ /* 0x000fe2000c101124 */
[----:B------:R-:W-:Y:S05]  /*3da0*/  EXIT ;  /* 0x000000000000794d */ /* 0x000fea0003800000 */
.L_x_4462:
[----:B------:R-:W0:Y:S02]  /*3db0*/  LDC.U16 R0, c[0x0][0x384] ;  /* 0x0000e100ff007b82 */ /* 0x000e240000000400 */
[----:B0-----:R-:W-:-:S04]  /*3dc0*/  HADD2.F32 R0, -RZ, R0.H0_H0 ;  /* 0x20000000ff007230 */ /* 0x001fc80000004100 */
[----:B------:R-:W0:Y:S02]  /*3dd0*/  F2I.U64.TRUNC R4, R0 ;  /* 0x0000000000047311 */ /* 0x000e24000020d800 */
[----:B0-----:R-:W-:Y:S01]  /*3de0*/  STG.E.64 desc[UR36][R2.64], R4 ;  /* 0x0000000402007986 */ /* 0x001fe2000c101b24 */
[----:B------:R-:W-:Y:S05]  /*3df0*/  EXIT ;  /* 0x000000000000794d */ /* 0x000fea0003800000 */
.L_x_4461:
[----:B------:R-:W0:Y:S02]  /*3e00*/  LDC.U16 R0, c[0x0][0x384] ;  /* 0x0000e100ff007b82 */ /* 0x000e240000000400 */
[----:B0-----:R-:W-:-:S04]  /*3e10*/  HADD2.F32 R0, -RZ, R0.H0_H0 ;  /* 0x20000000ff007230 */ /* 0x001fc80000004100 */
[----:B------:R-:W0:Y:S02]  /*3e20*/  F2I.FTZ.U32.TRUNC.NTZ R5, R0 ;  /* 0x0000000000057305 */ /* 0x000e24000021f000 */
[----:B0-----:R-:W-:Y:S01]  /*3e30*/  STG.E desc[UR36][R2.64], R5 ;  /* 0x0000000502007986 */ /* 0x001fe2000c101924 */
[----:B------:R-:W-:Y:S05]  /*3e40*/  EXIT ;  /* 0x000000000000794d */ /* 0x000fea0003800000 */
.L_x_4453:
        /* <DEDUP_REMOVED lines=15> */
.L_x_4465:
        /* <DEDUP_REMOVED lines=13> */
.L_x_4464:
[----:B------:R-:W-:-:S09]  /*4010*/  UISETP.NE.AND UP0, UPT, UR4, 0xf, UPT ;  /* 0x0000000f0400788c */ /* 0x000fd2000bf05270 */
[----:B------:R-:W-:Y:S05]  /*4020*/  BRA.U !UP0, `(.L_x_4466) ;  /* 0x0000000108e07547 */ /* 0x000fea000b800000 */
[----:B------:R-:W-:-:S09]  /*4030*/  UISETP.NE.AND UP0, UPT, UR4, 0x17, UPT ;  /* 0x000000170400788c */ /* 0x000fd2000bf05270 */
[----:B------:R-:W-:Y:S05]  /*4040*/  BRA.U !UP0, `(.L_x_4467) ;  /* 0x00000001088c7547 */ /* 0x000fea000b800000 */
[----:B------:R-:W-:-:S09]  /*4050*/  UISETP.NE.AND UP0, UPT, UR4, 0x18, UPT ;  /* 0x000000180400788c */ /* 0x000fd2000bf05270 */
[----:B------:R-:W-:Y:S05]  /*4060*/  BRA.U !UP0, `(.L_x_4468) ;  /* 0x0000000108447547 */ /* 0x000fea000b800000 */
.L_x_4446:
        /* <DEDUP_REMOVED lines=16> */
.L_x_4469:
[----:B------:R-:W-:Y:S05]  /*4170*/  EXIT ;  /* 0x000000000000794d */ /* 0x000fea0003800000 */
.L_x_4468:
        /* <DEDUP_REMOVED lines=13> */
.L_x_4470:
[----:B------:R-:W-:-:S05]  /*4250*/  LOP3.LUT R5, R0, 0x80, R7, 0xf8, !PT ;  /* 0x0000008000057812 */ /* 0x000fca00078ef807 */
[----:B------:R-:W-:Y:S01]  /*4260*/  STG.E.U8 desc[UR36][R2.64], R5 ;  /* 0x0000000502007986 */ /* 0x000fe2000c101124 */
[----:B------:R-:W-:Y:S05]  /*4270*/  EXIT ;  /* 0x000000000000794d */ /* 0x000fea0003800000 */
.L_x_4467:
        /* <DEDUP_REMOVED lines=12> */
.L_x_4471:
[----:B------:R-:W-:Y:S01]  /*4340*/  IMAD.MOV.U32 R0, RZ, RZ, 0x7f ;  /* 0x0000007fff007424 */ /* 0x000fe200078e00ff */
[----:B------:R-:W-:-:S04]  /*4350*/  ISETP.GT.U32.AND P0, PT, R6, 0x7f800000, PT ;  /* 0x7f8000000600780c */ /* 0x000fc80003f04070 */
[----:B------:R-:W-:-:S09]  /*4360*/  SEL R0, R0, 0x7c, P0 ;  /* 0x0000007c00007807 */ /* 0x000fd20000000000 */
.L_x_4472:
[----:B------:R-:W-:-:S04]  /*4370*/  SHF.R.U32.HI R5, RZ, 0x18, R4 ;  /* 0x00000018ff057819 */ /* 0x000fc80000011604 */
[----:B------:R-:W-:-:S05]  /*4380*/  LOP3.LUT R5, R0, 0x80, R5, 0xf8, !PT ;  /* 0x0000008000057812 */ /* 0x000fca00078ef805 */
[----:B------:R-:W-:Y:S01]  /*4390*/  STG.E.U8 desc[UR36][R2.64], R5 ;  /* 0x0000000502007986 */ /* 0x000fe2000c101124 */
[----:B------:R-:W-:Y:S05]  /*43a0*/  EXIT ;  /* 0x000000000000794d */ /* 0x000fea0003800000 */
.L_x_4466:
[----:B------:R-:W0:Y:S02]  /*43b0*/  LDC.U16 R0, c[0x0][0x384] ;  /* 0x0000e100ff007b82 */ /* 0x000e240000000400 */
[----:B0-----:R-:W-:-:S05]  /*43c0*/  HADD2.F32 R0, -RZ, R0.H0_H0 ;  /* 0x20000000ff007230 */ /* 0x001fca0000004100 */
[----:B------:R-:W-:-:S05]  /*43d0*/  F2FP.BF16.F32.PACK_AB R0, RZ, R0 ;  /* 0x00000000ff00723e */ /* 0x000fca00000010ff */
[----:B------:R-:W-:Y:S01]  /*43e0*/  STG.E.U16 desc[UR36][R2.64], R0 ;  /* 0x0000000002007986 */ /* 0x000fe2000c101524 */
[----:B------:R-:W-:Y:S05]  /*43f0*/  EXIT ;  /* 0x000000000000794d */ /* 0x000fea0003800000 */
.L_x_4473:
        /* <DEDUP_REMOVED lines=16> */
.L_x_7113:


//--------------------- .text._ZN2at6native18elementwise_kernelILi128ELi2EZNS0_22gpu_kernel_impl_nocastINS0_11FillFunctorIN3c107complexINS4_4HalfEEEEEEEvRNS_18TensorIteratorBaseERKT_EUliE_EEviT1_ --------------------------
	.section	.text._ZN2at6native18elementwise_kernelILi128ELi2EZNS0_22gpu_kernel_impl_nocastINS0_11FillFunctorIN3c107complexINS4_4HalfEEEEEEEvRNS_18TensorIteratorBaseERKT_EUliE_EEviT1_,"ax",@progbits
	.align	128
        .global         _ZN2at6native18elementwise_kernelILi128ELi2EZNS0_22gpu_kernel_impl_nocastINS0_11FillFunctorIN3c107complexINS4_4HalfEEEEEEEvRNS_18TensorIteratorBaseERKT_EUliE_EEviT1_
        .type           _ZN2at6native18elementwise_kernelILi128ELi2EZNS0_22gpu_kernel_impl_nocastINS0_11FillFunctorIN3c107complexINS4_4HalfEEEEEEEvRNS_18TensorIteratorBaseERKT_EUliE_EEviT1_,@function
        .size           _ZN2at6native18elementwise_kernelILi128ELi2EZNS0_22gpu_kernel_impl_nocastINS0_11FillFunctorIN3c107complexINS4_4HalfEEEEEEEvRNS_18TensorIteratorBaseERKT_EUliE_EEviT1_,(.L_x_7114 - _ZN2at6native18elementwise_kernelILi128ELi2EZNS0_22gpu_kernel_impl_nocastINS0_11FillFunctorIN3c107complexINS4_4HalfEEEEEEEvRNS_18TensorIteratorBaseERKT_EUliE_EEviT1_)
        .other          _ZN2at6native18elementwise_kernelILi128ELi2EZNS0_22gpu_kernel_impl_nocastINS0_11FillFunctorIN3c107complexINS4_4HalfEEEEEEEvRNS_18TensorIteratorBaseERKT_EUliE_EEviT1_,@"STO_CUDA_ENTRY STV_DEFAULT"
_ZN2at6native18elementwise_kernelILi128ELi2EZNS0_22gpu_kernel_impl_nocastINS0_11FillFunctorIN3c107complexINS4_4HalfEEEEEEEvRNS_18TensorIteratorBaseERKT_EUliE_EEviT1_:
.text._ZN2at6native18elementwise_kernelILi128ELi2EZNS0_22gpu_kernel_impl_nocastINS0_11FillFunctorIN3c107complexINS4_4HalfEEEEEEEvRNS_18TensorIteratorBaseERKT_EUliE_EEviT1_:
        /* <DEDUP_REMOVED lines=16> */
.L_x_4474:
        /* <DEDUP_REMOVED lines=281> */
.L_x_4477:
[----:B------:R-:W0:Y:S01]  /*1290*/  LDCU.64 UR10, c[0x0][0x520] ;  /* 0x0000a400ff0a77ac */ /* 0x000e220008000a00 */
[----:B------:R-:W1:Y:S01]  /*12a0*/  LDC R7, c[0x0][0x528] ;  /* 0x00014a00ff077b82 */ /* 0x000e620000000800 */
[----:B------:R-:W-:Y:S02]  /*12b0*/  IADD3 R3, PT, PT, R3, 0x80, RZ ;  /* 0x0000008003037810 */ /* 0x000fe40007ffe0ff */
[----:B0-----:R-:W-:-:S04]  /*12c0*/  IADD3 R4, P0, PT, R0, UR10, RZ ;  /* 0x0000000a00047c10 */ /* 0x001fc8000ff1e0ff */
[----:B------:R-:W-:-:S05]  /*12d0*/  IADD3.X R5, PT, PT, RZ, UR11, RZ, P0, !PT ;  /* 0x0000000bff057c10 */ /* 0x000fca00087fe4ff */
[----:B-1----:R0:W-:Y:S04]  /*12e0*/  STG.E desc[UR6][R4.64], R7 ;  /* 0x0000000704007986 */ /* 0x0021e8000c101906 */
.L_x_4476:
[----:B------:R-:W-:Y:S05]  /*12f0*/  BSYNC.RECONVERGENT B0 ;  /* 0x0000000000007941 */ /* 0x000fea0003800200 */
.L_x_4475:
        /* <DEDUP_REMOVED lines=275> */
.L_x_4478:
[----:B------:R-:W0:Y:S01]  /*2430*/  LDCU.64 UR8, c[0x0][0x520] ;  /* 0x0000a400ff0877ac */ /* 0x000e220008000a00 */
[----:B------:R-:W1:Y:S01]  /*2440*/  LDC R5, c[0x0][0x528] ;  /* 0x00014a00ff057b82 */ /* 0x000e620000000800 */
[----:B0-----:R-:W-:-:S04]  /*2450*/  IADD3 R2, P0, PT, R0, UR8, RZ ;  /* 0x0000000800027c10 */ /* 0x001fc8000ff1e0ff */
[----:B------:R-:W-:-:S05]  /*2460*/  IADD3.X R3, PT, PT, RZ, UR9, RZ, P0, !PT ;  /* 0x00000009ff037c10 */ /* 0x000fca00087fe4ff */
[----:B-1----:R-:W-:Y:S01]  /*2470*/  STG.E desc[UR6][R2.64], R5 ;  /* 0x0000000502007986 */ /* 0x002fe2000c101906 */
[----:B------:R-:W-:Y:S05]  /*2480*/  EXIT ;  /* 0x000000000000794d */ /* 0x000fea0003800000 */
.L_x_4479:
        /* <DEDUP_REMOVED lines=15> */
.L_x_7114:


//--------------------- .text._ZN2at6native27unrolled_elementwise_kernelINS0_11FillFunctorIN3c107complexINS3_4HalfEEEEESt5arrayIPcLm1EELi4E23TrivialOffsetCalculatorILi0EjESB_ILi1EjENS0_6memory15LoadWithoutCastENSE_16StoreWithoutCastEEEviT_T0_T2_T3_T4_T5_ --------------------------
	.section	.text._ZN2at6native27unrolled_elementwise_kernelINS0_11FillFunctorIN3c107complexINS3_4HalfEEEEESt5arrayIPcLm1EELi4E23TrivialOffsetCalculatorILi0EjESB_ILi1EjENS0_6memory15LoadWithoutCastENSE_16StoreWithoutCastEEEviT_T0_T2_T3_T4_T5_,"ax",@progbits
	.align	128
        .global         _ZN2at6native27unrolled_elementwise_kernelINS0_11FillFunctorIN3c107complexINS3_4HalfEEEEESt5arrayIPcLm1EELi4E23TrivialOffsetCalculatorILi0EjESB_ILi1EjENS0_6memory15LoadWithoutCastENSE_16StoreWithoutCastEEEviT_T0_T2_T3_T4_T5_
        .type           _ZN2at6native27unrolled_elementwise_kernelINS0_11FillFunctorIN3c107complexINS3_4HalfEEEEESt5arrayIPcLm1EELi4E23TrivialOffsetCalculatorILi0EjESB_ILi1EjENS0_6memory15LoadWithoutCastENSE_16StoreWithoutCastEEEviT_T0_T2_T3_T4_T5_,@function
        .size           _ZN2at6native27unrolled_elementwise_kernelINS0_11FillFunctorIN3c107complexINS3_4HalfEEEEESt5arrayIPcLm1EELi4E23TrivialOffsetCalculatorILi0EjESB_ILi1EjENS0_6memory15LoadWithoutCastENSE_16StoreWithoutCastEEEviT_T0_T2_T3_T4_T5_,(.L_x_7115 - _ZN2at6native27unrolled_elementwise_kernelINS0_11FillFunctorIN3c107complexINS3_4HalfEEEEESt5arrayIPcLm1EELi4E23TrivialOffsetCalculatorILi0EjESB_ILi1EjENS0_6memory15LoadWithoutCastENSE_16StoreWithoutCastEEEviT_T0_T2_T3_T4_T5_)
        .other          _ZN2at6native27unrolled_elementwise_kernelINS0_11FillFunctorIN3c107complexINS3_4HalfEEEEESt5arrayIPcLm1EELi4E23TrivialOffsetCalculatorILi0EjESB_ILi1EjENS0_6memory15LoadWithoutCastENSE_16StoreWithoutCastEEEviT_T0_T2_T3_T4_T5_,@"STO_CUDA_ENTRY STV_DEFAULT"
_ZN2at6native27unrolled_elementwise_kernelINS0_11FillFunctorIN3c107complexINS3_4HalfEEEEESt5arrayIPcLm1EELi4E23TrivialOffsetCalculatorILi0EjESB_ILi1EjENS0_6memory15LoadWithoutCastENSE_16StoreWithoutCastEEEviT_T0_T2_T3_T4_T5_:
.text._ZN2at6native27unrolled_elementwise_kernelINS0_11FillFunctorIN3c107complexINS3_4HalfEEEEESt5arrayIPcLm1EELi4E23TrivialOffsetCalculatorILi0EjESB_ILi1EjENS0_6memory15LoadWithoutCastENSE_16StoreWithoutCastEEEviT_T0_T2_T3_T4_T5_:
        /* <DEDUP_REMOVED lines=9> */
[----:B------:R-:W-:Y:S02]  /*0090*/  @!P0 IMAD R5, R6, 0x200, R7 ;  /* 0x0000020006058824 */ /* 0x000fe400078e0207 */
[----:B------:R-:W-:-:S05]  /*00a0*/  @!P0 VIADD R8, R7, 0x80 ;  /* 0x0000008007088836 */ /* 0x000fca0000000000 */
[----:B------:R-:W2:Y:S01]  /*00b0*/  @!P0 LDC.U16 R4, c[0x0][0x384] ;  /* 0x0000e100ff048b82 */ /* 0x000ea20000000400 */
[----:B------:R-:W-:-:S04]  /*00c0*/  @!P0 MOV R7, R8 ;  /* 0x0000000800078202 */ /* 0x000fc80000000f00 */
[----:B------:R-:W-:-:S03]  /*00d0*/  ISETP.GE.AND P1, PT, R7, R0, PT ;  /* 0x000000000700720c */ /* 0x000fc60003f26270 */
[----:B------:R-:W2:Y:S01]  /*00e0*/  @!P0 LDC.U16 R9, c[0x0][0x386] ;  /* 0x0000e180ff098b82 */ /* 0x000ea20000000400 */
[----:B0-----:R-:W-:Y:S01]  /*00f0*/  @!P0 IMAD.WIDE.U32 R2, R5, 0x4, R2 ;  /* 0x0000000405028825 */ /* 0x001fe200078e0002 */
[----:B--2---:R-:W-:-:S05]  /*0100*/  @!P0 PRMT R5, R4, 0x5410, R9 ;  /* 0x0000541004058816 */ /* 0x004fca0000000009 */
[----:B-1----:R0:W-:Y:S03]  /*0110*/  @!P0 STG.E desc[UR4][R2.64], R5 ;  /* 0x0000000502008986 */ /* 0x0021e6000c101904 */
[----:B------:R-:W-:Y:S05]  /*0120*/  @P1 BRA `(.L_x_4481) ;  /* 0x00000000003c1947 */ /* 0x000fea0003800000 */
[----:B0-----:R-:W0:Y:S01]  /*0130*/  LDC.64 R2, c[0x0][0x388] ;  /* 0x0000e200ff027b82 */ /* 0x001e220000000a00 */
[----:B------:R-:W-:Y:S01]  /*0140*/  IMAD R5, R6, 0x200, R7 ;  /* 0x0000020006057824 */ /* 0x000fe200078e0207 */
[----:B------:R-:W1:Y:S01]  /*0150*/  LDCU.U16 UR7, c[0x0][0x386] ;  /* 0x000070c0ff0777ac */ /* 0x000e620008000400 */
[----:B------:R-:W-:Y:S01]  /*0160*/  IADD3 R7, PT, PT, R7, 0x80, RZ ;  /* 0x0000008007077810 */ /* 0x000fe20007ffe0ff */
[----:B------:R-:W2:Y:S03]  /*0170*/  LDCU.U16 UR6, c[0x0][0x384] ;  /* 0x00007080ff0677ac */ /* 0x000ea60008000400 */
[----:B------:R-:W-:-:S13]  /*0180*/  ISETP.GE.AND P0, PT, R7, R0, PT ;  /* 0x000000000700720c */ /* 0x000fda0003f06270 */
[----:B------:R-:W-:Y:S01]  /*0190*/  @!P0 IMAD R9, R6, 0x200, R7 ;  /* 0x0000020006098824 */ /* 0x000fe200078e0207 */
[----:B------:R-:W-:Y:S01]  /*01a0*/  @!P0 IADD3 R7, PT, PT, R7, 0x80, RZ ;  /* 0x0000008007078810 */ /* 0x000fe20007ffe0ff */
[----:B-1----:R-:W-:Y:S01]  /*01b0*/  IMAD.U32 R11, RZ, RZ, UR7 ;  /* 0x00000007ff0b7e24 */ /* 0x002fe2000f8e00ff */
[----:B--2---:R-:W-:Y:S01]  /*01c0*/  MOV R8, UR6 ;  /* 0x0000000600087c02 */ /* 0x004fe20008000f00 */
[----:B0-----:R-:W-:-:S04]  /*01d0*/  IMAD.WIDE.U32 R4, R5, 0x4, R2 ;  /* 0x0000000405047825 */ /* 0x001fc800078e0002 */
[----:B------:R-:W-:Y:S01]  /*01e0*/  @!P0 IMAD.WIDE.U32 R2, R9, 0x4, R2 ;  /* 0x0000000409028825 */ /* 0x000fe200078e0002 */
[----:B------:R-:W-:-:S05]  /*01f0*/  PRMT R9, R8, 0x5410, R11 ;  /* 0x0000541008097816 */ /* 0x000fca000000000b */
[----:B------:R1:W-:Y:S04]  /*0200*/  STG.E desc[UR4][R4.64], R9 ;  /* 0x0000000904007986 */ /* 0x0003e8000c101904 */
[----:B------:R1:W-:Y:S02]  /*0210*/  @!P0 STG.E desc[UR4][R2.64], R9 ;  /* 0x0000000902008986 */ /* 0x0003e4000c101904 */
.L_x_4481:
[----:B------:R-:W-:Y:S05]  /*0220*/  BSYNC.RECONVERGENT B0 ;  /* 0x0000000000007941 */ /* 0x000fea0003800200 */
.L_x_4480:
[----:B------:R-:W-:-:S13]  /*0230*/  ISETP.GE.AND P0, PT, R7, R0, PT ;  /* 0x000000000700720c */ /* 0x000fda0003f06270 */
[----:B------:R-:W-:Y:S05]  /*0240*/  @P0 EXIT ;  /* 0x000000000000094d */ /* 0x000fea0003800000 */
[----:B01----:R-:W0:Y:S01]  /*0250*/  LDC.64 R2, c[0x0][0x388] ;  /* 0x0000e200ff027b82 */ /* 0x003e220000000a00 */
[----:B------:R-:W1:Y:S01]  /*0260*/  LDCU.U16 UR7, c[0x0][0x386] ;  /* 0x000070c0ff0777ac */ /* 0x000e620008000400 */
[----:B------:R-:W-:Y:S01]  /*0270*/  IMAD R7, R6, 0x200, R7 ;  /* 0x0000020006077824 */ /* 0x000fe200078e0207 */
[----:B------:R-:W2:Y:S01]  /*0280*/  LDCU.U16 UR6, c[0x0][0x384] ;  /* 0x00007080ff0677ac */ /* 0x000ea20008000400 */
[----:B-1----:R-:W-:Y:S01]  /*0290*/  IMAD.U32 R0, RZ, RZ, UR7 ;  /* 0x00000007ff007e24 */ /* 0x002fe2000f8e00ff */
[----:B--2---:R-:W-:Y:S01]  /*02a0*/  MOV R5, UR6 ;  /* 0x0000000600057c02 */ /* 0x004fe20008000f00 */
[----:B0-----:R-:W-:-:S03]  /*02b0*/  IMAD.WIDE.U32 R2, R7, 0x4, R2 ;  /* 0x0000000407027825 */ /* 0x001fc600078e0002 */
[----:B------:R-:W-:-:S05]  /*02c0*/  PRMT R5, R5, 0x5410, R0 ;  /* 0x0000541005057816 */ /* 0x000fca0000000000 */
[----:B------:R-:W-:Y:S01]  /*02d0*/  STG.E desc[UR4][R2.64], R5 ;  /* 0x0000000502007986 */ /* 0x000fe2000c101904 */
[----:B------:R-:W-:Y:S05]  /*02e0*/  EXIT ;  /* 0x000000000000794d */ /* 0x000fea0003800000 */
.L_x_4482:
        /* <DEDUP_REMOVED lines=9> */
.L_x_7115:


//--------------------- .text._ZN2at6native29vectorized_elementwise_kernelILi2ENS0_11FillFunctorIN3c107complexINS3_4HalfEEEEESt5arrayIPcLm1EEEEviT0_T1_ --------------------------
	.section	.text._ZN2at6native29vectorized_elementwise_kernelILi2ENS0_11FillFunctorIN3c107complexINS3_4HalfEEEEESt5arrayIPcLm1EEEEviT0_T1_,"ax",@progbits
	.align	128
        .global         _ZN2at6native29vectorized_elementwise_kernelILi2ENS0_11FillFunctorIN3c107complexINS3_4HalfEEEEESt5arrayIPcLm1EEEEviT0_T1_
        .type           _ZN2at6native29vectorized_elementwise_kernelILi2ENS0_11FillFunctorIN3c107complexINS3_4HalfEEEEESt5arrayIPcLm1EEEEviT0_T1_,@function
        .size           _ZN2at6native29vectorized_elementwise_kernelILi2ENS0_11FillFunctorIN3c107complexINS3_4HalfEEEEESt5arrayIPcLm1EEEEviT0_T1_,(.L_x_7116 - _ZN2at6native29vectorized_elementwise_kernelILi2ENS0_11FillFunctorIN3c107complexINS3_4HalfEEEEESt5arrayIPcLm1EEEEviT0_T1_)
        .other          _ZN2at6native29vectorized_elementwise_kernelILi2ENS0_11FillFunctorIN3c107complexINS3_4HalfEEEEESt5arrayIPcLm1EEEEviT0_T1_,@"STO_CUDA_ENTRY STV_DEFAULT"
_ZN2at6native29vectorized_elementwise_kernelILi2ENS0_11FillFunctorIN3c107complexINS3_4HalfEEEEESt5arrayIPcLm1EEEEviT0_T1_:
.text._ZN2at6native29vectorized_elementwise_kernelILi2ENS0_11FillFunctorIN3c107complexINS3_4HalfEEEEESt5arrayIPcLm1EEEEviT0_T1_:
        /* <DEDUP_REMOVED lines=13> */
[----:B------:R-:W-:-:S07]  /*00d0*/  @!P0 IMAD.IADD R7, R0, 0x1, R3 ;  /* 0x0000000100078824 */ /* 0x000fce00078e0203 */
[----:B------:R-:W1:Y:S08]  /*00e0*/  @!P0 LDC.U16 R6, c[0x0][0x384] ;  /* 0x0000e100ff068b82 */ /* 0x000e700000000400 */
[----:B------:R-:W1:Y:S01]  /*00f0*/  @!P0 LDC.U16 R9, c[0x0][0x386] ;  /* 0x0000e180ff098b82 */ /* 0x000e620000000400 */
[----:B0-----:R-:W-:Y:S01]  /*0100*/  @!P0 IMAD.WIDE.U32 R4, R7, 0x4, R4 ;  /* 0x0000000407048825 */ /* 0x001fe200078e0004 */
[----:B-1----:R-:W-:-:S02]  /*0110*/  @!P0 PRMT R7, R6, 0x5410, R9 ;  /* 0x0000541006078816 */ /* 0x002fc40000000009 */
[----:B------:R-:W-:-:S03]  /*0120*/  @!P0 IADD3 R6, PT, PT, R3, 0x80, RZ ;  /* 0x0000008003068810 */ /* 0x000fc60007ffe0ff */
[----:B------:R0:W-:Y:S02]  /*0130*/  @!P0 STG.E desc[UR4][R4.64], R7 ;  /* 0x0000000704008986 */ /* 0x0001e4000c101904 */
[----:B------:R-:W-:-:S05]  /*0140*/  @!P0 IMAD.MOV.U32 R3, RZ, RZ, R6 ;  /* 0x000000ffff038224 */ /* 0x000fca00078e0006 */
[----:B------:R-:W-:-:S13]  /*0150*/  ISETP.GE.U32.AND P0, PT, R3, R2, PT ;  /* 0x000000020300720c */ /* 0x000fda0003f06070 */
[----:B0-----:R-:W-:Y:S05]  /*0160*/  @P0 BRA `(.L_x_4486) ;  /* 0x0000000000580947 */ /* 0x001fea0003800000 */
[----:B------:R-:W0:Y:S01]  /*0170*/  LDC.64 R4, c[0x0][0x388] ;  /* 0x0000e200ff047b82 */ /* 0x000e220000000a00 */
[----:B------:R-:W1:Y:S01]  /*0180*/  LDCU.U16 UR7, c[0x0][0x386] ;  /* 0x000070c0ff0777ac */ /* 0x000e620008000400 */
[----:B------:R-:W-:Y:S02]  /*0190*/  IMAD.IADD R7, R0, 0x1, R3 ;  /* 0x0000000100077824 */ /* 0x000fe400078e0203 */
[----:B------:R-:W-:Y:S01]  /*01a0*/  VIADD R3, R3, 0x80 ;  /* 0x0000008003037836 */ /* 0x000fe20000000000 */
[----:B------:R-:W2:Y:S04]  /*01b0*/  LDCU.U16 UR6, c[0x0][0x384] ;  /* 0x00007080ff0677ac */ /* 0x000ea80008000400 */
[----:B------:R-:W-:Y:S01]  /*01c0*/  ISETP.GE.U32.AND P0, PT, R3, R2, PT ;  /* 0x000000020300720c */ /* 0x000fe20003f06070 */
[----:B-1----:R-:W-:Y:S01]  /*01d0*/  IMAD.U32 R9, RZ, RZ, UR7 ;  /* 0x00000007ff097e24 */ /* 0x002fe2000f8e00ff */
[----:B--2---:R-:W-:Y:S01]  /*01e0*/  MOV R6, UR6 ;  /* 0x0000000600067c02 */ /* 0x004fe20008000f00 */
[----:B0-----:R-:W-:-:S03]  /*01f0*/  IMAD.WIDE.U32 R4, R7, 0x4, R4 ;  /* 0x0000000407047825 */ /* 0x001fc600078e0004 */
[----:B------:R-:W-:-:S05]  /*0200*/  PRMT R7, R6, 0x5410, R9 ;  /* 0x0000541006077816 */ /* 0x000fca0000000009 */
[----:B------:R0:W-:Y:S02]  /*0210*/  STG.E desc[UR4][R4.64], R7 ;  /* 0x0000000704007986 */ /* 0x0001e4000c101904 */
[----:B------:R-:W-:Y:S05]  /*0220*/  @P0 BRA `(.L_x_4487) ;  /* 0x0000000000580947 */ /* 0x000fea0003800000 */
[----:B0-----:R-:W0:Y:S01]  /*0230*/  LDC.64 R4, c[0x0][0x388] ;  /* 0x0000e200ff047b82 */ /* 0x001e220000000a00 */
[----:B------:R-:W1:Y:S01]  /*0240*/  LDCU.U16 UR6, c[0x0][0x384] ;  /* 0x00007080ff0677ac */ /* 0x000e620008000400 */
[----:B------:R-:W-:Y:S02]  /*0250*/  IADD3 R7, PT, PT, R0, R3, RZ ;  /* 0x0000000300077210 */ /* 0x000fe40007ffe0ff */
[----:B------:R-:W-:Y:S01]  /*0260*/  IADD3 R3, PT, PT, R3, 0x80, RZ ;  /* 0x0000008003037810 */ /* 0x000fe20007ffe0ff */
[----:B------:R-:W2:Y:S01]  /*0270*/  LDCU.U16 UR7, c[0x0][0x386] ;  /* 0x000070c0ff0777ac */ /* 0x000ea20008000400 */
[----:B-1----:R-:W-:Y:S02]  /*0280*/  IMAD.U32 R6, RZ, RZ, UR6 ;  /* 0x00000006ff067e24 */ /* 0x002fe4000f8e00ff */
[----:B--2---:R-:W-:Y:S02]  /*0290*/  IMAD.U32 R9, RZ, RZ, UR7 ;  /* 0x00000007ff097e24 */ /* 0x004fe4000f8e00ff */
[----:B0-----:R-:W-:-:S03]  /*02a0*/  IMAD.WIDE.U32 R4, R7, 0x4, R4 ;  /* 0x0000000407047825 */ /* 0x001fc600078e0004 */
[----:B------:R-:W-:-:S05]  /*02b0*/  PRMT R7, R6, 0x5410, R9 ;  /* 0x0000541006077816 */ /* 0x000fca0000000009 */
[----:B------:R0:W-:Y:S02]  /*02c0*/  STG.E desc[UR4][R4.64], R7 ;  /* 0x0000000704007986 */ /* 0x0001e4000c101904 */
.L_x_4486:
[----:B------:R-:W-:-:S13]  /*02d0*/  ISETP.GE.U32.AND P0, PT, R3, R2, PT ;  /* 0x000000020300720c */ /* 0x000fda0003f06070 */
[----:B------:R-:W-:Y:S05]  /*02e0*/  @P0 BRA `(.L_x_4488) ;  /* 0x0000000000580947 */ /* 0x000fea0003800000 */
[----:B0-----:R-:W0:Y:S01]  /*02f0*/  LDC.64 R4, c[0x0][0x388] ;  /* 0x0000e200ff047b82 */ /* 0x001e220000000a00 */
[----:B------:R-:W1:Y:S01]  /*0300*/  LDCU.U16 UR6, c[0x0][0x384] ;  /* 0x00007080ff0677ac */ /* 0x000e620008000400 */
[----:B------:R-:W-:Y:S02]  /*0310*/  IMAD.IADD R7, R0, 0x1, R3 ;  /* 0x0000000100077824 */ /* 0x000fe400078e0203 */
[----:B------:R-:W-:Y:S01]  /*0320*/  VIADD R3, R3, 0x80 ;  /* 0x0000008003037836 */ /* 0x000fe20000000000 */
[----:B------:R-:W2:Y:S01]  /*0330*/  LDCU.U16 UR7, c[0x0][0x386] ;  /* 0x000070c0ff0777ac */ /* 0x000ea20008000400 */
[----:B-1----:R-:W-:Y:S01]  /*0340*/  IMAD.U32 R6, RZ, RZ, UR6 ;  /* 0x00000006ff067e24 */ /* 0x002fe2000f8e00ff */
[----:B--2---:R-:W-:Y:S01]  /*0350*/  MOV R9, UR7 ;  /* 0x0000000700097c02 */ /* 0x004fe20008000f00 */
[----:B0-----:R-:W-:-:S03]  /*0360*/  IMAD.WIDE.U32 R4, R7, 0x4, R4 ;  /* 0x0000000407047825 */ /* 0x001fc600078e0004 */
[----:B------:R-:W-:-:S05]  /*0370*/  PRMT R7, R6, 0x5410, R9 ;  /* 0x0000541006077816 */ /* 0x000fca0000000009 */
[----:B------:R1:W-:Y:S02]  /*0380*/  STG.E desc[UR4][R4.64], R7 ;  /* 0x0000000704007986 */ /* 0x0003e4000c101904 */
.L_x_4487:
[----:B------:R-:W-:-:S13]  /*0390*/  ISETP.GE.U32.AND P0, PT, R3, R2, PT ;  /* 0x000000020300720c */ /* 0x000fda0003f06070 */
[----:B------:R-:W-:Y:S05]  /*03a0*/  @P0 BRA `(.L_x_4489) ;  /* 0x00000000005c0947 */ /* 0x000fea0003800000 */
[----:B01----:R-:W0:Y:S01]  /*03b0*/  LDC.64 R4, c[0x0][0x388] ;  /* 0x0000e200ff047b82 */ /* 0x003e220000000a00 */
[----:B------:R-:W1:Y:S01]  /*03c0*/  LDCU.U16 UR7, c[0x0][0x386] ;  /* 0x000070c0ff0777ac */ /* 0x000e620008000400 */
[----:B------:R-:W-:Y:S01]  /*03d0*/  IMAD.IADD R7, R0, 0x1, R3 ;  /* 0x0000000100077824 */ /* 0x000fe200078e0203 */
[----:B------:R-:W-:Y:S01]  /*03e0*/  IADD3 R3, PT, PT, R3, 0x80, RZ ;  /* 0x0000008003037810 */ /* 0x000fe20007ffe0ff */
[----:B------:R-:W2:Y:S01]  /*03f0*/  LDCU.U16 UR6, c[0x0][0x384] ;  /* 0x00007080ff0677ac */ /* 0x000ea20008000400 */
[----:B-1----:R-:W-:Y:S01]  /*0400*/  IMAD.U32 R9, RZ, RZ, UR7 ;  /* 0x00000007ff097e24 */ /* 0x002fe2000f8e00ff */
[----:B--2---:R-:W-:Y:S01]  /*0410*/  MOV R6, UR6 ;  /* 0x0000000600067c02 */ /* 0x004fe20008000f00 */
[----:B0-----:R-:W-:-:S03]  /*0420*/  IMAD.WIDE.U32 R4, R7, 0x4, R4 ;  /* 0x0000000407047825 */ /* 0x001fc600078e0004 */
[----:B------:R-:W-:-:S05]  /*0430*/  PRMT R7, R6, 0x5410, R9 ;  /* 0x0000541006077816 */ /* 0x000fca0000000009 */
[----:B------:R1:W-:Y:S02]  /*0440*/  STG.E desc[UR4][R4.64], R7 ;  /* 0x0000000704007986 */ /* 0x0003e4000c101904 */
.L_x_4488:
[----:B------:R-:W-:-:S13]  /*0450*/  ISETP.GE.U32.AND P0, PT, R3, R2, PT ;  /* 0x000000020300720c */ /* 0x000fda0003f06070 */
[----:B------:R-:W-:Y:S05]  /*0460*/  @P0 BREAK.RELIABLE B1 ;  /* 0x0000000000010942 */ /* 0x000fea0003800100 */
        /* <DEDUP_REMOVED lines=11> */
.L_x_4489:
[----:B------:R-:W-:Y:S05]  /*0520*/  BSYNC.RELIABLE B1 ;  /* 0x0000000000017941 */ /* 0x000fea0003800100 */
.L_x_4485:
[----:B------:R-:W-:-:S13]  /*0530*/  ISETP.GE.U32.AND P0, PT, R3, R2, PT ;  /* 0x000000020300720c */ /* 0x000fda0003f06070 */
[----:B012---:R-:W0:Y:S01]  /*0540*/  @!P0 LDC.64 R4, c[0x0][0x388] ;  /* 0x0000e200ff048b82 */ /* 0x007e220000000a00 */
[----:B------:R-:W-:Y:S01]  /*0550*/  @!P0 IMAD.IADD R7, R0, 0x1, R3 ;  /* 0x0000000100078824 */ /* 0x000fe200078e0203 */
[----:B------:R-:W-:-:S06]  /*0560*/  @!P0 IADD3 R3, PT, PT, R3, 0x80, RZ ;  /* 0x0000008003038810 */ /* 0x000fcc0007ffe0ff */
[----:B------:R-:W1:Y:S08]  /*0570*/  @!P0 LDC.U16 R6, c[0x0][0x384] ;  /* 0x0000e100ff068b82 */ /* 0x000e700000000400 */
[----:B------:R-:W1:Y:S01]  /*0580*/  @!P0 LDC.U16 R9, c[0x0][0x386] ;  /* 0x0000e180ff098b82 */ /* 0x000e620000000400 */
[----:B0-----:R-:W-:Y:S01]  /*0590*/  @!P0 IMAD.WIDE.U32 R4, R7, 0x4, R4 ;  /* 0x0000000407048825 */ /* 0x001fe200078e0004 */
[----:B-1----:R-:W-:-:S05]  /*05a0*/  @!P0 PRMT R9, R6, 0x5410, R9 ;  /* 0x0000541006098816 */ /* 0x002fca0000000009 */
[----:B------:R2:W-:Y:S02]  /*05b0*/  @!P0 STG.E desc[UR4][R4.64], R9 ;  /* 0x0000000904008986 */ /* 0x0005e4000c101904 */
.L_x_4490:
[----:B------:R-:W-:Y:S05]  /*05c0*/  BSYNC.RECONVERGENT B0 ;  /* 0x0000000000007941 */ /* 0x000fea0003800200 */
.L_x_4484:
[----:B------:R-:W-:Y:S05]  /*05d0*/  WARPSYNC.ALL ;  /* 0x0000000000007948 */ /* 0x000fea0003800000 */
[----:B------:R-:W-:-:S13]  /*05e0*/  ISETP.GE.U32.AND P0, PT, R3, R2, PT ;  /* 0x000000020300720c */ /* 0x000fda0003f06070 */
[----:B------:R-:W-:Y:S05]  /*05f0*/  @P0 EXIT ;  /* 0x000000000000094d */ /* 0x000fea0003800000 */
[----:B012---:R-:W0:Y:S01]  /*0600*/  LDC.64 R4, c[0x0][0x388] ;  /* 0x0000e200ff047b82 */ /* 0x007e220000000a00 */
[----:B------:R-:W1:Y:S01]  /*0610*/  LDCU.U16 UR7, c[0x0][0x386] ;  /* 0x000070c0ff0777ac */ /* 0x000e620008000400 */
[----:B------:R-:W-:Y:S01]  /*0620*/  IMAD.IADD R3, R0, 0x1, R3 ;  /* 0x0000000100037824 */ /* 0x000fe200078e0203 */
[----:B------:R-:W2:Y:S01]  /*0630*/  LDCU.U16 UR6, c[0x0][0x384] ;  /* 0x00007080ff0677ac */ /* 0x000ea20008000400 */
[----:B-1----:R-:W-:Y:S01]  /*0640*/  IMAD.U32 R7, RZ, RZ, UR7 ;  /* 0x00000007ff077e24 */ /* 0x002fe2000f8e00ff */
[----:B--2---:R-:W-:Y:S01]  /*0650*/  MOV R0, UR6 ;  /* 0x0000000600007c02 */ /* 0x004fe20008000f00 */
[----:B0-----:R-:W-:-:S03]  /*0660*/  IMAD.WIDE.U32 R2, R3, 0x4, R4 ;  /* 0x0000000403027825 */ /* 0x001fc600078e0004 */
[----:B------:R-:W-:-:S05]  /*0670*/  PRMT R5, R0, 0x5410, R7 ;  /* 0x0000541000057816 */ /* 0x000fca0000000007 */
[----:B------:R-:W-:Y:S01]  /*0680*/  STG.E desc[UR4][R2.64], R5 ;  /* 0x0000000502007986 */ /* 0x000fe2000c101904 */
[----:B------:R-:W-:Y:S05]  /*0690*/  EXIT ;  /* 0x000000000000794d */ /* 0x000fea0003800000 */
.L_x_4483:
[----:B------:R-:W0:Y:S01]  /*06a0*/  S2R R5, SR_TID.X ;  /* 0x0000000000057919 */ /* 0x000e220000002100 */
[----:B------:R-:W1:Y:S01]  /*06b0*/  LDC.64 R2, c[0x0][0x388] ;  /* 0x0000e200ff027b82 */ /* 0x000e620000000a00 */
[----:B------:R-:W2:Y:S01]  /*06c0*/  LDCU.U16 UR7, c[0x0][0x386] ;  /* 0x000070c0ff0777ac */ /* 0x000ea20008000400 */
[----:B------:R-:W3:Y:S01]  /*06d0*/  LDCU.U16 UR6, c[0x0][0x384] ;  /* 0x00007080ff0677ac */ /* 0x000ee20008000400 */
[----:B--2---:R-:W-:Y:S01]  /*06e0*/  IMAD.U32 R7, RZ, RZ, UR7 ;  /* 0x00000007ff077e24 */ /* 0x004fe2000f8e00ff */
[----:B---3--:R-:W-:Y:S01]  /*06f0*/  MOV R4, UR6 ;  /* 0x0000000600047c02 */ /* 0x008fe20008000f00 */
[----:B-1----:R-:W-:-:S03]  /*0700*/  IMAD.WIDE.U32 R2, R0, 0x4, R2 ;  /* 0x0000000400027825 */ /* 0x002fc600078e0002 */
[----:B------:R-:W-:Y:S01]  /*0710*/  PRMT R4, R4, 0x5410, R7 ;  /* 0x0000541004047816 */ /* 0x000fe20000000007 */
[----:B0-----:R-:W-:-:S03]  /*0720*/  IMAD.WIDE.U32 R2, R5, 0x8, R2 ;  /* 0x0000000805027825 */ /* 0x001fc600078e0002 */
[-C--:B------:R-:W-:Y:S02]  /*0730*/  MOV R6, R4.reuse ;  /* 0x0000000400067202 */ /* 0x080fe40000000f00 */
        /* <DEDUP_REMOVED lines=11> */
.L_x_4491:
        /* <DEDUP_REMOVED lines=9> */
.L_x_7116:


//--------------------- .text._ZN2at6native29vectorized_elementwise_kernelILi4ENS0_11FillFunctorIN3c107complexINS3_4HalfEEEEESt5arrayIPcLm1EEEEviT0_T1_ --------------------------
	.section	.text._ZN2at6native29vectorized_elementwise_kernelILi4ENS0_11FillFunctorIN3c107complexINS3_4HalfEEEEESt5arrayIPcLm1EEEEviT0_T1_,"ax",@progbits
	.align	128
        .global         _ZN2at6native29vectorized_elementwise_kernelILi4ENS0_11FillFunctorIN3c107complexINS3_4HalfEEEEESt5arrayIPcLm1EEEEviT0_T1_
        .type           _ZN2at6native29vectorized_elementwise_kernelILi4ENS0_11FillFunctorIN3c107complexINS3_4HalfEEEEESt5arrayIPcLm1EEEEviT0_T1_,@function
        .size           _ZN2at6native29vectorized_elementwise_kernelILi4ENS0_11FillFunctorIN3c107complexINS3_4HalfEEEEESt5arrayIPcLm1EEEEviT0_T1_,(.L_x_7117 - _ZN2at6native29vectorized_elementwise_kernelILi4ENS0_11FillFunctorIN3c107complexINS3_4HalfEEEEESt5arrayIPcLm1EEEEviT0_T1_)
        .other          _ZN2at6native29vectorized_elementwise_kernelILi4ENS0_11FillFunctorIN3c107complexINS3_4HalfEEEEESt5arrayIPcLm1EEEEviT0_T1_,@"STO_CUDA_ENTRY STV_DEFAULT"
_ZN2at6native29vectorized_elementwise_kernelILi4ENS0_11FillFunctorIN3c107complexINS3_4HalfEEEEESt5arrayIPcLm1EEEEviT0_T1_:
.text._ZN2at6native29vectorized_elementwise_kernelILi4ENS0_11FillFunctorIN3c107complexINS3_4HalfEEEEESt5arrayIPcLm1EEEEviT0_T1_:
        /* <DEDUP_REMOVED lines=45> */
.L_x_4495:
        /* <DEDUP_REMOVED lines=12> */
.L_x_4496:
        /* <DEDUP_REMOVED lines=12> */
.L_x_4497:
        /* <DEDUP_REMOVED lines=13> */
.L_x_4498:
[----:B------:R-:W-:Y:S05]  /*0520*/  BSYNC.RELIABLE B1 ;  /* 0x0000000000017941 */ /* 0x000fea0003800100 */
.L_x_4494:
        /* <DEDUP_REMOVED lines=9> */
.L_x_4499:
[----:B------:R-:W-:Y:S05]  /*05c0*/  BSYNC.RECONVERGENT B0 ;  /* 0x0000000000007941 */ /* 0x000fea0003800200 */
.L_x_4493:
        /* <DEDUP_REMOVED lines=13> */
.L_x_4492:
        /* <DEDUP_REMOVED lines=16> */
[----:B------:R-:W-:Y:S04]  /*07a0*/  STG.E.128 desc[UR4][R2.64], R4 ;  /* 0x0000000402007986 */ /* 0x000fe8000c101d04 */
[----:B------:R-:W-:Y:S01]  /*07b0*/  STG.E.128 desc[UR4][R2.64+0x800], R8 ;  /* 0x0008000802007986 */ /* 0x000fe2000c101d04 */
[----:B------:R-:W-:Y:S05]  /*07c0*/  EXIT ;  /* 0x000000000000794d */ /* 0x000fea0003800000 */
.L_x_4500:
        /* <DEDUP_REMOVED lines=11> */
.L_x_7117:


//--------------------- .text._ZN2at6native29vectorized_elementwise_kernelILi8ENS0_11FillFunctorIN3c107complexINS3_4HalfEEEEESt5arrayIPcLm1EEEEviT0_T1_ --------------------------
	.section	.text._ZN2at6native29vectorized_elementwise_kernelILi8ENS0_11FillFunctorIN3c107complexINS3_4HalfEEEEESt5arrayIPcLm1EEEEviT0_T1_,"ax",@progbits
	.align	128
        .global         _ZN2at6native29vectorized_elementwise_kernelILi8ENS0_11FillFunctorIN3c107complexINS3_4HalfEEEEESt5arrayIPcLm1EEEEviT0_T1_
        .type           _ZN2at6native29vectorized_elementwise_kernelILi8ENS0_11FillFunctorIN3c107complexINS3_4HalfEEEEESt5arrayIPcLm1EEEEviT0_T1_,@function
        .size           _ZN2at6native29vectorized_elementwise_kernelILi8ENS0_11FillFunctorIN3c107complexINS3_4HalfEEEEESt5arrayIPcLm1EEEEviT0_T1_,(.L_x_7118 - _ZN2at6native29vectorized_elementwise_kernelILi8ENS0_11FillFunctorIN3c107complexINS3_4HalfEEEEESt5arrayIPcLm1EEEEviT0_T1_)
        .other          _ZN2at6native29vectorized_elementwise_kernelILi8ENS0_11FillFunctorIN3c107complexINS3_4HalfEEEEESt5arrayIPcLm1EEEEviT0_T1_,@"STO_CUDA_ENTRY STV_DEFAULT"
_ZN2at6native29vectorized_elementwise_kernelILi8ENS0_11FillFunctorIN3c107complexINS3_4HalfEEEEESt5arrayIPcLm1EEEEviT0_T1_:
.text._ZN2at6native29vectorized_elementwise_kernelILi8ENS0_11FillFunctorIN3c107complexINS3_4HalfEEEEESt5arrayIPcLm1EEEEviT0_T1_:
[----:B------:R-:W-:Y:S01]  /*0000*/  LDC R1, c[0x0][0x37c] ;  /* 0x0000df00ff017b82 */ /* 0x000fe20000000800 */
[----:B------:R-:W-:Y:S05]  /*0010*/  EXIT ;  /* 0x000000000000794d */ /* 0x000fea0003800000 */
.L_x_4501:
        /* <DEDUP_REMOVED lines=14> */
.L_x_7118:


//--------------------- .text._ZN2at6native18elementwise_kernelILi128ELi4EZNS0_15gpu_kernel_implINS0_11FillFunctorIN3c107complexIfEEEEEEvRNS_18TensorIteratorBaseERKT_EUliE_EEviT1_ --------------------------
	.section	.text._ZN2at6native18elementwise_kernelILi128ELi4EZNS0_15gpu_kernel_implINS0_11FillFunctorIN3c107complexIfEEEEEEvRNS_18TensorIteratorBaseERKT_EUliE_EEviT1_,"ax",@progbits
	.align	128
        .global         _ZN2at6native18elementwise_kernelILi128ELi4EZNS0_15gpu_kernel_implINS0_11FillFunctorIN3c107complexIfEEEEEEvRNS_18TensorIteratorBaseERKT_EUliE_EEviT1_
        .type           _ZN2at6native18elementwise_kernelILi128ELi4EZNS0_15gpu_kernel_implINS0_11FillFunctorIN3c107complexIfEEEEEEvRNS_18TensorIteratorBaseERKT_EUliE_EEviT1_,@function
        .size           _ZN2at6native18elementwise_kernelILi128ELi4EZNS0_15gpu_kernel_implINS0_11FillFunctorIN3c107complexIfEEEEEEvRNS_18TensorIteratorBaseERKT_EUliE_EEviT1_,(.L_x_7119 - _ZN2at6native18elementwise_kernelILi128ELi4EZNS0_15gpu_kernel_implINS0_11FillFunctorIN3c107complexIfEEEEEEvRNS_18TensorIteratorBaseERKT_EUliE_EEviT1_)
        .other          _ZN2at6native18elementwise_kernelILi128ELi4EZNS0_15gpu_kernel_implINS0_11FillFunctorIN3c107complexIfEEEEEEvRNS_18TensorIteratorBaseERKT_EUliE_EEviT1_,@"STO_CUDA_ENTRY STV_DEFAULT"
_ZN2at6native18elementwise_kernelILi128ELi4EZNS0_15gpu_kernel_implINS0_11FillFunctorIN3c107complexIfEEEEEEvRNS_18TensorIteratorBaseERKT_EUliE_EEviT1_:
.text._ZN2at6native18elementwise_kernelILi128ELi4EZNS0_15gpu_kernel_implINS0_11FillFunctorIN3c107complexIfEEEEEEvRNS_18TensorIteratorBaseERKT_EUliE_EEviT1_:
        /* <DEDUP_REMOVED lines=11> */
[--C-:B-1----:R-:W-:Y:S01]  /*00b0*/  SHF.R.U32.HI R0, RZ, 0x17, R4.reuse ;  /* 0x00000017ff007819 */ /* 0x102fe20000011604 */
[----:B------:R-:W1:Y:S01]  /*00c0*/  F2I.S64.TRUNC R42, R4 ;  /* 0x00000004002a7311 */ /* 0x000e62000020d900 */
[--C-:B------:R-:W-:Y:S01]  /*00d0*/  SHF.R.U32.HI R3, RZ, 0x16, R4.reuse ;  /* 0x00000016ff037819 */ /* 0x100fe20000011604 */
[----:B------:R-:W-:Y:S01]  /*00e0*/  FMUL.FTZ R16, R4, 1 ;  /* 0x3f80000004107820 */ /* 0x000fe20000410000 */
[C---:B------:R-:W-:Y:S01]  /*00f0*/  LOP3.LUT R41, R0.reuse, 0xff, RZ, 0xc0, !PT ;  /* 0x000000ff00297812 */ /* 0x040fe200078ec0ff */
[----:B------:R-:W-:Y:S01]  /*0100*/  VIADD R40, R0, 0x1 ;  /* 0x0000000100287836 */ /* 0x000fe20000000000 */
[----:B------:R-:W-:Y:S01]  /*0110*/  LOP3.LUT R3, R3, 0x1, RZ, 0xc0, !PT ;  /* 0x0000000103037812 */ /* 0x000fe200078ec0ff */
[----:B------:R-:W-:Y:S01]  /*0120*/  FMUL.FTZ R18, R5, 1 ;  /* 0x3f80000005127820 */ /* 0x000fe20000410000 */
[--C-:B------:R-:W-:Y:S01]  /*0130*/  LOP3.LUT P0, RZ, R41, 0x3fffff, R4.reuse, 0xf8, !PT ;  /* 0x003fffff29ff7812 */ /* 0x100fe2000780f804 */
[----:B-----5:R-:W-:Y:S01]  /*0140*/  USHF.L.U32 UR4, UR4, 0x9, URZ ;  /* 0x0000000904047899 */ /* 0x020fe200080006ff */
[----:B------:R-:W-:Y:S01]  /*0150*/  SHF.R.U32.HI R6, RZ, 0x15, R4 ;  /* 0x00000015ff067819 */ /* 0x000fe20000011604 */
[----:B------:R-:W-:Y:S01]  /*0160*/  UISETP.LT.U32.AND UP0, UPT, UR40, 0x18, UPT ;  /* 0x000000182800788c */ /* 0x000fe2000bf01070 */
[----:B------:R-:W-:Y:S01]  /*0170*/  ISETP.EQ.U32.AND P0, PT, R3, 0x1, P0 ;  /* 0x000000010300780c */ /* 0x000fe20000702070 */
[----:B-1----:R-:W-:Y:S01]  /*0180*/  IMAD.MOV.U32 R3, RZ, RZ, R42 ;  /* 0x000000ffff037224 */ /* 0x002fe200078e002a */
[----:B------:R-:W-:Y:S01]  /*0190*/  LOP3.LUT R7, R6, 0x1, RZ, 0xc0, !PT ;  /* 0x0000000106077812 */ /* 0x000fe200078ec0ff */
[----:B------:R-:W-:Y:S01]  /*01a0*/  USEL UR38, UR40, 0x18, UP0 ;  /* 0x0000001828267887 */ /* 0x000fe20008000000 */
[----:B--2---:R-:W-:-:S02]  /*01b0*/  LOP3.LUT R27, R27, UR4, RZ, 0xfc, !PT ;  /* 0x000000041b1b7c12 */ /* 0x004fc4000f8efcff */
[----:B------:R-:W-:Y:S01]  /*01c0*/  PRMT R23, R3, 0x7610, R23 ;  /* 0x0000761003177816 */ /* 0x000fe20000000017 */
[----:B------:R-:W-:Y:S01]  /*01d0*/  UIADD3 UR38, UPT, UPT, UR38, 0x1, URZ ;  /* 0x0000000126267890 */ /* 0x000fe2000fffe0ff */
[----:B----4-:R-:W-:Y:S02]  /*01e0*/  ISETP.GE.AND P2, PT, R27, UR5, PT ;  /* 0x000000051b007c0c */ /* 0x010fe4000bf46270 */
[----:B------:R-:W-:Y:S02]  /*01f0*/  LOP3.LUT R25, R4, 0x7fffffff, RZ, 0xc0, !PT ;  /* 0x7fffffff04197812 */ /* 0x000fe400078ec0ff */
[----:B------:R-:W-:Y:S02]  /*0200*/  IADD3 R7, PT, PT, R7, R4, RZ ;  /* 0x0000000407077210 */ /* 0x000fe40007ffe0ff */
[----:B------:R-:W-:Y:S01]  /*0210*/  @!P0 IADD3 R40, PT, PT, R0, RZ, RZ ;  /* 0x000000ff00288210 */ /* 0x000fe20007ffe0ff */
[C---:B------:R-:W-:Y:S01]  /*0220*/  FADD.FTZ R28, R25.reuse, 8192 ;  /* 0x46000000191c7421 */ /* 0x040fe20000010000 */
[--C-:B------:R-:W-:Y:S01]  /*0230*/  SHF.R.U32.HI R0, RZ, 0x14, R4.reuse ;  /* 0x00000014ff007819 */ /* 0x100fe20000011604 */
[----:B------:R-:W-:Y:S01]  /*0240*/  FADD.FTZ R29, R25, 64 ;  /* 0x42800000191d7421 */ /* 0x000fe20000010000 */
[----:B------:R-:W-:Y:S01]  /*0250*/  FSETP.NEU.FTZ.AND P0, PT, R4, RZ, PT ;  /* 0x000000ff0400720b */ /* 0x000fe20003f1d000 */
[----:B------:R-:W-:Y:S01]  /*0260*/  VIADD R38, R7, 0x80fffff ;  /* 0x080fffff07267836 */ /* 0x000fe20000000000 */
[----:B------:R-:W-:Y:S01]  /*0270*/  LOP3.LUT R3, R0, 0x1, RZ, 0xc0, !PT ;  /* 0x0000000100037812 */ /* 0x000fe200078ec0ff */
[----:B------:R-:W-:Y:S01]  /*0280*/  FADD.FTZ R30, R25, 16384 ;  /* 0x46800000191e7421 */ /* 0x000fe20000010000 */
[----:B------:R-:W-:Y:S01]  /*0290*/  FSETP.NEU.FTZ.AND P1, PT, R5, RZ, PT ;  /* 0x000000ff0500720b */ /* 0x000fe20003f3d000 */
[----:B------:R-:W-:Y:S01]  /*02a0*/  FADD.FTZ R31, R25, 128 ;  /* 0x43000000191f7421 */ /* 0x000fe20000010000 */
[--C-:B------:R-:W-:Y:S01]  /*02b0*/  SHF.R.U32.HI R26, RZ, 0x18, R4.reuse ;  /* 0x00000018ff1a7819 */ /* 0x100fe20000011604 */
[----:B------:R-:W-:Y:S01]  /*02c0*/  IMAD.IADD R3, R3, 0x1, R4 ;  /* 0x0000000103037824 */ /* 0x000fe200078e0204 */
[----:B------:R-:W-:-:S02]  /*02d0*/  PLOP3.LUT P0, PT, P0, P1, PT, 0xf8, 0x8f ;  /* 0x00000000008f781c */ /* 0x000fc40000703f70 */
[----:B------:R-:W-:Y:S01]  /*02e0*/  ISETP.GT.U32.AND P1, PT, R25, 0x7f800000, PT ;  /* 0x7f8000001900780c */ /* 0x000fe20003f24070 */
[----:B------:R-:W-:Y:S01]  /*02f0*/  VIADD R37, R3, 0x487ffff ;  /* 0x0487ffff03257836 */ /* 0x000fe20000000000 */
[----:B------:R-:W-:Y:S01]  /*0300*/  IADD3 R36, PT, PT, R7, 0x88fffff, RZ ;  /* 0x088fffff07247810 */ /* 0x000fe20007ffe0ff */
[----:B------:R-:W-:Y:S01]  /*0310*/  VIADD R39, R3, 0x407ffff ;  /* 0x0407ffff03277836 */ /* 0x000fe20000000000 */
[----:B------:R-:W-:Y:S02]  /*0320*/  LOP3.LUT R26, R26, 0x80, RZ, 0xc0, !PT ;  /* 0x000000801a1a7812 */ /* 0x000fe400078ec0ff */
[----:B------:R-:W-:Y:S02]  /*0330*/  SEL R33, R33, 0x7c, P1 ;  /* 0x0000007c21217807 */ /* 0x000fe40000800000 */
[----:B------:R-:W-:Y:S02]  /*0340*/  LOP3.LUT R32, R28, 0xff, RZ, 0xc0, !PT ;  /* 0x000000ff1c207812 */ /* 0x000fe400078ec0ff */
[----:B------:R-:W-:-:S02]  /*0350*/  LOP3.LUT R34, R29, 0xff, RZ, 0xc0, !PT ;  /* 0x000000ff1d227812 */ /* 0x000fc400078ec0ff */
[----:B------:R-:W-:Y:S02]  /*0360*/  SEL R35, RZ, 0x1, !P0 ;  /* 0x00000001ff237807 */ /* 0x000fe40004000000 */
[----:B------:R-:W-:Y:S02]  /*0370*/  SHF.R.U32.HI R37, RZ, 0x14, R37 ;  /* 0x00000014ff257819 */ /* 0x000fe40000011625 */
[----:B------:R-:W-:Y:S02]  /*0380*/  SHF.R.U32.HI R39, RZ, 0x14, R39 ;  /* 0x00000014ff277819 */ /* 0x000fe40000011627 */
[----:B------:R-:W-:Y:S02]  /*0390*/  SHF.R.U32.HI R36, RZ, 0x15, R36 ;  /* 0x00000015ff247819 */ /* 0x000fe40000011624 */
[----:B------:R-:W-:Y:S01]  /*03a0*/  SHF.R.U32.HI R38, RZ, 0x15, R38 ;  /* 0x00000015ff267819 */ /* 0x000fe20000011626 */
[----:B------:R1:W2:Y:S08]  /*03b0*/  F2I.FTZ.U32.TRUNC.NTZ R2, R4 ;  /* 0x0000000400027305 */ /* 0x0002b0000021f000 */
[----:B------:R1:W3:Y:S01]  /*03c0*/  F2I.FTZ.TRUNC.NTZ R22, R4 ;  /* 0x0000000400167305 */ /* 0x0002e2000021f100 */
[----:B------:R1:W4:-:S15]  /*03d0*/  F2I.U64.TRUNC R44, R4 ;  /* 0x00000004002c7311 */ /* 0x00031e000020d800 */
[----:B------:R-:W-:-:S15]  /*03e0*/  NOP ;  /* 0x0000000000007918 */ /* 0x000fde0000000000 */
[----:B------:R-:W-:-:S15]  /*03f0*/  NOP ;  /* 0x0000000000007918 */ /* 0x000fde0000000000 */
[----:B------:R-:W-:-:S15]  /*0400*/  NOP ;  /* 0x0000000000007918 */ /* 0x000fde0000000000 */
[----:B------:R-:W-:-:S04]  /*0410*/  NOP ;  /* 0x0000000000007918 */ /* 0x000fc80000000000 */
[----:B------:R-:W5:-:S15]  /*0420*/  F2F.F64.F32 R16, R16 ;  /* 0x0000001000107310 */ /* 0x000f5e0000201800 */
[----:B------:R-:W-:-:S15]  /*0430*/  NOP ;  /* 0x0000000000007918 */ /* 0x000fde0000000000 */
[----:B------:R-:W-:-:S15]  /*0440*/  NOP ;  /* 0x0000000000007918 */ /* 0x000fde0000000000 */
[----:B------:R-:W-:-:S15]  /*0450*/  NOP ;  /* 0x0000000000007918 */ /* 0x000fde0000000000 */
[----:B------:R-:W-:-:S04]  /*0460*/  NOP ;  /* 0x0000000000007918 */ /* 0x000fc80000000000 */
[----:B------:R-:W0:Y:S02]  /*0470*/  F2F.F64.F32 R18, R18 ;  /* 0x0000001200127310 */ /* 0x000e240000201800 */
[----:B012345:R-:W-:Y:S05]  /*0480*/  @P2 BRA `(.L_x_4503) ;  /* 0x0000001800c42947 */ /* 0x03ffea0003800000 */
        /* <DEDUP_REMOVED lines=277> */
.L_x_4505:
[----:B------:R-:W-:Y:S01]  /*15e0*/  IMAD.MOV.U32 R6, RZ, RZ, R0 ;  /* 0x000000ffff067224 */ /* 0x000fe200078e0000 */
[----:B------:R-:W-:-:S07]  /*15f0*/  MOV R7, RZ ;  /* 0x000000ff00077202 */ /* 0x000fce0000000f00 */
.L_x_4504:
        /* <DEDUP_REMOVED lines=16> */
.L_x_4509:
[----:B------:R0:W-:Y:S01]  /*1700*/  STG.E.U8 desc[UR36][R6.64], R23 ;  /* 0x0000001706007986 */ /* 0x0001e2000c101124 */
[----:B------:R-:W-:Y:S05]  /*1710*/  BRA `(.L_x_4511) ;  /* 0x00000008001c7947 */ /* 0x000fea0003800000 */
.L_x_4508:
        /* <DEDUP_REMOVED lines=8> */
.L_x_4513:
[----:B------:R0:W-:Y:S01]  /*17a0*/  STG.E desc[UR36][R6.64], R22 ;  /* 0x0000001606007986 */ /* 0x0001e2000c101924 */
[----:B------:R-:W-:Y:S05]  /*17b0*/  BRA `(.L_x_4511) ;  /* 0x0000000400f47947 */ /* 0x000fea0003800000 */
.L_x_4512:
[----:B------:R0:W-:Y:S01]  /*17c0*/  STG.E.U16 desc[UR36][R6.64], R22 ;  /* 0x0000001606007986 */ /* 0x0001e2000c101524 */
[----:B------:R-:W-:Y:S05]  /*17d0*/  BRA `(.L_x_4511) ;  /* 0x0000000400ec7947 */ /* 0x000fea0003800000 */
.L_x_4507:
        /* <DEDUP_REMOVED lines=8> */
.L_x_4515:
[----:B------:R-:W-:-:S05]  /*1860*/  F2FP.F16.F32.PACK_AB R4, RZ, R4 ;  /* 0x00000004ff04723e */ /* 0x000fca00000000ff */
[----:B------:R0:W-:Y:S01]  /*1870*/  STG.E.U16 desc[UR36][R6.64], R4 ;  /* 0x0000000406007986 */ /* 0x0001e2000c101524 */
[----:B------:R-:W-:Y:S05]  /*1880*/  BRA `(.L_x_4511) ;  /* 0x0000000400c07947 */ /* 0x000fea0003800000 */
.L_x_4514:
        /* <DEDUP_REMOVED lines=8> */
.L_x_4517:
[----:B------:R-:W-:-:S05]  /*1910*/  F2FP.F16.F32.PACK_AB R5, R5, R4 ;  /* 0x000000040505723e */ /* 0x000fca00000000ff */
[----:B------:R0:W-:Y:S01]  /*1920*/  STG.E desc[UR36][R6.64], R5 ;  /* 0x0000000506007986 */ /* 0x0001e2000c101924 */
[----:B------:R-:W-:Y:S05]  /*1930*/  BRA `(.L_x_4511) ;  /* 0x0000000400947947 */ /* 0x000fea0003800000 */
.L_x_4516:
[----:B------:R0:W-:Y:S01]  /*1940*/  STG.E.64 desc[UR36][R6.64], R16 ;  /* 0x0000001006007986 */ /* 0x0001e2000c101b24 */
[----:B------:R-:W-:Y:S05]  /*1950*/  BRA `(.L_x_4511) ;  /* 0x00000004008c7947 */ /* 0x000fea0003800000 */
.L_x_4506:
        /* <DEDUP_REMOVED lines=10> */
.L_x_4520:
[----:B------:R0:W-:Y:S01]  /*1a00*/  STG.E.128 desc[UR36][R6.64], R16 ;  /* 0x0000001006007986 */ /* 0x0001e2000c101d24 */
[----:B------:R-:W-:Y:S05]  /*1a10*/  BRA `(.L_x_4511) ;  /* 0x00000004005c7947 */ /* 0x000fea0003800000 */
.L_x_4519:
        /* <DEDUP_REMOVED lines=13> */
.L_x_4522:
[C---:B------:R-:W-:Y:S02]  /*1af0*/  ISETP.GE.U32.AND P1, PT, R25.reuse, 0x38800000, PT ;  /* 0x388000001900780c */ /* 0x040fe40003f26070 */
[----:B------:R-:W-:Y:S02]  /*1b00*/  ISETP.GT.U32.AND P0, PT, R25, 0x477fffff, PT ;  /* 0x477fffff1900780c */ /* 0x000fe40003f04070 */
[----:B------:R-:W-:-:S04]  /*1b10*/  SEL R0, R31, R38, !P1 ;  /* 0x000000261f007207 */ /* 0x000fc80004800000 */
[----:B------:R-:W-:-:S04]  /*1b20*/  SEL R3, R33, R0, P0 ;  /* 0x0000000021037207 */ /* 0x000fc80000000000 */
[----:B------:R-:W-:-:S05]  /*1b30*/  LOP3.LUT R3, R3, R26, RZ, 0xfc, !PT ;  /* 0x0000001a03037212 */ /* 0x000fca00078efcff */
[----:B------:R0:W-:Y:S01]  /*1b40*/  STG.E.U8 desc[UR36][R6.64], R3 ;  /* 0x0000000306007986 */ /* 0x0001e2000c101124 */
[----:B------:R-:W-:Y:S05]  /*1b50*/  BRA `(.L_x_4511) ;  /* 0x00000004000c7947 */ /* 0x000fea0003800000 */
.L_x_4521:
[----:B------:R-:W-:-:S05]  /*1b60*/  F2FP.BF16.F32.PACK_AB R4, RZ, R4 ;  /* 0x00000004ff04723e */ /* 0x000fca00000010ff */
[----:B------:R0:W-:Y:S01]  /*1b70*/  STG.E.U16 desc[UR36][R6.64], R4 ;  /* 0x0000000406007986 */ /* 0x0001e2000c101524 */
[----:B------:R-:W-:Y:S05]  /*1b80*/  BRA `(.L_x_4511) ;  /* 0x0000000400007947 */ /* 0x000fea0003800000 */
.L_x_4518:
        /* <DEDUP_REMOVED lines=10> */
.L_x_4525:
        /* <DEDUP_REMOVED lines=10> */
.L_x_4526:
[----:B------:R4:W-:Y:S01]  /*1cd0*/  STG.E.U8 desc[UR36][R6.64], R3 ;  /* 0x0000000306007986 */ /* 0x0009e2000c101124 */
[----:B------:R-:W-:Y:S05]  /*1ce0*/  BRA `(.L_x_4511) ;  /* 0x0000000000a87947 */ /* 0x000fea0003800000 */
.L_x_4524:
        /* <DEDUP_REMOVED lines=10> */
.L_x_4527:
[----:B------:R5:W-:Y:S01]  /*1d90*/  STG.E.U8 desc[UR36][R6.64], R3 ;  /* 0x0000000306007986 */ /* 0x000be2000c101124 */
[----:B------:R-:W-:Y:S05]  /*1da0*/  BRA `(.L_x_4511) ;  /* 0x0000000000787947 */ /* 0x000fea0003800000 */
.L_x_4523:
[----:B------:R-:W-:-:S13]  /*1db0*/  ISETP.NE.AND P0, PT, R0, 0x1c, PT ;  /* 0x0000001c0000780c */ /* 0x000fda0003f05270 */
[----:B------:R-:W-:Y:S05]  /*1dc0*/  @!P0 BRA `(.L_x_4528) ;  /* 0x00000000006c8947 */ /* 0x000fea0003800000 */
[----:B------:R-:W-:-:S13]  /*1dd0*/  ISETP.NE.AND P0, PT, R0, 0x1d, PT ;  /* 0x0000001d0000780c */ /* 0x000fda0003f05270 */
[----:B------:R-:W-:Y:S05]  /*1de0*/  @!P0 BRA `(.L_x_4529) ;  /* 0x00000000005c8947 */ /* 0x000fea0003800000 */
[----:B------:R-:W-:-:S13]  /*1df0*/  ISETP.NE.AND P0, PT, R0, 0x2c, PT ;  /* 0x0000002c0000780c */ /* 0x000fda0003f05270 */
[----:B------:R-:W-:Y:S05]  /*1e00*/  @!P0 BRA `(.L_x_4530) ;  /* 0x0000000000448947 */ /* 0x000fea0003800000 */
.L_x_4510:
        /* <DEDUP_REMOVED lines=16> */
.L_x_4531:
[----:B------:R-:W-:Y:S05]  /*1f10*/  BRA `(.L_x_4511) ;  /* 0x00000000001c7947 */ /* 0x000fea0003800000 */
.L_x_4530:
[----:B------:R-:W-:-:S04]  /*1f20*/  ISETP.NE.AND P0, PT, R41, 0xff, PT ;  /* 0x000000ff2900780c */ /* 0x000fc80003f05270 */
[----:B------:R-:W-:-:S05]  /*1f30*/  SEL R3, R40, 0xffff, P0 ;  /* 0x0000ffff28037807 */ /* 0x000fca0000000000 */
[----:B------:R2:W-:Y:S01]  /*1f40*/  STG.E.U8 desc[UR36][R6.64], R3 ;  /* 0x0000000306007986 */ /* 0x0005e2000c101124 */
[----:B------:R-:W-:Y:S05]  /*1f50*/  BRA `(.L_x_4511) ;  /* 0x00000000000c7947 */ /* 0x000fea0003800000 */
.L_x_4529:
[----:B------:R1:W-:Y:S01]  /*1f60*/  STG.E.64 desc[UR36][R6.64], R44 ;  /* 0x0000002c06007986 */ /* 0x0003e2000c101b24 */
[----:B------:R-:W-:Y:S05]  /*1f70*/  BRA `(.L_x_4511) ;  /* 0x0000000000047947 */ /* 0x000fea0003800000 */
.L_x_4528:
[----:B------:R0:W-:Y:S02]  /*1f80*/  STG.E desc[UR36][R6.64], R2 ;  /* 0x0000000206007986 */ /* 0x0001e4000c101924 */
.L_x_4511:
[----:B------:R-:W-:-:S07]  /*1f90*/  IADD3 R27, PT, PT, R27, 0x80, RZ ;  /* 0x000000801b1b7810 */ /* 0x000fce0007ffe0ff */
.L_x_4503:
[----:B------:R-:W-:Y:S05]  /*1fa0*/  BSYNC.RECONVERGENT B6 ;  /* 0x0000000000067941 */ /* 0x000fea0003800200 */
.L_x_4502:
        /* <DEDUP_REMOVED lines=282> */
.L_x_4535:
[----:B------:R-:W-:Y:S02]  /*3150*/  IMAD.MOV.U32 R4, RZ, RZ, R0 ;  /* 0x000000ffff047224 */ /* 0x000fe400078e0000 */
[----:B------:R-:W-:-:S07]  /*3160*/  IMAD.MOV.U32 R5, RZ, RZ, RZ ;  /* 0x000000ffff057224 */ /* 0x000fce00078e00ff */
.L_x_4534:
[----:B------:R-:W1:Y:S01]  /*3170*/  LDCU.64 UR4, c[0x0][0x520] ;  /* 0x0000a400ff0477ac */ /* 0x000e620008000a00 */
[----:B------:R-:W-:-:S04]  /*3180*/  PRMT R0, R24, 0x9910, RZ ;  /* 0x0000991018007816 */ /* 0x000fc800000000ff */
[----:B------:R-:W-:Y:S02]  /*3190*/  ISETP.GT.AND P1, PT, R0, 0x9, PT ;  /* 0x000000090000780c */ /* 0x000fe40003f24270 */
[----:B-12345:R-:W-:-:S04]  /*31a0*/  IADD3 R6, P0, PT, R4, UR4, RZ ;  /* 0x0000000404067c10 */ /* 0x03efc8000ff1e0ff */
        /* <DEDUP_REMOVED lines=12> */
.L_x_4539:
[----:B------:R0:W-:Y:S01]  /*3270*/  STG.E.U8 desc[UR36][R6.64], R23 ;  /* 0x0000001706007986 */ /* 0x0001e2000c101124 */
[----:B------:R-:W-:Y:S05]  /*3280*/  BRA `(.L_x_4541) ;  /* 0x00000008002c7947 */ /* 0x000fea0003800000 */
.L_x_4538:
        /* <DEDUP_REMOVED lines=8> */
.L_x_4543:
[----:B------:R0:W-:Y:S01]  /*3310*/  STG.E desc[UR36][R6.64], R22 ;  /* 0x0000001606007986 */ /* 0x0001e2000c101924 */
[----:B------:R-:W-:Y:S05]  /*3320*/  BRA `(.L_x_4541) ;  /* 0x0000000800047947 */ /* 0x000fea0003800000 */
.L_x_4542:
[----:B------:R0:W-:Y:S01]  /*3330*/  STG.E.U16 desc[UR36][R6.64], R22 ;  /* 0x0000001606007986 */ /* 0x0001e2000c101524 */
[----:B------:R-:W-:Y:S05]  /*3340*/  BRA `(.L_x_4541) ;  /* 0x0000000400fc7947 */ /* 0x000fea0003800000 */
.L_x_4537:
[----:B------:R-:W-:-:S13]  /*3350*/  ISETP.GT.AND P0, PT, R0, 0x6, PT ;  /* 0x000000060000780c */ /* 0x000fda0003f04270 */
[----:B------:R-:W-:Y:S05]  /*3360*/  @P0 BRA `(.L_x_4544) ;  /* 0x00000000002c0947 */ /* 0x000fea0003800000 */
[----:B------:R-:W-:-:S13]  /*3370*/  ISETP.NE.AND P0, PT, R0, 0x5, PT ;  /* 0x000000050000780c */ /* 0x000fda0003f05270 */
[----:B------:R-:W-:Y:S05]  /*3380*/  @!P0 BRA `(.L_x_4545) ;  /* 0x0000000000148947 */ /* 0x000fea0003800000 */
[----:B------:R-:W-:-:S13]  /*3390*/  ISETP.NE.AND P0, PT, R0, 0x6, PT ;  /* 0x000000060000780c */ /* 0x000fda0003f05270 */
[----:B------:R-:W-:Y:S05]  /*33a0*/  @P0 BRA `(.L_x_4540) ;  /* 0x0000000400940947 */ /* 0x000fea0003800000 */
[----:B------:R-:W0:Y:S02]  /*33b0*/  LDC R3, c[0x0][0x528] ;  /* 0x00014a00ff037b82 */ /* 0x000e240000000800 */
[----:B0-----:R0:W-:Y:S01]  /*33c0*/  STG.E desc[UR36][R6.64], R3 ;  /* 0x0000000306007986 */ /* 0x0011e2000c101924 */
[----:B------:R-:W-:Y:S05]  /*33d0*/  BRA `(.L_x_4541) ;  /* 0x0000000400d87947 */ /* 0x000fea0003800000 */
.L_x_4545:
[----:B------:R-:W0:Y:S02]  /*33e0*/  LDCU UR4, c[0x0][0x528] ;  /* 0x0000a500ff0477ac */ /* 0x000e240008000800 */
[----:B0-----:R-:W-:-:S05]  /*33f0*/  F2FP.F16.F32.PACK_AB R0, RZ, UR4 ;  /* 0x00000004ff007c3e */ /* 0x001fca00080000ff */
[----:B------:R0:W-:Y:S01]  /*3400*/  STG.E.U16 desc[UR36][R6.64], R0 ;  /* 0x0000000006007986 */ /* 0x0001e2000c101524 */
[----:B------:R-:W-:Y:S05]  /*3410*/  BRA `(.L_x_4541) ;  /* 0x0000000400c87947 */ /* 0x000fea0003800000 */
.L_x_4544:
[----:B------:R-:W-:-:S13]  /*3420*/  ISETP.NE.AND P0, PT, R0, 0x7, PT ;  /* 0x000000070000780c */ /* 0x000fda0003f05270 */
[----:B------:R-:W-:Y:S05]  /*3430*/  @!P0 BRA `(.L_x_4546) ;  /* 0x00000000002c8947 */ /* 0x000fea0003800000 */
[----:B------:R-:W-:-:S13]  /*3440*/  ISETP.NE.AND P0, PT, R0, 0x8, PT ;  /* 0x000000080000780c */ /* 0x000fda0003f05270 */
[----:B------:R-:W-:Y:S05]  /*3450*/  @!P0 BRA `(.L_x_4547) ;  /* 0x0000000000148947 */ /* 0x000fea0003800000 */
[----:B------:R-:W-:-:S13]  /*3460*/  ISETP.NE.AND P0, PT, R0, 0x9, PT ;  /* 0x000000090000780c */ /* 0x000fda0003f05270 */
[----:B------:R-:W-:Y:S05]  /*3470*/  @P0 BRA `(.L_x_4540) ;  /* 0x0000000400600947 */ /* 0x000fea0003800000 */
[----:B------:R-:W0:Y:S02]  /*3480*/  LDC.64 R4, c[0x0][0x528] ;  /* 0x00014a00ff047b82 */ /* 0x000e240000000a00 */
[----:B0-----:R0:W-:Y:S01]  /*3490*/  STG.E.64 desc[UR36][R6.64], R4 ;  /* 0x0000000406007986 */ /* 0x0011e2000c101b24 */
[----:B------:R-:W-:Y:S05]  /*34a0*/  BRA `(.L_x_4541) ;  /* 0x0000000400a47947 */ /* 0x000fea0003800000 */
.L_x_4547:
[----:B------:R-:W0:Y:S02]  /*34b0*/  LDC.64 R4, c[0x0][0x528] ;  /* 0x00014a00ff047b82 */ /* 0x000e240000000a00 */
[----:B0-----:R-:W-:-:S05]  /*34c0*/  F2FP.F16.F32.PACK_AB R5, R5, R4 ;  /* 0x000000040505723e */ /* 0x001fca00000000ff */
[----:B------:R0:W-:Y:S01]  /*34d0*/  STG.E desc[UR36][R6.64], R5 ;  /* 0x0000000506007986 */ /* 0x0001e2000c101924 */
[----:B------:R-:W-:Y:S05]  /*34e0*/  BRA `(.L_x_4541) ;  /* 0x0000000400947947 */ /* 0x000fea0003800000 */
.L_x_4546:
[----:B------:R0:W-:Y:S01]  /*34f0*/  STG.E.64 desc[UR36][R6.64], R16 ;  /* 0x0000001006007986 */ /* 0x0001e2000c101b24 */
[----:B------:R-:W-:Y:S05]  /*3500*/  BRA `(.L_x_4541) ;  /* 0x00000004008c7947 */ /* 0x000fea0003800000 */
.L_x_4536:
        /* <DEDUP_REMOVED lines=10> */
.L_x_4550:
[----:B------:R0:W-:Y:S01]  /*35b0*/  STG.E.128 desc[UR36][R6.64], R16 ;  /* 0x0000001006007986 */ /* 0x0001e2000c101d24 */
[----:B------:R-:W-:Y:S05]  /*35c0*/  BRA `(.L_x_4541) ;  /* 0x00000004005c7947 */ /* 0x000fea0003800000 */
.L_x_4549:
        /* <DEDUP_REMOVED lines=13> */
.L_x_4552:
[C---:B------:R-:W-:Y:S02]  /*36a0*/  ISETP.GE.U32.AND P0, PT, R25.reuse, 0x38800000, PT ;  /* 0x388000001900780c */ /* 0x040fe40003f06070 */
[----:B------:R-:W-:Y:S02]  /*36b0*/  ISETP.GT.U32.AND P1, PT, R25, 0x477fffff, PT ;  /* 0x477fffff1900780c */ /* 0x000fe40003f24070 */
[----:B------:R-:W-:-:S04]  /*36c0*/  SEL R0, R31, R38, !P0 ;  /* 0x000000261f007207 */ /* 0x000fc80004000000 */
[----:B------:R-:W-:-:S04]  /*36d0*/  SEL R3, R33, R0, P1 ;  /* 0x0000000021037207 */ /* 0x000fc80000800000 */
[----:B------:R-:W-:-:S05]  /*36e0*/  LOP3.LUT R3, R3, R26, RZ, 0xfc, !PT ;  /* 0x0000001a03037212 */ /* 0x000fca00078efcff */
[----:B------:R0:W-:Y:S01]  /*36f0*/  STG.E.U8 desc[UR36][R6.64], R3 ;  /* 0x0000000306007986 */ /* 0x0001e2000c101124 */
[----:B------:R-:W-:Y:S05]  /*3700*/  BRA `(.L_x_4541) ;  /* 0x00000004000c7947 */ /* 0x000fea0003800000 */
.L_x_4551:
[----:B------:R-:W0:Y:S02]  /*3710*/  LDCU UR4, c[0x0][0x528] ;  /* 0x0000a500ff0477ac */ /* 0x000e240008000800 */
[----:B0-----:R-:W-:-:S05]  /*3720*/  F2FP.BF16.F32.PACK_AB R0, RZ, UR4 ;  /* 0x00000004ff007c3e */ /* 0x001fca00080010ff */
[----:B------:R0:W-:Y:S01]  /*3730*/  STG.E.U16 desc[UR36][R6.64], R0 ;  /* 0x0000000006007986 */ /* 0x0001e2000c101524 */
[----:B------:R-:W-:Y:S05]  /*3740*/  BRA `(.L_x_4541) ;  /* 0x0000000000fc7947 */ /* 0x000fea0003800000 */
.L_x_4548:
        /* <DEDUP_REMOVED lines=10> */
.L_x_4555:
        /* <DEDUP_REMOVED lines=10> */
.L_x_4556:
[----:B------:R4:W-:Y:S01]  /*3890*/  STG.E.U8 desc[UR36][R6.64], R3 ;  /* 0x0000000306007986 */ /* 0x0009e2000c101124 */
[----:B------:R-:W-:Y:S05]  /*38a0*/  BRA `(.L_x_4541) ;  /* 0x0000000000a47947 */ /* 0x000fea0003800000 */
.L_x_4554:
        /* <DEDUP_REMOVED lines=10> */
.L_x_4557:
[----:B------:R5:W-:Y:S01]  /*3950*/  STG.E.U8 desc[UR36][R6.64], R3 ;  /* 0x0000000306007986 */ /* 0x000be2000c101124 */
[----:B------:R-:W-:Y:S05]  /*3960*/  BRA `(.L_x_4541) ;  /* 0x0000000000747947 */ /* 0x000fea0003800000 */
.L_x_4553:
        /* <DEDUP_REMOVED lines=9> */
.L_x_4540:
[----:B------:R-:W-:Y:S01]  /*3a00*/  MOV R14, 0x0 ;  /* 0x00000000000e7802 */ /* 0x000fe20000000f00 */
[----:B------:R-:W0:Y:S01]  /*3a10*/  LDCU.64 UR4, c[0x4][0x190] ;  /* 0x01003200ff0477ac */ /* 0x000e220008000a00 */
[----:B------:R-:W-:Y:S02]  /*3a20*/  HFMA2 R12, -RZ, RZ, 0, 5.9604644775390625e-08 ;  /* 0x00000001ff0c7431 */ /* 0x000fe400000001ff */
[----:B------:R-:W-:Y:S01]  /*3a30*/  IMAD.MOV.U32 R8, RZ, RZ, 0x65 ;  /* 0x00000065ff087424 */ /* 0x000fe200078e00ff */
[----:B------:R-:W2:Y:S01]  /*3a40*/  LDCU.64 UR6, c[0x4][0x198] ;  /* 0x01003300ff0677ac */ /* 0x000ea20008000a00 */
[----:B------:R-:W1:Y:S01]  /*3a50*/  LDC.64 R14, c[0x4][R14] ;  /* 0x010000000e0e7b82 */ /* 0x000e620000000a00 */
[----:B------:R-:W-:Y:S01]  /*3a60*/  IMAD.MOV.U32 R13, RZ, RZ, RZ ;  /* 0x000000ffff0d7224 */ /* 0x000fe200078e00ff */
[----:B------:R-:W3:Y:S01]  /*3a70*/  LDCU.64 UR8, c[0x4][0x48] ;  /* 0x01000900ff0877ac */ /* 0x000ee20008000a00 */
[----:B0-----:R-:W-:Y:S01]  /*3a80*/  IMAD.U32 R4, RZ, RZ, UR4 ;  /* 0x00000004ff047e24 */ /* 0x001fe2000f8e00ff */
[----:B------:R-:W-:Y:S01]  /*3a90*/  MOV R5, UR5 ;  /* 0x0000000500057c02 */ /* 0x000fe20008000f00 */
[----:B--2---:R-:W-:-:S02]  /*3aa0*/  IMAD.U32 R6, RZ, RZ, UR6 ;  /* 0x00000006ff067e24 */ /* 0x004fc4000f8e00ff */
[----:B------:R-:W-:Y:S01]  /*3ab0*/  IMAD.U32 R7, RZ, RZ, UR7 ;  /* 0x00000007ff077e24 */ /* 0x000fe2000f8e00ff */
[----:B---3--:R-:W-:Y:S01]  /*3ac0*/  MOV R10, UR8 ;  /* 0x00000008000a7c02 */ /* 0x008fe20008000f00 */
[----:B------:R-:W-:-:S07]  /*3ad0*/  IMAD.U32 R11, RZ, RZ, UR9 ;  /* 0x00000009ff0b7e24 */ /* 0x000fce000f8e00ff */
[----:B------:R-:W-:-:S07]  /*3ae0*/  LEPC R20, `(.L_x_4560) ;  /* 0x000000001014794e */ /* 0x000fce0000000000 */
[----:B-1----:R-:W-:Y:S05]  /*3af0*/  CALL.ABS.NOINC R14 ;  /* 0x000000000e007343 */ /* 0x002fea0003c00000 */
.L_x_4560:
[----:B------:R-:W-:Y:S05]  /*3b00*/  BRA `(.L_x_4541) ;  /* 0x00000000000c7947 */ /* 0x000fea0003800000 */
.L_x_4559:
[----:B------:R1:W-:Y:S01]  /*3b10*/  STG.E.64 desc[UR36][R6.64], R44 ;  /* 0x0000002c06007986 */ /* 0x0003e2000c101b24 */
[----:B------:R-:W-:Y:S05]  /*3b20*/  BRA `(.L_x_4541) ;  /* 0x0000000000047947 */ /* 0x000fea0003800000 */
.L_x_4558:
[----:B------:R0:W-:Y:S02]  /*3b30*/  STG.E desc[UR36][R6.64], R2 ;  /* 0x0000000206007986 */ /* 0x0001e4000c101924 */
.L_x_4541:
[----:B------:R-:W-:-:S07]  /*3b40*/  VIADD R27, R27, 0x80 ;  /* 0x000000801b1b7836 */ /* 0x000fce0000000000 */
.L_x_4533:
[----:B------:R-:W-:Y:S05]  /*3b50*/  BSYNC.RECONVERGENT B6 ;  /* 0x0000000000067941 */ /* 0x000fea0003800200 */
.L_x_4532:
        /* <DEDUP_REMOVED lines=9> */
[----:B------:R-:W-:Y:S01]  /*3bf0*/  MOV R4, RZ ;  /* 0x000000ff00047202 */ /* 0x000fe20000000f00 */
[----:B------:R-:W-:Y:S01]  /*3c00*/  IMAD.MOV.U32 R5, RZ, RZ, R27 ;  /* 0x000000ffff057224 */ /* 0x000fe200078e001b */
[----:B------:R-:W0:Y:S01]  /*3c10*/  LDCU UR6, c[0x0][0x38c] ;  /* 0x00007180ff0677ac */ /* 0x000e220008000800 */
[----:B------:R-:W0:Y:S01]  /*3c20*/  LDCU UR7, c[0x0][0x4b8] ;  /* 0x00009700ff0777ac */ /* 0x000e220008000800 */
[----:B------:R-:W-:Y:S01]  /*3c30*/  UISETP.NE.AND UP0, UPT, UR40, URZ, UPT ;  /* 0x000000ff2800728c */ /* 0x000fe2000bf05270 */
        /* <DEDUP_REMOVED lines=268> */
.L_x_4564:
[----:B------:R-:W-:Y:S01]  /*4d00*/  MOV R4, R0 ;  /* 0x0000000000047202 */ /* 0x000fe20000000f00 */
[----:B------:R-:W-:-:S07]  /*4d10*/  IMAD.MOV.U32 R5, RZ, RZ, RZ ;  /* 0x000000ffff057224 */ /* 0x000fce00078e00ff */
.L_x_4563:
        /* <DEDUP_REMOVED lines=16> */
.L_x_4568:
[----:B------:R3:W-:Y:S01]  /*4e20*/  STG.E.U8 desc[UR36][R6.64], R23 ;  /* 0x0000001706007986 */ /* 0x0007e2000c101124 */
[----:B------:R-:W-:Y:S05]  /*4e30*/  BRA `(.L_x_4570) ;  /* 0x00000008002c7947 */ /* 0x000fea0003800000 */
.L_x_4567:
        /* <DEDUP_REMOVED lines=8> */
.L_x_4572:
[----:B------:R1:W-:Y:S01]  /*4ec0*/  STG.E desc[UR36][R6.64], R22 ;  /* 0x0000001606007986 */ /* 0x0003e2000c101924 */
[----:B------:R-:W-:Y:S05]  /*4ed0*/  BRA `(.L_x_4570) ;  /* 0x0000000800047947 */ /* 0x000fea0003800000 */
.L_x_4571:
[----:B------:R2:W-:Y:S01]  /*4ee0*/  STG.E.U16 desc[UR36][R6.64], R22 ;  /* 0x0000001606007986 */ /* 0x0005e2000c101524 */
[----:B------:R-:W-:Y:S05]  /*4ef0*/  BRA `(.L_x_4570) ;  /* 0x0000000400fc7947 */ /* 0x000fea0003800000 */
.L_x_4566:
        /* <DEDUP_REMOVED lines=9> */
.L_x_4574:
[----:B------:R-:W0:Y:S02]  /*4f90*/  LDCU UR4, c[0x0][0x528] ;  /* 0x0000a500ff0477ac */ /* 0x000e240008000800 */
[----:B0-----:R-:W-:-:S05]  /*4fa0*/  F2FP.F16.F32.PACK_AB R0, RZ, UR4 ;  /* 0x00000004ff007c3e */ /* 0x001fca00080000ff */
[----:B------:R0:W-:Y:S01]  /*4fb0*/  STG.E.U16 desc[UR36][R6.64], R0 ;  /* 0x0000000006007986 */ /* 0x0001e2000c101524 */
[----:B------:R-:W-:Y:S05]  /*4fc0*/  BRA `(.L_x_4570) ;  /* 0x0000000400c87947 */ /* 0x000fea0003800000 */
.L_x_4573:
        /* <DEDUP_REMOVED lines=9> */
.L_x_4576:
[----:B------:R-:W0:Y:S02]  /*5060*/  LDC.64 R4, c[0x0][0x528] ;  /* 0x00014a00ff047b82 */ /* 0x000e240000000a00 */
[----:B0-----:R-:W-:-:S05]  /*5070*/  F2FP.F16.F32.PACK_AB R5, R5, R4 ;  /* 0x000000040505723e */ /* 0x001fca00000000ff */
[----:B------:R0:W-:Y:S01]  /*5080*/  STG.E desc[UR36][R6.64], R5 ;  /* 0x0000000506007986 */ /* 0x0001e2000c101924 */
[----:B------:R-:W-:Y:S05]  /*5090*/  BRA `(.L_x_4570) ;  /* 0x0000000400947947 */ /* 0x000fea0003800000 */
.L_x_4575:
[----:B------:R5:W-:Y:S01]  /*50a0*/  STG.E.64 desc[UR36][R6.64], R16 ;  /* 0x0000001006007986 */ /* 0x000be2000c101b24 */
[----:B------:R-:W-:Y:S05]  /*50b0*/  BRA `(.L_x_4570) ;  /* 0x00000004008c7947 */ /* 0x000fea0003800000 */
.L_x_4565:
        /* <DEDUP_REMOVED lines=10> */
.L_x_4579:
[----:B------:R0:W-:Y:S01]  /*5160*/  STG.E.128 desc[UR36][R6.64], R16 ;  /* 0x0000001006007986 */ /* 0x0001e2000c101d24 */
[----:B------:R-:W-:Y:S05]  /*5170*/  BRA `(.L_x_4570) ;  /* 0x00000004005c7947 */ /* 0x000fea0003800000 */
.L_x_4578:
        /* <DEDUP_REMOVED lines=13> */
.L_x_4581:
[C---:B------:R-:W-:Y:S02]  /*5250*/  ISETP.GE.U32.AND P0, PT, R25.reuse, 0x38800000, PT ;  /* 0x388000001900780c */ /* 0x040fe40003f06070 */
[----:B------:R-:W-:Y:S02]  /*5260*/  ISETP.GT.U32.AND P1, PT, R25, 0x477fffff, PT ;  /* 0x477fffff1900780c */ /* 0x000fe40003f24070 */
[----:B------:R-:W-:-:S04]  /*5270*/  SEL R0, R31, R38, !P0 ;  /* 0x000000261f007207 */ /* 0x000fc80004000000 */
[----:B------:R-:W-:-:S04]  /*5280*/  SEL R3, R33, R0, P1 ;  /* 0x0000000021037207 */ /* 0x000fc80000800000 */
[----:B------:R-:W-:-:S05]  /*5290*/  LOP3.LUT R3, R3, R26, RZ, 0xfc, !PT ;  /* 0x0000001a03037212 */ /* 0x000fca00078efcff */
[----:B------:R0:W-:Y:S01]  /*52a0*/  STG.E.U8 desc[UR36][R6.64], R3 ;  /* 0x0000000306007986 */ /* 0x0001e2000c101124 */
[----:B------:R-:W-:Y:S05]  /*52b0*/  BRA `(.L_x_4570) ;  /* 0x00000004000c7947 */ /* 0x000fea0003800000 */
.L_x_4580:
[----:B------:R-:W0:Y:S02]  /*52c0*/  LDCU UR4, c[0x0][0x528] ;  /* 0x0000a500ff0477ac */ /* 0x000e240008000800 */
[----:B0-----:R-:W-:-:S05]  /*52d0*/  F2FP.BF16.F32.PACK_AB R0, RZ, UR4 ;  /* 0x00000004ff007c3e */ /* 0x001fca00080010ff */
[----:B------:R0:W-:Y:S01]  /*52e0*/  STG.E.U16 desc[UR36][R6.64], R0 ;  /* 0x0000000006007986 */ /* 0x0001e2000c101524 */
[----:B------:R-:W-:Y:S05]  /*52f0*/  BRA `(.L_x_4570) ;  /* 0x0000000000fc7947 */ /* 0x000fea0003800000 */
.L_x_4577:
        /* <DEDUP_REMOVED lines=10> */
.L_x_4584:
        /* <DEDUP_REMOVED lines=10> */
.L_x_4585:
[----:B------:R0:W-:Y:S01]  /*5440*/  STG.E.U8 desc[UR36][R6.64], R3 ;  /* 0x0000000306007986 */ /* 0x0001e2000c101124 */
[----:B------:R-:W-:Y:S05]  /*5450*/  BRA `(.L_x_4570) ;  /* 0x0000000000a47947 */ /* 0x000fea0003800000 */
.L_x_4583:
        /* <DEDUP_REMOVED lines=10> */
.L_x_4586:
[----:B------:R0:W-:Y:S01]  /*5500*/  STG.E.U8 desc[UR36][R6.64], R3 ;  /* 0x0000000306007986 */ /* 0x0001e2000c101124 */
[----:B------:R-:W-:Y:S05]  /*5510*/  BRA `(.L_x_4570) ;  /* 0x0000000000747947 */ /* 0x000fea0003800000 */
.L_x_4582:
        /* <DEDUP_REMOVED lines=9> */
.L_x_4569:
[----:B------:R-:W-:Y:S01]  /*55b0*/  MOV R14, 0x0 ;  /* 0x00000000000e7802 */ /* 0x000fe20000000f00 */
[----:B------:R-:W1:Y:S01]  /*55c0*/  LDCU.64 UR4, c[0x4][0x190] ;  /* 0x01003200ff0477ac */ /* 0x000e620008000a00 */
[----:B------:R-:W-:Y:S02]  /*55d0*/  HFMA2 R13, -RZ, RZ, 0, 0 ;  /* 0x00000000ff0d7431 */ /* 0x000fe400000001ff */
[----:B------:R-:W-:Y:S01]  /*55e0*/  IMAD.MOV.U32 R8, RZ, RZ, 0x65 ;  /* 0x00000065ff087424 */ /* 0x000fe200078e00ff */
[----:B------:R-:W0:Y:S01]  /*55f0*/  LDCU.64 UR6, c[0x4][0x198] ;  /* 0x01003300ff0677ac */ /* 0x000e220008000a00 */
[----:B------:R-:W2:Y:S01]  /*5600*/  LDC.64 R14, c[0x4][R14] ;  /* 0x010000000e0e7b82 */ /* 0x000ea20000000a00 */
[----:B------:R-:W-:Y:S01]  /*5610*/  IMAD.MOV.U32 R12, RZ, RZ, 0x1 ;  /* 0x00000001ff0c7424 */ /* 0x000fe200078e00ff */
[----:B------:R-:W3:Y:S01]  /*5620*/  LDCU.64 UR8, c[0x4][0x48] ;  /* 0x01000900ff0877ac */ /* 0x000ee20008000a00 */
[----:B-1----:R-:W-:Y:S02]  /*5630*/  IMAD.U32 R4, RZ, RZ, UR4 ;  /* 0x00000004ff047e24 */ /* 0x002fe4000f8e00ff */
[----:B------:R-:W-:Y:S01]  /*5640*/  IMAD.U32 R5, RZ, RZ, UR5 ;  /* 0x00000005ff057e24 */ /* 0x000fe2000f8e00ff */
[----:B0-----:R-:W-:Y:S01]  /*5650*/  MOV R6, UR6 ;  /* 0x0000000600067c02 */ /* 0x001fe20008000f00 */
[----:B------:R-:W-:-:S02]  /*5660*/  IMAD.U32 R7, RZ, RZ, UR7 ;  /* 0x00000007ff077e24 */ /* 0x000fc4000f8e00ff */
[----:B---3--:R-:W-:Y:S01]  /*5670*/  IMAD.U32 R10, RZ, RZ, UR8 ;  /* 0x00000008ff0a7e24 */ /* 0x008fe2000f8e00ff */
[----:B------:R-:W-:-:S07]  /*5680*/  MOV R11, UR9 ;  /* 0x00000009000b7c02 */ /* 0x000fce0008000f00 */
[----:B------:R-:W-:-:S07]  /*5690*/  LEPC R20, `(.L_x_4589) ;  /* 0x000000001014794e */ /* 0x000fce0000000000 */
[----:B--2---:R-:W-:Y:S05]  /*56a0*/  CALL.ABS.NOINC R14 ;  /* 0x000000000e007343 */ /* 0x004fea0003c00000 */
.L_x_4589:
[----:B------:R-:W-:Y:S05]  /*56b0*/  BRA `(.L_x_4570) ;  /* 0x00000000000c7947 */ /* 0x000fea0003800000 */
.L_x_4588:
[----:B------:R0:W-:Y:S01]  /*56c0*/  STG.E.64 desc[UR36][R6.64], R44 ;  /* 0x0000002c06007986 */ /* 0x0001e2000c101b24 */
[----:B------:R-:W-:Y:S05]  /*56d0*/  BRA `(.L_x_4570) ;  /* 0x0000000000047947 */ /* 0x000fea0003800000 */
.L_x_4587:
[----:B------:R0:W-:Y:S02]  /*56e0*/  STG.E desc[UR36][R6.64], R2 ;  /* 0x0000000206007986 */ /* 0x0001e4000c101924 */
.L_x_4570:
[----:B------:R-:W-:-:S07]  /*56f0*/  VIADD R27, R27, 0x80 ;  /* 0x000000801b1b7836 */ /* 0x000fce0000000000 */
.L_x_4562:
[----:B------:R-:W-:Y:S05]  /*5700*/  BSYNC.RECONVERGENT B6 ;  /* 0x0000000000067941 */ /* 0x000fea0003800200 */
.L_x_4561:
[----:B------:R-:W0:Y:S02]  /*5710*/  LDCU UR4, c[0x0][0x380] ;  /* 0x00007000ff0477ac */ /* 0x000e240008000800 */
[----:B0-----:R-:W-:-:S13]  /*5720*/  ISETP.GE.AND P0, PT, R27, UR4, PT ;  /* 0x000000041b007c0c */ /* 0x001fda000bf06270 */
[----:B------:R-:W-:Y:S05]  /*5730*/  @P0 EXIT ;  /* 0x000000000000094d */ /* 0x000fea0003800000 */
[----:B------:R-:W0:Y:S01]  /*5740*/  LDCU UR4, c[0x0][0x388] ;  /* 0x00007100ff0477ac */ /* 0x000e220008000800 */
[----:B------:R-:W-:Y:S01]  /*5750*/  CS2R R4, SRZ ;  /* 0x0000000000047805 */ /* 0x000fe2000001ff00 */
        /* <DEDUP_REMOVED lines=14> */
[----:B------:R-:W3:Y:S01]  /*5840*/  LDCU.64 UR6, c[0x0][0x398] ;  /* 0x00007300ff0677ac */ /* 0x000ee20008000a00 */
[----:B------:R-:W-:Y:S01]  /*5850*/  IMAD.MOV.U32 R4, RZ, RZ, RZ ;  /* 0x000000ffff047224 */ /* 0x000fe200078e00ff */
[----:B------:R-:W0:Y:S01]  /*5860*/  LDCU UR4, c[0x0][0x3a0] ;  /* 0x00007400ff0477ac */ /* 0x000e220008000800 */
[----:B------:R-:W1:Y:S01]  /*5870*/  LDCU UR5, c[0x0][0x4bc] ;  /* 0x00009780ff0577ac */ /* 0x000e620008000800 */
[----:B------:R-:W-:Y:S01]  /*5880*/  UISETP.NE.AND UP0, UPT, UR38, 0x2, UPT ;  /* 0x000000022600788c */ /* 0x000fe2000bf05270 */
[----:B---345:R-:W-:-:S05]  /*5890*/  IMAD.HI.U32 R6, R5, UR7, R4 ;  /* 0x0000000705067c27 */ /* 0x038fca000f8e0004 */
[----:B0-----:R-:W-:-:S04]  /*58a0*/  SHF.R.U32.HI R7, RZ, UR4, R6 ;  /* 0x00000004ff077c19 */ /* 0x001fc80008011606 */
[----:B------:R-:W-:-:S05]  /*58b0*/  IADD3 R3, PT, PT, -R7, RZ, RZ ;  /* 0x000000ff07037210 */ /* 0x000fca0007ffe1ff */
[----:B------:R-:W-:-:S04]  /*58c0*/  IMAD R5, R3, UR6, R5 ;  /* 0x0000000603057c24 */ /* 0x000fc8000f8e0205 */
[----:B-1----:R-:W-:Y:S01]  /*58d0*/  IMAD R0, R5, UR5, R0 ;  /* 0x0000000505007c24 */ /* 0x002fe2000f8e0200 */
        /* <DEDUP_REMOVED lines=252> */
.L_x_4591:
[----:B------:R-:W-:Y:S01]  /*68a0*/  MOV R4, R0 ;  /* 0x0000000000047202 */ /* 0x000fe20000000f00 */
[----:B------:R-:W-:-:S07]  /*68b0*/  IMAD.MOV.U32 R5, RZ, RZ, RZ ;  /* 0x000000ffff057224 */ /* 0x000fce00078e00ff */
.L_x_4590:
        /* <DEDUP_REMOVED lines=16> */
.L_x_4595:
[----:B------:R-:W-:Y:S01]  /*69c0*/  STG.E.U8 desc[UR36][R4.64], R23 ;  /* 0x0000001704007986 */ /* 0x000fe2000c101124 */
[----:B------:R-:W-:Y:S05]  /*69d0*/  EXIT ;  /* 0x000000000000794d */ /* 0x000fea0003800000 */
.L_x_4594:
        /* <DEDUP_REMOVED lines=8> */
.L_x_4598:
[----:B------:R-:W-:Y:S01]  /*6a60*/  STG.E desc[UR36][R4.64], R22 ;  /* 0x0000001604007986 */ /* 0x000fe2000c101924 */
[----:B------:R-:W-:Y:S05]  /*6a70*/  EXIT ;  /* 0x000000000000794d */ /* 0x000fea0003800000 */
.L_x_4597:
[----:B------:R-:W-:Y:S01]  /*6a80*/  STG.E.U16 desc[UR36][R4.64], R22 ;  /* 0x0000001604007986 */ /* 0x000fe2000c101524 */
[----:B------:R-:W-:Y:S05]  /*6a90*/  EXIT ;  /* 0x000000000000794d */ /* 0x000fea0003800000 */
.L_x_4593:
[----:B------:R-:W-:-:S13]  /*6aa0*/  ISETP.GT.AND P0, PT, R0, 0x6, PT ;  /* 0x000000060000780c */ /* 0x000fda0003f04270 */
[----:B------:R-:W-:Y:S05]  /*6ab0*/  @P0 BRA `(.L_x_4599) ;  /* 0x00000000002c0947 */ /* 0x000fea0003800000 */
[----:B------:R-:W-:-:S13]  /*6ac0*/  ISETP.NE.AND P0, PT, R0, 0x5, PT ;  /* 0x000000050000780c */ /* 0x000fda0003f05270 */
[----:B------:R-:W-:Y:S05]  /*6ad0*/  @!P0 BRA `(.L_x_4600) ;  /* 0x0000000000148947 */ /* 0x000fea0003800000 */
[----:B------:R-:W-:-:S13]  /*6ae0*/  ISETP.NE.AND P0, PT, R0, 0x6, PT ;  /* 0x000000060000780c */ /* 0x000fda0003f05270 */
[----:B------:R-:W-:Y:S05]  /*6af0*/  @P0 BRA `(.L_x_4596) ;  /* 0x0000000400900947 */ /* 0x000fea0003800000 */
[----:B--2-45:R-:W0:Y:S02]  /*6b00*/  LDC R3, c[0x0][0x528] ;  /* 0x00014a00ff037b82 */ /* 0x034e240000000800 */
[----:B0-----:R-:W-:Y:S01]  /*6b10*/  STG.E desc[UR36][R4.64], R3 ;  /* 0x0000000304007986 */ /* 0x001fe2000c101924 */
[----:B------:R-:W-:Y:S05]  /*6b20*/  EXIT ;  /* 0x000000000000794d */ /* 0x000fea0003800000 */
.L_x_4600:
[----:B------:R-:W0:Y:S02]  /*6b30*/  LDCU UR4, c[0x0][0x528] ;  /* 0x0000a500ff0477ac */ /* 0x000e240008000800 */
[----:B0-----:R-:W-:-:S05]  /*6b40*/  F2FP.F16.F32.PACK_AB R0, RZ, UR4 ;  /* 0x00000004ff007c3e */ /* 0x001fca00080000ff */
[----:B------:R-:W-:Y:S01]  /*6b50*/  STG.E.U16 desc[UR36][R4.64], R0 ;  /* 0x0000000004007986 */ /* 0x000fe2000c101524 */
[----:B------:R-:W-:Y:S05]  /*6b60*/  EXIT ;  /* 0x000000000000794d */ /* 0x000fea0003800000 */
.L_x_4599:
[----:B------:R-:W-:-:S13]  /*6b70*/  ISETP.NE.AND P0, PT, R0, 0x7, PT ;  /* 0x000000070000780c */ /* 0x000fda0003f05270 */
[----:B------:R-:W-:Y:S05]  /*6b80*/  @!P0 BRA `(.L_x_4601) ;  /* 0x00000000002c8947 */ /* 0x000fea0003800000 */
[----:B------:R-:W-:-:S13]  /*6b90*/  ISETP.NE.AND P0, PT, R0, 0x8, PT ;  /* 0x000000080000780c */ /* 0x000fda0003f05270 */
[----:B------:R-:W-:Y:S05]  /*6ba0*/  @!P0 BRA `(.L_x_4602) ;  /* 0x0000000000148947 */ /* 0x000fea0003800000 */
[----:B------:R-:W-:-:S13]  /*6bb0*/  ISETP.NE.AND P0, PT, R0, 0x9, PT ;  /* 0x000000090000780c */ /* 0x000fda0003f05270 */
[----:B------:R-:W-:Y:S05]  /*6bc0*/  @P0 BRA `(.L_x_4596) ;  /* 0x00000004005c0947 */ /* 0x000fea0003800000 */
[----:B--2345:R-:W0:Y:S02]  /*6bd0*/  LDC.64 R2, c[0x0][0x528] ;  /* 0x00014a00ff027b82 */ /* 0x03ce240000000a00 */
[----:B0-----:R-:W-:Y:S01]  /*6be0*/  STG.E.64 desc[UR36][R4.64], R2 ;  /* 0x0000000204007986 */ /* 0x001fe2000c101b24 */
[----:B------:R-:W-:Y:S05]  /*6bf0*/  EXIT ;  /* 0x000000000000794d */ /* 0x000fea0003800000 */
.L_x_4602:
[----:B--2345:R-:W0:Y:S02]  /*6c00*/  LDC.64 R2, c[0x0][0x528] ;  /* 0x00014a00ff027b82 */ /* 0x03ce240000000a00 */
[----:B0-----:R-:W-:-:S05]  /*6c10*/  F2FP.F16.F32.PACK_AB R3, R3, R2 ;  /* 0x000000020303723e */ /* 0x001fca00000000ff */
[----:B------:R-:W-:Y:S01]  /*6c20*/  STG.E desc[UR36][R4.64], R3 ;  /* 0x0000000304007986 */ /* 0x000fe2000c101924 */
[----:B------:R-:W-:Y:S05]  /*6c30*/  EXIT ;  /* 0x000000000000794d */ /* 0x000fea0003800000 */
.L_x_4601:
[----:B------:R-:W-:Y:S01]  /*6c40*/  STG.E.64 desc[UR36][R4.64], R16 ;  /* 0x0000001004007986 */ /* 0x000fe2000c101b24 */
[----:B------:R-:W-:Y:S05]  /*6c50*/  EXIT ;  /* 0x000000000000794d */ /* 0x000fea0003800000 */
.L_x_4592:
        /* <DEDUP_REMOVED lines=10> */
.L_x_4605:
[----:B------:R-:W-:Y:S01]  /*6d00*/  STG.E.128 desc[UR36][R4.64], R16 ;  /* 0x0000001004007986 */ /* 0x000fe2000c101d24 */
[----:B------:R-:W-:Y:S05]  /*6d10*/  EXIT ;  /* 0x000000000000794d */ /* 0x000fea0003800000 */
.L_x_4604:
        /* <DEDUP_REMOVED lines=9> */
[----:B--2-45:R-:W-:-:S04]  /*6db0*/  SEL R3, R30, 0x7f, !P1 ;  /* 0x0000007f1e037807 */ /* 0x034fc80004800000 */
[----:B------:R-:W-:-:S05]  /*6dc0*/  LOP3.LUT R3, R3, R26, RZ, 0xfc, !PT ;  /* 0x0000001a03037212 */ /* 0x000fca00078efcff */
[----:B------:R-:W-:Y:S01]  /*6dd0*/  STG.E.U8 desc[UR36][R4.64], R3 ;  /* 0x0000000304007986 */ /* 0x000fe2000c101124 */
[----:B------:R-:W-:Y:S05]  /*6de0*/  EXIT ;  /* 0x000000000000794d */ /* 0x000fea0003800000 */
.L_x_4607:
[C---:B------:R-:W-:Y:S02]  /*6df0*/  ISETP.GT.U32.AND P1, PT, R25.reuse, 0x477fffff, PT ;  /* 0x477fffff1900780c */ /* 0x040fe40003f24070 */
[----:B------:R-:W-:-:S11]  /*6e00*/  ISETP.GE.U32.AND P0, PT, R25, 0x38800000, PT ;  /* 0x388000001900780c */ /* 0x000fd60003f06070 */
[----:B------:R-:W-:-:S04]  /*6e10*/  @!P1 SEL R33, R31, R38, !P0 ;  /* 0x000000261f219207 */ /* 0x000fc80004000000 */
[----:B------:R-:W-:-:S05]  /*6e20*/  LOP3.LUT R33, R33, R26, RZ, 0xfc, !PT ;  /* 0x0000001a21217212 */ /* 0x000fca00078efcff */
[----:B------:R-:W-:Y:S01]  /*6e30*/  STG.E.U8 desc[UR36][R4.64], R33 ;  /* 0x0000002104007986 */ /* 0x000fe2000c101124 */
[----:B------:R-:W-:Y:S05]  /*6e40*/  EXIT ;  /* 0x000000000000794d */ /* 0x000fea0003800000 */
.L_x_4606:
[----:B------:R-:W0:Y:S02]  /*6e50*/  LDCU UR4, c[0x0][0x528] ;  /* 0x0000a500ff0477ac */ /* 0x000e240008000800 */
[----:B0-----:R-:W-:-:S05]  /*6e60*/  F2FP.BF16.F32.PACK_AB R0, RZ, UR4 ;  /* 0x00000004ff007c3e */ /* 0x001fca00080010ff */
[----:B------:R-:W-:Y:S01]  /*6e70*/  STG.E.U16 desc[UR36][R4.64], R0 ;  /* 0x0000000004007986 */ /* 0x000fe2000c101524 */
[----:B------:R-:W-:Y:S05]  /*6e80*/  EXIT ;  /* 0x000000000000794d */ /* 0x000fea0003800000 */
.L_x_4603:
        /* <DEDUP_REMOVED lines=10> */
.L_x_4610:
[----:B------:R-:W-:Y:S01]  /*6f30*/  ISETP.GT.U32.AND P0, PT, R25, 0x437fffff, PT ;  /* 0x437fffff1900780c */ /* 0x000fe20003f04070 */
[----:B---3--:R-:W-:-:S12]  /*6f40*/  HFMA2 R2, -RZ, RZ, 0, 7.62939453125e-06 ;  /* 0x00000080ff027431 */ /* 0x008fd800000001ff */
        /* <DEDUP_REMOVED lines=8> */
.L_x_4611:
[----:B------:R-:W-:Y:S01]  /*6fd0*/  STG.E.U8 desc[UR36][R4.64], R2 ;  /* 0x0000000204007986 */ /* 0x000fe2000c101124 */
[----:B------:R-:W-:Y:S05]  /*6fe0*/  EXIT ;  /* 0x000000000000794d */ /* 0x000fea0003800000 */
.L_x_4609:
[----:B------:R-:W-:Y:S01]  /*6ff0*/  ISETP.GT.U32.AND P0, PT, R25, 0x477fffff, PT ;  /* 0x477fffff1900780c */ /* 0x000fe20003f04070 */
[----:B---3--:R-:W-:-:S12]  /*7000*/  IMAD.MOV.U32 R2, RZ, RZ, 0x80 ;  /* 0x00000080ff027424 */ /* 0x008fd800078e00ff */
        /* <DEDUP_REMOVED lines=8> */
.L_x_4612:
[----:B------:R-:W-:Y:S01]  /*7090*/  STG.E.U8 desc[UR36][R4.64], R2 ;  /* 0x0000000204007986 */ /* 0x000fe2000c101124 */
[----:B------:R-:W-:Y:S05]  /*70a0*/  EXIT ;  /* 0x000000000000794d */ /* 0x000fea0003800000 */
.L_x_4608:
[----:B------:R-:W-:-:S13]  /*70b0*/  ISETP.NE.AND P0, PT, R0, 0x1c, PT ;  /* 0x0000001c0000780c */ /* 0x000fda0003f05270 */
[----:B------:R-:W-:Y:S05]  /*70c0*/  @!P0 BRA `(.L_x_4613) ;  /* 0x0000000000688947 */ /* 0x000fea0003800000 */
[----:B------:R-:W-:-:S13]  /*70d0*/  ISETP.NE.AND P0, PT, R0, 0x1d, PT ;  /* 0x0000001d0000780c */ /* 0x000fda0003f05270 */
[----:B------:R-:W-:Y:S05]  /*70e0*/  @!P0 BRA `(.L_x_4614) ;  /* 0x0000000000588947 */ /* 0x000fea0003800000 */
[----:B------:R-:W-:-:S13]  /*70f0*/  ISETP.NE.AND P0, PT, R0, 0x2c, PT ;  /* 0x0000002c0000780c */ /* 0x000fda0003f05270 */
[----:B------:R-:W-:-:S04]  /*7100*/  @!P0 ISETP.NE.AND P1, PT, R41, 0xff, PT ;  /* 0x000000ff2900880c */ /* 0x000fc80003f25270 */
[----:B--2-45:R-:W-:-:S05]  /*7110*/  @!P0 SEL R3, R40, 0xffff, P1 ;  /* 0x0000ffff28038807 */ /* 0x034fca0000800000 */
[----:B------:R0:W-:Y:S01]  /*7120*/  @!P0 STG.E.U8 desc[UR36][R4.64], R3 ;  /* 0x0000000304008986 */ /* 0x0001e2000c101124 */
[----:B------:R-:W-:Y:S05]  /*7130*/  @!P0 EXIT ;  /* 0x000000000000894d */ /* 0x000fea0003800000 */
.L_x_4596:
[----:B------:R-:W-:Y:S01]  /*7140*/  MOV R0, 0x0 ;  /* 0x0000000000007802 */ /* 0x000fe20000000f00 */
[----:B------:R-:W1:Y:S01]  /*7150*/  LDCU.64 UR4, c[0x4][0x190] ;  /* 0x01003200ff0477ac */ /* 0x000e620008000a00 */
[----:B------:R-:W-:Y:S02]  /*7160*/  HFMA2 R8, -RZ, RZ, 0, 6.020069122314453125e-06 ;  /* 0x00000065ff087431 */ /* 0x000fe400000001ff */
[----:B------:R-:W-:Y:S01]  /*7170*/  IMAD.MOV.U32 R12, RZ, RZ, 0x1 ;  /* 0x00000001ff0c7424 */ /* 0x000fe200078e00ff */
[----:B0-2345:R0:W2:Y:S01]  /*7180*/  LDC.64 R2, c[0x4][R0] ;  /* 0x0100000000027b82 */ /* 0x03d0a20000000a00 */
        /* <DEDUP_REMOVED lines=11> */
.L_x_4615:
[----:B------:R-:W-:Y:S05]  /*7240*/  EXIT ;  /* 0x000000000000794d */ /* 0x000fea0003800000 */
.L_x_4614:
[----:B------:R-:W-:Y:S01]  /*7250*/  STG.E.64 desc[UR36][R4.64], R44 ;  /* 0x0000002c04007986 */ /* 0x000fe2000c101b24 */
[----:B------:R-:W-:Y:S05]  /*7260*/  EXIT ;  /* 0x000000000000794d */ /* 0x000fea0003800000 */
.L_x_4613:
[----:B------:R-:W-:Y:S01]  /*7270*/  STG.E desc[UR36][R4.64], R2 ;  /* 0x0000000204007986 */ /* 0x000fe2000c101924 */
[----:B------:R-:W-:Y:S05]  /*7280*/  EXIT ;  /* 0x000000000000794d */ /* 0x000fea0003800000 */
.L_x_4616:
        /* <DEDUP_REMOVED lines=15> */
.L_x_7119:


//--------------------- .text._ZN2at6native27unrolled_elementwise_kernelINS0_11FillFunctorIN3c107complexIfEEEESt5arrayIPcLm1EELi4E23TrivialOffsetCalculatorILi0EjESA_ILi1EjENS0_6memory12LoadWithCastILi0EEENSD_13StoreWithCastILi1EEEEEviT_T0_T2_T3_T4_T5_ --------------------------
	.section	.text._ZN2at6native27unrolled_elementwise_kernelINS0_11FillFunctorIN3c107complexIfEEEESt5arrayIPcLm1EELi4E23TrivialOffsetCalculatorILi0EjESA_ILi1EjENS0_6memory12LoadWithCastILi0EEENSD_13StoreWithCastILi1EEEEEviT_T0_T2_T3_T4_T5_,"ax",@progbits
	.align	128
        .global         _ZN2at6native27unrolled_elementwise_kernelINS0_11FillFunctorIN3c107complexIfEEEESt5arrayIPcLm1EELi4E23TrivialOffsetCalculatorILi0EjESA_ILi1EjENS0_6memory12LoadWithCastILi0EEENSD_13StoreWithCastILi1EEEEEviT_T0_T2_T3_T4_T5_
        .type           _ZN2at6native27unrolled_elementwise_kernelINS0_11FillFunctorIN3c107complexIfEEEESt5arrayIPcLm1EELi4E23TrivialOffsetCalculatorILi0EjESA_ILi1EjENS0_6memory12LoadWithCastILi0EEENSD_13StoreWithCastILi1EEEEEviT_T0_T2_T3_T4_T5_,@function
        .size           _ZN2at6native27unrolled_elementwise_kernelINS0_11FillFunctorIN3c107complexIfEEEESt5arrayIPcLm1EELi4E23TrivialOffsetCalculatorILi0EjESA_ILi1EjENS0_6memory12LoadWithCastILi0EEENSD_13StoreWithCastILi1EEEEEviT_T0_T2_T3_T4_T5_,(.L_x_7120 - _ZN2at6native27unrolled_elementwise_kernelINS0_11FillFunctorIN3c107complexIfEEEESt5arrayIPcLm1EELi4E23TrivialOffsetCalculatorILi0EjESA_ILi1EjENS0_6memory12LoadWithCastILi0EEENSD_13StoreWithCastILi1EEEEEviT_T0_T2_T3_T4_T5_)
        .other          _ZN2at6native27unrolled_elementwise_kernelINS0_11FillFunctorIN3c107complexIfEEEESt5arrayIPcLm1EELi4E23TrivialOffsetCalculatorILi0EjESA_ILi1EjENS0_6memory12LoadWithCastILi0EEENSD_13StoreWithCastILi1EEEEEviT_T0_T2_T3_T4_T5_,@"STO_CUDA_ENTRY STV_DEFAULT"
_ZN2at6native27unrolled_elementwise_kernelINS0_11FillFunctorIN3c107complexIfEEEESt5arrayIPcLm1EELi4E23TrivialOffsetCalculatorILi0EjESA_ILi1EjENS0_6memory12LoadWithCastILi0EEENSD_13StoreWithCastILi1EEEEEviT_T0_T2_T3_T4_T5_:
.text._ZN2at6native27unrolled_elementwise_kernelINS0_11FillFunctorIN3c107complexIfEEEESt5arrayIPcLm1EELi4E23TrivialOffsetCalculatorILi0EjESA_ILi1EjENS0_6memory12LoadWithCastILi0EEENSD_13StoreWithCastILi1EEEEEviT_T0_T2_T3_T4_T5_:
[----:B------:R-:W0:Y:S01]  /*0000*/  LDC R1, c[0x0][0x37c] ;  /* 0x0000df00ff017b82 */ /* 0x000e220000000800 */
[----:B------:R-:W1:Y:S07]  /*0010*/  S2R R2, SR_CTAID.X ;  /* 0x0000000000027919 */ /* 0x000e6e0000002500 */
[----:B------:R-:W1:Y:S01]  /*0020*/  LDC R3, c[0x0][0x380] ;  /* 0x0000e000ff037b82 */ /* 0x000e620000000800 */
[----:B------:R-:W2:Y:S01]  /*0030*/  LDCU.64 UR36, c[0x0][0x358] ;  /* 0x00006b00ff2477ac */ /* 0x000ea20008000a00 */
[----:B------:R-:W-:Y:S01]  /*0040*/  BSSY.RECONVERGENT B6, `(.L_x_4617) ;  /* 0x0000114000067945 */ /* 0x000fe20003800200 */
[----:B------:R-:W3:Y:S01]  /*0050*/  S2R R17, SR_TID.X ;  /* 0x0000000000117919 */ /* 0x000ee20000002100 */
[----:B------:R-:W4:Y:S04]  /*0060*/  LDCU.U8 UR38, c[0x0][0x3a4] ;  /* 0x00007480ff2677ac */ /* 0x000f280008000000 */
[----:B------:R-:W5:Y:S01]  /*0070*/  LDC.64 R22, c[0x0][0x388] ;  /* 0x0000e200ff167b82 */ /* 0x000f620000000a00 */
[----:B-1----:R-:W-:-:S02]  /*0080*/  IMAD R16, R2, -0x200, R3 ;  /* 0xfffffe0002107824 */ /* 0x002fc400078e0203 */
[----:B---3--:R-:W-:-:S03]  /*0090*/  VIADD R3, R17, 0x100 ;  /* 0x0000010011037836 */ /* 0x008fc60000000000 */
[CC--:B------:R-:W-:Y:S01]  /*00a0*/  ISETP.GE.AND P4, PT, R17.reuse, R16.reuse, PT ;  /* 0x000000101100720c */ /* 0x0c0fe20003f86270 */
[C---:B------:R-:W-:Y:S01]  /*00b0*/  VIADD R27, R17.reuse, 0x80 ;  /* 0x00000080111b7836 */ /* 0x040fe20000000000 */
[-C--:B------:R-:W-:Y:S02]  /*00c0*/  ISETP.GE.AND P0, PT, R17, R16.reuse, PT ;  /* 0x000000101100720c */ /* 0x080fe40003f06270 */
[-C--:B------:R-:W-:Y:S01]  /*00d0*/  ISETP.GE.AND P2, PT, R3, R16.reuse, PT ;  /* 0x000000100300720c */ /* 0x080fe20003f46270 */
[----:B------:R-:W-:Y:S01]  /*00e0*/  VIADD R3, R17, 0x180 ;  /* 0x0000018011037836 */ /* 0x000fe20000000000 */
[-C--:B------:R-:W-:Y:S02]  /*00f0*/  ISETP.GE.AND P1, PT, R27, R16.reuse, PT ;  /* 0x000000101b00720c */ /* 0x080fe40003f26270 */
[----:B-----5:R-:W-:Y:S02]  /*0100*/  FSEL R7, R23, RZ, !P0 ;  /* 0x000000ff17077208 */ /* 0x020fe40004000000 */
[----:B------:R-:W-:-:S02]  /*0110*/  ISETP.GE.AND P3, PT, R3, R16, PT ;  /* 0x000000100300720c */ /* 0x000fc40003f66270 */
[C---:B------:R-:W-:Y:S02]  /*0120*/  FSEL R25, R23.reuse, RZ, !P1 ;  /* 0x000000ff17197208 */ /* 0x040fe40004800000 */
[C---:B------:R-:W-:Y:S02]  /*0130*/  FSEL R19, R23.reuse, RZ, !P2 ;  /* 0x000000ff17137208 */ /* 0x040fe40005000000 */
[C---:B------:R-:W-:Y:S02]  /*0140*/  FSEL R6, R22.reuse, RZ, !P0 ;  /* 0x000000ff16067208 */ /* 0x040fe40004000000 */
[C---:B------:R-:W-:Y:S02]  /*0150*/  FSEL R24, R22.reuse, RZ, !P1 ;  /* 0x000000ff16187208 */ /* 0x040fe40004800000 */
[----:B------:R-:W-:Y:S02]  /*0160*/  FSEL R18, R22, RZ, !P2 ;  /* 0x000000ff16127208 */ /* 0x000fe40005000000 */
[----:B------:R-:W-:-:S02]  /*0170*/  FSEL R23, R23, RZ, !P3 ;  /* 0x000000ff17177208 */ /* 0x000fc40005800000 */
[----:B------:R-:W-:Y:S01]  /*0180*/  FSEL R22, R22, RZ, !P3 ;  /* 0x000000ff16167208 */ /* 0x000fe20005800000 */
[----:B0-2-4-:R-:W-:Y:S06]  /*0190*/  @P4 BRA `(.L_x_4618) ;  /* 0x0000000c00f84947 */ /* 0x015fec0003800000 */
[----:B------:R-:W0:Y:S01]  /*01a0*/  LDC.64 R8, c[0x0][0x390] ;  /* 0x0000e400ff087b82 */ /* 0x000e220000000a00 */
        /* <DEDUP_REMOVED lines=16> */
[----:B------:R-:W0:Y:S01]  /*02b0*/  F2I.FTZ.TRUNC.NTZ R3, R6 ;  /* 0x0000000600037305 */ /* 0x000e22000021f100 */
[----:B------:R-:W-:Y:S01]  /*02c0*/  IMAD.MOV.U32 R17, RZ, RZ, R27 ;  /* 0x000000ffff117224 */ /* 0x000fe200078e001b */
[----:B0-----:R4:W-:Y:S01]  /*02d0*/  STG.E.U8 desc[UR36][R8.64], R3 ;  /* 0x0000000308007986 */ /* 0x0019e2000c101124 */
[----:B------:R-:W-:Y:S05]  /*02e0*/  BRA `(.L_x_4618) ;  /* 0x0000000c00a47947 */ /* 0x000fea0003800000 */
.L_x_4622:
[----:B------:R-:W0:Y:S01]  /*02f0*/  F2I.S64.TRUNC R6, R6 ;  /* 0x0000000600067311 */ /* 0x000e22000020d900 */
[----:B------:R-:W-:Y:S02]  /*0300*/  IMAD.MOV.U32 R17, RZ, RZ, R27 ;  /* 0x000000ffff117224 */ /* 0x000fe400078e001b */
[----:B0-----:R-:W-:-:S05]  /*0310*/  IMAD.MOV.U32 R3, RZ, RZ, R6 ;  /* 0x000000ffff037224 */ /* 0x001fca00078e0006 */
[----:B------:R3:W-:Y:S01]  /*0320*/  STG.E.U8 desc[UR36][R8.64], R3 ;  /* 0x0000000308007986 */ /* 0x0007e2000c101124 */
[----:B------:R-:W-:Y:S05]  /*0330*/  BRA `(.L_x_4618) ;  /* 0x0000000c00907947 */ /* 0x000fea0003800000 */
.L_x_4621:
[----:B------:R-:W-:-:S09]  /*0340*/  UISETP.NE.AND UP0, UPT, UR4, 0x2, UPT ;  /* 0x000000020400788c */ /* 0x000fd2000bf05270 */
[----:B------:R-:W-:Y:S05]  /*0350*/  BRA.U !UP0, `(.L_x_4624) ;  /* 0x0000000108307547 */ /* 0x000fea000b800000 */
[----:B------:R-:W-:-:S09]  /*0360*/  UISETP.NE.AND UP0, UPT, UR4, 0x3, UPT ;  /* 0x000000030400788c */ /* 0x000fd2000bf05270 */
[----:B------:R-:W-:Y:S05]  /*0370*/  BRA.U !UP0, `(.L_x_4625) ;  /* 0x0000000108187547 */ /* 0x000fea000b800000 */
[----:B------:R-:W-:-:S09]  /*0380*/  UISETP.NE.AND UP0, UPT, UR4, 0x4, UPT ;  /* 0x000000040400788c */ /* 0x000fd2000bf05270 */
[----:B------:R-:W-:Y:S05]  /*0390*/  BRA.U UP0, `(.L_x_4623) ;  /* 0x0000000900d47547 */ /* 0x000fea000b800000 */
[----:B------:R-:W0:Y:S01]  /*03a0*/  F2I.S64.TRUNC R6, R6 ;  /* 0x0000000600067311 */ /* 0x000e22000020d900 */
[----:B------:R-:W-:Y:S01]  /*03b0*/  IMAD.MOV.U32 R17, RZ, RZ, R27 ;  /* 0x000000ffff117224 */ /* 0x000fe200078e001b */
[----:B0-----:R0:W-:Y:S01]  /*03c0*/  STG.E.64 desc[UR36][R8.64], R6 ;  /* 0x0000000608007986 */ /* 0x0011e2000c101b24 */
[----:B------:R-:W-:Y:S05]  /*03d0*/  BRA `(.L_x_4618) ;  /* 0x0000000c00687947 */ /* 0x000fea0003800000 */
.L_x_4625:
[----:B------:R-:W0:Y:S01]  /*03e0*/  F2I.FTZ.TRUNC.NTZ R3, R6 ;  /* 0x0000000600037305 */ /* 0x000e22000021f100 */
[----:B------:R-:W-:Y:S01]  /*03f0*/  IMAD.MOV.U32 R17, RZ, RZ, R27 ;  /* 0x000000ffff117224 */ /* 0x000fe200078e001b */
[----:B0-----:R1:W-:Y:S01]  /*0400*/  STG.E desc[UR36][R8.64], R3 ;  /* 0x0000000308007986 */ /* 0x0013e2000c101924 */
[----:B------:R-:W-:Y:S05]  /*0410*/  BRA `(.L_x_4618) ;  /* 0x0000000c00587947 */ /* 0x000fea0003800000 */
.L_x_4624:
[----:B------:R-:W0:Y:S01]  /*0420*/  F2I.FTZ.TRUNC.NTZ R3, R6 ;  /* 0x0000000600037305 */ /* 0x000e22000021f100 */
[----:B------:R-:W-:Y:S01]  /*0430*/  IMAD.MOV.U32 R17, RZ, RZ, R27 ;  /* 0x000000ffff117224 */ /* 0x000fe200078e001b */
[----:B0-----:R2:W-:Y:S01]  /*0440*/  STG.E.U16 desc[UR36][R8.64], R3 ;  /* 0x0000000308007986 */ /* 0x0015e2000c101524 */
[----:B------:R-:W-:Y:S05]  /*0450*/  BRA `(.L_x_4618) ;  /* 0x0000000c00487947 */ /* 0x000fea0003800000 */
.L_x_4620:
[----:B------:R-:W-:-:S09]  /*0460*/  UISETP.GT.AND UP0, UPT, UR4, 0x6, UPT ;  /* 0x000000060400788c */ /* 0x000fd2000bf04270 */
[----:B------:R-:W-:Y:S05]  /*0470*/  BRA.U UP0, `(.L_x_4626) ;  /* 0x00000001002c7547 */ /* 0x000fea000b800000 */
[----:B------:R-:W-:-:S09]  /*0480*/  UISETP.NE.AND UP0, UPT, UR4, 0x5, UPT ;  /* 0x000000050400788c */ /* 0x000fd2000bf05270 */
[----:B------:R-:W-:Y:S05]  /*0490*/  BRA.U !UP0, `(.L_x_4627) ;  /* 0x0000000108147547 */ /* 0x000fea000b800000 */
[----:B------:R-:W-:-:S09]  /*04a0*/  UISETP.NE.AND UP0, UPT, UR4, 0x6, UPT ;  /* 0x000000060400788c */ /* 0x000fd2000bf05270 */
[----:B------:R-:W-:Y:S05]  /*04b0*/  BRA.U UP0, `(.L_x_4623) ;  /* 0x00000009008c7547 */ /* 0x000fea000b800000 */
[----:B------:R0:W-:Y:S01]  /*04c0*/  STG.E desc[UR36][R8.64], R6 ;  /* 0x0000000608007986 */ /* 0x0001e2000c101924 */
[----:B------:R-:W-:Y:S01]  /*04d0*/  IMAD.MOV.U32 R17, RZ, RZ, R27 ;  /* 0x000000ffff117224 */ /* 0x000fe200078e001b */
[----:B------:R-:W-:Y:S06]  /*04e0*/  BRA `(.L_x_4618) ;  /* 0x0000000c00247947 */ /* 0x000fec0003800000 */
.L_x_4627:
[----:B------:R-:W-:Y:S01]  /*04f0*/  F2FP.F16.F32.PACK_AB R6, RZ, R6 ;  /* 0x00000006ff06723e */ /* 0x000fe200000000ff */
[----:B------:R-:W-:-:S04]  /*0500*/  IMAD.MOV.U32 R17, RZ, RZ, R27 ;  /* 0x000000ffff117224 */ /* 0x000fc800078e001b */
[----:B------:R0:W-:Y:S01]  /*0510*/  STG.E.U16 desc[UR36][R8.64], R6 ;  /* 0x0000000608007986 */ /* 0x0001e2000c101524 */
[----:B------:R-:W-:Y:S05]  /*0520*/  BRA `(.L_x_4618) ;  /* 0x0000000c00147947 */ /* 0x000fea0003800000 */
.L_x_4626:
[----:B------:R-:W-:-:S09]  /*0530*/  UISETP.NE.AND UP0, UPT, UR4, 0x7, UPT ;  /* 0x000000070400788c */ /* 0x000fd2000bf05270 */
[----:B------:R-:W-:Y:S05]  /*0540*/  BRA.U !UP0, `(.L_x_4628) ;  /* 0x00000001082c7547 */ /* 0x000fea000b800000 */
[----:B------:R-:W-:-:S09]  /*0550*/  UISETP.NE.AND UP0, UPT, UR4, 0x8, UPT ;  /* 0x000000080400788c */ /* 0x000fd2000bf05270 */
[----:B------:R-:W-:Y:S05]  /*0560*/  BRA.U !UP0, `(.L_x_4629) ;  /* 0x0000000108147547 */ /* 0x000fea000b800000 */
[----:B------:R-:W-:-:S09]  /*0570*/  UISETP.NE.AND UP0, UPT, UR4, 0x9, UPT ;  /* 0x000000090400788c */ /* 0x000fd2000bf05270 */
[----:B------:R-:W-:Y:S05]  /*0580*/  BRA.U UP0, `(.L_x_4623) ;  /* 0x0000000900587547 */ /* 0x000fea000b800000 */
[----:B------:R0:W-:Y:S01]  /*0590*/  STG.E.64 desc[UR36][R8.64], R6 ;  /* 0x0000000608007986 */ /* 0x0001e2000c101b24 */
[----:B------:R-:W-:Y:S01]  /*05a0*/  IMAD.MOV.U32 R17, RZ, RZ, R27 ;  /* 0x000000ffff117224 */ /* 0x000fe200078e001b */
[----:B------:R-:W-:Y:S06]  /*05b0*/  BRA `(.L_x_4618) ;  /* 0x0000000800f07947 */ /* 0x000fec0003800000 */
.L_x_4629:
[----:B------:R-:W-:Y:S01]  /*05c0*/  F2FP.F16.F32.PACK_AB R7, R7, R6 ;  /* 0x000000060707723e */ /* 0x000fe200000000ff */
[----:B------:R-:W-:-:S04]  /*05d0*/  IMAD.MOV.U32 R17, RZ, RZ, R27 ;  /* 0x000000ffff117224 */ /* 0x000fc800078e001b */
[----:B------:R0:W-:Y:S01]  /*05e0*/  STG.E desc[UR36][R8.64], R7 ;  /* 0x0000000708007986 */ /* 0x0001e2000c101924 */
[----:B------:R-:W-:Y:S05]  /*05f0*/  BRA `(.L_x_4618) ;  /* 0x0000000800e07947 */ /* 0x000fea0003800000 */
.L_x_4628:
[----:B------:R-:W-:Y:S01]  /*0600*/  FMUL.FTZ R4, R6, 1 ;  /* 0x3f80000006047820 */ /* 0x000fe20000410000 */
[----:B------:R-:W-:-:S05]  /*0610*/  IMAD.MOV.U32 R17, RZ, RZ, R27 ;  /* 0x000000ffff117224 */ /* 0x000fca00078e001b */
[----:B------:R-:W0:Y:S02]  /*0620*/  F2F.F64.F32 R4, R4 ;  /* 0x0000000400047310 */ /* 0x000e240000201800 */
[----:B0-----:R5:W-:Y:S01]  /*0630*/  STG.E.64 desc[UR36][R8.64], R4 ;  /* 0x0000000408007986 */ /* 0x001be2000c101b24 */
[----:B------:R-:W-:Y:S05]  /*0640*/  BRA `(.L_x_4618) ;  /* 0x0000000800cc7947 */ /* 0x000fea0003800000 */
.L_x_4619:
        /* <DEDUP_REMOVED lines=8> */
[----:B------:R-:W-:Y:S01]  /*06d0*/  FSETP.NEU.FTZ.AND P0, PT, R6, RZ, PT ;  /* 0x000000ff0600720b */ /* 0x000fe20003f1d000 */
[----:B------:R-:W-:Y:S01]  /*06e0*/  IMAD.MOV.U32 R17, RZ, RZ, R27 ;  /* 0x000000ffff117224 */ /* 0x000fe200078e001b */
[----:B------:R-:W-:-:S04]  /*06f0*/  FSETP.NEU.FTZ.AND P1, PT, R7, RZ, PT ;  /* 0x000000ff0700720b */ /* 0x000fc80003f3d000 */
[----:B------:R-:W-:-:S04]  /*0700*/  PLOP3.LUT P0, PT, P0, P1, PT, 0xf8, 0x8f ;  /* 0x00000000008f781c */ /* 0x000fc80000703f70 */
[----:B------:R-:W-:-:S05]  /*0710*/  SEL R3, RZ, 0x1, !P0 ;  /* 0x00000001ff037807 */ /* 0x000fca0004000000 */
[----:B------:R0:W-:Y:S01]  /*0720*/  STG.E.U8 desc[UR36][R8.64], R3 ;  /* 0x0000000308007986 */ /* 0x0001e2000c101124 */
[----:B------:R-:W-:Y:S05]  /*0730*/  BRA `(.L_x_4618) ;  /* 0x0000000800907947 */ /* 0x000fea0003800000 */
.L_x_4632:
[----:B------:R-:W-:Y:S01]  /*0740*/  FMUL.FTZ R4, R6, 1 ;  /* 0x3f80000006047820 */ /* 0x000fe20000410000 */
[----:B------:R-:W-:Y:S01]  /*0750*/  FMUL.FTZ R7, R7, 1 ;  /* 0x3f80000007077820 */ /* 0x000fe20000410000 */
[----:B------:R-:W-:-:S04]  /*0760*/  IMAD.MOV.U32 R17, RZ, RZ, R27 ;  /* 0x000000ffff117224 */ /* 0x000fc800078e001b */
[----:B------:R-:W-:-:S15]  /*0770*/  F2F.F64.F32 R4, R4 ;  /* 0x0000000400047310 */ /* 0x000fde0000201800 */
[----:B------:R-:W-:-:S15]  /*0780*/  NOP ;  /* 0x0000000000007918 */ /* 0x000fde0000000000 */
[----:B------:R-:W-:-:S15]  /*0790*/  NOP ;  /* 0x0000000000007918 */ /* 0x000fde0000000000 */
[----:B------:R-:W-:-:S15]  /*07a0*/  NOP ;  /* 0x0000000000007918 */ /* 0x000fde0000000000 */
[----:B------:R-:W-:-:S04]  /*07b0*/  NOP ;  /* 0x0000000000007918 */ /* 0x000fc80000000000 */
[----:B------:R-:W0:Y:S02]  /*07c0*/  F2F.F64.F32 R6, R7 ;  /* 0x0000000700067310 */ /* 0x000e240000201800 */
[----:B0-----:R0:W-:Y:S01]  /*07d0*/  STG.E.128 desc[UR36][R8.64], R4 ;  /* 0x0000000408007986 */ /* 0x0011e2000c101d24 */
[----:B------:R-:W-:Y:S05]  /*07e0*/  BRA `(.L_x_4618) ;  /* 0x0000000800647947 */ /* 0x000fea0003800000 */
.L_x_4631:
[----:B------:R-:W-:-:S09]  /*07f0*/  UISETP.NE.AND UP0, UPT, UR4, 0xf, UPT ;  /* 0x0000000f0400788c */ /* 0x000fd2000bf05270 */
[----:B------:R-:W-:Y:S05]  /*0800*/  BRA.U !UP0, `(.L_x_4633) ;  /* 0x0000000108a07547 */ /* 0x000fea000b800000 */
[----:B------:R-:W-:-:S09]  /*0810*/  UISETP.NE.AND UP0, UPT, UR4, 0x17, UPT ;  /* 0x000000170400788c */ /* 0x000fd2000bf05270 */
[----:B------:R-:W-:Y:S05]  /*0820*/  BRA.U !UP0, `(.L_x_4634) ;  /* 0x00000001084c7547 */ /* 0x000fea000b800000 */
[----:B------:R-:W-:-:S09]  /*0830*/  UISETP.NE.AND UP0, UPT, UR4, 0x18, UPT ;  /* 0x000000180400788c */ /* 0x000fd2000bf05270 */
[----:B------:R-:W-:Y:S05]  /*0840*/  BRA.U UP0, `(.L_x_4623) ;  /* 0x0000000500a87547 */ /* 0x000fea000b800000 */
[----:B------:R-:W-:Y:S01]  /*0850*/  LOP3.LUT R0, R6, 0x7fffffff, RZ, 0xc0, !PT ;  /* 0x7fffffff06007812 */ /* 0x000fe200078ec0ff */
[----:B------:R-:W-:Y:S01]  /*0860*/  BSSY.RECONVERGENT B0, `(.L_x_4635) ;  /* 0x000000b000007945 */ /* 0x000fe20003800200 */
[----:B------:R-:W-:Y:S01]  /*0870*/  SHF.R.U32.HI R4, RZ, 0x18, R6 ;  /* 0x00000018ff047819 */ /* 0x000fe20000011606 */
[----:B------:R-:W-:Y:S01]  /*0880*/  IMAD.MOV.U32 R3, RZ, RZ, 0x7f ;  /* 0x0000007fff037424 */ /* 0x000fe200078e00ff */
        /* <DEDUP_REMOVED lines=8> */
.L_x_4636:
[----:B------:R-:W-:Y:S05]  /*0910*/  BSYNC.RECONVERGENT B0 ;  /* 0x0000000000007941 */ /* 0x000fea0003800200 */
.L_x_4635:
[----:B------:R-:W-:Y:S01]  /*0920*/  LOP3.LUT R3, R3, 0x80, R4, 0xf8, !PT ;  /* 0x0000008003037812 */ /* 0x000fe200078ef804 */
[----:B------:R-:W-:-:S04]  /*0930*/  IMAD.MOV.U32 R17, RZ, RZ, R27 ;  /* 0x000000ffff117224 */ /* 0x000fc800078e001b */
[----:B------:R0:W-:Y:S01]  /*0940*/  STG.E.U8 desc[UR36][R8.64], R3 ;  /* 0x0000000308007986 */ /* 0x0001e2000c101124 */
[----:B------:R-:W-:Y:S05]  /*0950*/  BRA `(.L_x_4618) ;  /* 0x0000000800087947 */ /* 0x000fea0003800000 */
.L_x_4634:
[----:B------:R-:W-:Y:S01]  /*0960*/  LOP3.LUT R4, R6, 0x7fffffff, RZ, 0xc0, !PT ;  /* 0x7fffffff06047812 */ /* 0x000fe200078ec0ff */
[----:B------:R-:W-:Y:S01]  /*0970*/  BSSY.RECONVERGENT B0, `(.L_x_4637) ;  /* 0x000000d000007945 */ /* 0x000fe20003800200 */
        /* <DEDUP_REMOVED lines=12> */
.L_x_4638:
[----:B------:R-:W-:Y:S05]  /*0a40*/  BSYNC.RECONVERGENT B0 ;  /* 0x0000000000007941 */ /* 0x000fea0003800200 */
.L_x_4637:
[----:B------:R-:W-:Y:S01]  /*0a50*/  LOP3.LUT R3, R0, 0x80, R5, 0xf8, !PT ;  /* 0x0000008000037812 */ /* 0x000fe200078ef805 */
[----:B------:R-:W-:-:S04]  /*0a60*/  IMAD.MOV.U32 R17, RZ, RZ, R27 ;  /* 0x000000ffff117224 */ /* 0x000fc800078e001b */
[----:B------:R0:W-:Y:S01]  /*0a70*/  STG.E.U8 desc[UR36][R8.64], R3 ;  /* 0x0000000308007986 */ /* 0x0001e2000c101124 */
[----:B------:R-:W-:Y:S05]  /*0a80*/  BRA `(.L_x_4618) ;  /* 0x0000000400bc7947 */ /* 0x000fea0003800000 */
.L_x_4633:
[----:B------:R-:W-:Y:S01]  /*0a90*/  F2FP.BF16.F32.PACK_AB R6, RZ, R6 ;  /* 0x00000006ff06723e */ /* 0x000fe200000010ff */
[----:B------:R-:W-:-:S04]  /*0aa0*/  IMAD.MOV.U32 R17, RZ, RZ, R27 ;  /* 0x000000ffff117224 */ /* 0x000fc800078e001b */
[----:B------:R0:W-:Y:S01]  /*0ab0*/  STG.E.U16 desc[UR36][R8.64], R6 ;  /* 0x0000000608007986 */ /* 0x0001e2000c101524 */
[----:B------:R-:W-:Y:S05]  /*0ac0*/  BRA `(.L_x_4618) ;  /* 0x0000000400ac7947 */ /* 0x000fea0003800000 */
.L_x_4630:
        /* <DEDUP_REMOVED lines=8> */
[----:B------:R-:W0:Y:S01]  /*0b50*/  F2I.FTZ.U32.TRUNC.NTZ R3, R6 ;  /* 0x0000000600037305 */ /* 0x000e22000021f000 */
[----:B------:R-:W-:Y:S01]  /*0b60*/  IMAD.MOV.U32 R17, RZ, RZ, R27 ;  /* 0x000000ffff117224 */ /* 0x000fe200078e001b */
[----:B0-----:R0:W-:Y:S01]  /*0b70*/  STG.E.U16 desc[UR36][R8.64], R3 ;  /* 0x0000000308007986 */ /* 0x0011e2000c101524 */
[----:B------:R-:W-:Y:S05]  /*0b80*/  BRA `(.L_x_4618) ;  /* 0x00000004007c7947 */ /* 0x000fea0003800000 */
.L_x_4641:
[----:B------:R-:W-:Y:S01]  /*0b90*/  LOP3.LUT R0, R6, 0x7fffffff, RZ, 0xc0, !PT ;  /* 0x7fffffff06007812 */ /* 0x000fe200078ec0ff */
[----:B------:R-:W-:Y:S01]  /*0ba0*/  BSSY.RECONVERGENT B0, `(.L_x_4642) ;  /* 0x0000013000007945 */ /* 0x000fe20003800200 */
[----:B------:R-:W-:Y:S02]  /*0bb0*/  IMAD.MOV.U32 R4, RZ, RZ, 0x80 ;  /* 0x00000080ff047424 */ /* 0x000fe400078e00ff */
        /* <DEDUP_REMOVED lines=9> */
.L_x_4644:
[----:B------:R-:W-:-:S04]  /*0c50*/  SHF.R.U32.HI R0, RZ, 0x14, R6 ;  /* 0x00000014ff007819 */ /* 0x000fc80000011606 */
[----:B------:R-:W-:-:S04]  /*0c60*/  LOP3.LUT R3, R0, 0x1, RZ, 0xc0, !PT ;  /* 0x0000000100037812 */ /* 0x000fc800078ec0ff */
[----:B------:R-:W-:-:S04]  /*0c70*/  IADD3 R0, PT, PT, R6, 0x487ffff, R3 ;  /* 0x0487ffff06007810 */ /* 0x000fc80007ffe003 */
[----:B------:R-:W-:-:S04]  /*0c80*/  SHF.R.U32.HI R0, RZ, 0x14, R0 ;  /* 0x00000014ff007819 */ /* 0x000fc80000011600 */
[----:B------:R-:W-:-:S07]  /*0c90*/  LOP3.LUT R0, R0, 0xff, RZ, 0xc0, !PT ;  /* 0x000000ff00007812 */ /* 0x000fce00078ec0ff */
.L_x_4645:
[----:B------:R-:W-:-:S04]  /*0ca0*/  SHF.R.U32.HI R3, RZ, 0x18, R6 ;  /* 0x00000018ff037819 */ /* 0x000fc80000011606 */
[----:B------:R-:W-:-:S04]  /*0cb0*/  LOP3.LUT R0, R0, 0x80, R3, 0xf8, !PT ;  /* 0x0000008000007812 */ /* 0x000fc800078ef803 */
[----:B------:R-:W-:-:S07]  /*0cc0*/  PRMT R4, R0, 0x7610, R4 ;  /* 0x0000761000047816 */ /* 0x000fce0000000004 */
.L_x_4643:
[----:B------:R-:W-:Y:S05]  /*0cd0*/  BSYNC.RECONVERGENT B0 ;  /* 0x0000000000007941 */ /* 0x000fea0003800200 */
.L_x_4642:
[----:B------:R0:W-:Y:S01]  /*0ce0*/  STG.E.U8 desc[UR36][R8.64], R4 ;  /* 0x0000000408007986 */ /* 0x0001e2000c101124 */
[----:B------:R-:W-:Y:S01]  /*0cf0*/  IMAD.MOV.U32 R17, RZ, RZ, R27 ;  /* 0x000000ffff117224 */ /* 0x000fe200078e001b */
[----:B------:R-:W-:Y:S06]  /*0d00*/  BRA `(.L_x_4618) ;  /* 0x00000004001c7947 */ /* 0x000fec0003800000 */
.L_x_4640:
        /* <DEDUP_REMOVED lines=12> */
.L_x_4648:
[----:B------:R-:W-:-:S04]  /*0dd0*/  SHF.R.U32.HI R0, RZ, 0x15, R6 ;  /* 0x00000015ff007819 */ /* 0x000fc80000011606 */
[----:B------:R-:W-:-:S04]  /*0de0*/  LOP3.LUT R3, R0, 0x1, RZ, 0xc0, !PT ;  /* 0x0000000100037812 */ /* 0x000fc800078ec0ff */
[----:B------:R-:W-:-:S04]  /*0df0*/  IADD3 R0, PT, PT, R6, 0x88fffff, R3 ;  /* 0x088fffff06007810 */ /* 0x000fc80007ffe003 */
[----:B------:R-:W-:-:S04]  /*0e00*/  SHF.R.U32.HI R0, RZ, 0x15, R0 ;  /* 0x00000015ff007819 */ /* 0x000fc80000011600 */
[----:B------:R-:W-:-:S07]  /*0e10*/  LOP3.LUT R0, R0, 0xff, RZ, 0xc0, !PT ;  /* 0x000000ff00007812 */ /* 0x000fce00078ec0ff */
.L_x_4649:
[----:B------:R-:W-:-:S04]  /*0e20*/  SHF.R.U32.HI R3, RZ, 0x18, R6 ;  /* 0x00000018ff037819 */ /* 0x000fc80000011606 */
[----:B------:R-:W-:-:S04]  /*0e30*/  LOP3.LUT R0, R0, 0x80, R3, 0xf8, !PT ;  /* 0x0000008000007812 */ /* 0x000fc800078ef803 */
[----:B------:R-:W-:-:S07]  /*0e40*/  PRMT R4, R0, 0x7610, R4 ;  /* 0x0000761000047816 */ /* 0x000fce0000000004 */
.L_x_4647:
[----:B------:R-:W-:Y:S05]  /*0e50*/  BSYNC.RECONVERGENT B0 ;  /* 0x0000000000007941 */ /* 0x000fea0003800200 */
.L_x_4646:
[----:B------:R0:W-:Y:S01]  /*0e60*/  STG.E.U8 desc[UR36][R8.64], R4 ;  /* 0x0000000408007986 */ /* 0x0001e2000c101124 */
[----:B------:R-:W-:Y:S01]  /*0e70*/  IMAD.MOV.U32 R17, RZ, RZ, R27 ;  /* 0x000000ffff117224 */ /* 0x000fe200078e001b */
[----:B------:R-:W-:Y:S06]  /*0e80*/  BRA `(.L_x_4618) ;  /* 0x0000000000bc7947 */ /* 0x000fec0003800000 */
.L_x_4639:
[----:B------:R-:W-:-:S09]  /*0e90*/  UISETP.NE.AND UP0, UPT, UR4, 0x1c, UPT ;  /* 0x0000001c0400788c */ /* 0x000fd2000bf05270 */
[----:B------:R-:W-:Y:S05]  /*0ea0*/  BRA.U !UP0, `(.L_x_4650) ;  /* 0x0000000108a87547 */ /* 0x000fea000b800000 */
[----:B------:R-:W-:-:S09]  /*0eb0*/  UISETP.NE.AND UP0, UPT, UR4, 0x1d, UPT ;  /* 0x0000001d0400788c */ /* 0x000fd2000bf05270 */
[----:B------:R-:W-:Y:S05]  /*0ec0*/  BRA.U !UP0, `(.L_x_4651) ;  /* 0x0000000108907547 */ /* 0x000fea000b800000 */
[----:B------:R-:W-:-:S09]  /*0ed0*/  UISETP.NE.AND UP0, UPT, UR4, 0x2c, UPT ;  /* 0x0000002c0400788c */ /* 0x000fd2000bf05270 */
[----:B------:R-:W-:Y:S05]  /*0ee0*/  BRA.U !UP0, `(.L_x_4652) ;  /* 0x0000000108487547 */ /* 0x000fea000b800000 */
.L_x_4623:
        /* <DEDUP_REMOVED lines=16> */
.L_x_4653:
[----:B------:R-:W-:Y:S01]  /*0ff0*/  IMAD.MOV.U32 R17, RZ, RZ, R27 ;  /* 0x000000ffff117224 */ /* 0x000fe200078e001b */
[----:B------:R-:W-:Y:S06]  /*1000*/  BRA `(.L_x_4618) ;  /* 0x00000000005c7947 */ /* 0x000fec0003800000 */
.L_x_4652:
[----:B------:R-:W-:Y:S01]  /*1010*/  SHF.R.U32.HI R4, RZ, 0x17, R6 ;  /* 0x00000017ff047819 */ /* 0x000fe20000011606 */
[----:B------:R-:W-:-:S03]  /*1020*/  IMAD.MOV.U32 R17, RZ, RZ, R27 ;  /* 0x000000ffff117224 */ /* 0x000fc600078e001b */
[----:B------:R-:W-:-:S04]  /*1030*/  LOP3.LUT R3, R4, 0xff, RZ, 0xc0, !PT ;  /* 0x000000ff04037812 */ /* 0x000fc800078ec0ff */
[----:B------:R-:W-:-:S13]  /*1040*/  ISETP.NE.AND P2, PT, R3, 0xff, PT ;  /* 0x000000ff0300780c */ /* 0x000fda0003f45270 */
[--C-:B------:R-:W-:Y:S02]  /*1050*/  @P2 SHF.R.U32.HI R0, RZ, 0x16, R6.reuse ;  /* 0x00000016ff002819 */ /* 0x100fe40000011606 */
[----:B------:R-:W-:Y:S01]  /*1060*/  @P2 LOP3.LUT P0, RZ, R3, 0x3fffff, R6, 0xf8, !PT ;  /* 0x003fffff03ff2812 */ /* 0x000fe2000780f806 */
[----:B------:R-:W-:Y:S01]  /*1070*/  IMAD.MOV.U32 R3, RZ, RZ, 0xff ;  /* 0x000000ffff037424 */ /* 0x000fe200078e00ff */
[----:B------:R-:W-:-:S04]  /*1080*/  @P2 LOP3.LUT R0, R0, 0x1, RZ, 0xc0, !PT ;  /* 0x0000000100002812 */ /* 0x000fc800078ec0ff */
[----:B------:R-:W-:Y:S01]  /*1090*/  @P2 ISETP.EQ.U32.AND P1, PT, R0, 0x1, P0 ;  /* 0x000000010000280c */ /* 0x000fe20000722070 */
[----:B------:R-:W-:Y:S01]  /*10a0*/  @P2 VIADD R0, R4, 0x1 ;  /* 0x0000000104002836 */ /* 0x000fe20000000000 */
[----:B------:R-:W-:Y:S02]  /*10b0*/  PLOP3.LUT P0, PT, PT, PT, PT, 0x80, 0x8 ;  /* 0x000000000008781c */ /* 0x000fe40003f0f070 */
[----:B------:R-:W-:-:S13]  /*10c0*/  @P2 PLOP3.LUT P0, PT, P1, PT, PT, 0x80, 0x8 ;  /* 0x000000000008281c */ /* 0x000fda0000f0f070 */
[----:B------:R-:W-:-:S04]  /*10d0*/  @!P0 IMAD.MOV R0, RZ, RZ, R4 ;  /* 0x000000ffff008224 */ /* 0x000fc800078e0204 */
[----:B------:R-:W-:-:S05]  /*10e0*/  @P2 IMAD.MOV.U32 R3, RZ, RZ, R0 ;  /* 0x000000ffff032224 */ /* 0x000fca00078e0000 */
[----:B------:R0:W-:Y:S01]  /*10f0*/  STG.E.U8 desc[UR36][R8.64], R3 ;  /* 0x0000000308007986 */ /* 0x0001e2000c101124 */
[----:B------:R-:W-:Y:S05]  /*1100*/  BRA `(.L_x_4618) ;  /* 0x00000000001c7947 */ /* 0x000fea0003800000 */
.L_x_4651:
[----:B------:R-:W0:Y:S01]  /*1110*/  F2I.U64.TRUNC R6, R6 ;  /* 0x0000000600067311 */ /* 0x000e22000020d800 */
[----:B------:R-:W-:Y:S01]  /*1120*/  IMAD.MOV.U32 R17, RZ, RZ, R27 ;  /* 0x000000ffff117224 */ /* 0x000fe200078e001b */
[----:B0-----:R0:W-:Y:S01]  /*1130*/  STG.E.64 desc[UR36][R8.64], R6 ;  /* 0x0000000608007986 */ /* 0x0011e2000c101b24 */
[----:B------:R-:W-:Y:S05]  /*1140*/  BRA `(.L_x_4618) ;  /* 0x00000000000c7947 */ /* 0x000fea0003800000 */
.L_x_4650:
[----:B------:R-:W0:Y:S01]  /*1150*/  F2I.FTZ.U32.TRUNC.NTZ R3, R6 ;  /* 0x0000000600037305 */ /* 0x000e22000021f000 */
[----:B------:R-:W-:Y:S01]  /*1160*/  IMAD.MOV.U32 R17, RZ, RZ, R27 ;  /* 0x000000ffff117224 */ /* 0x000fe200078e001b */
[----:B0-----:R0:W-:Y:S06]  /*1170*/  STG.E desc[UR36][R8.64], R3 ;  /* 0x0000000308007986 */ /* 0x0011ec000c101924 */
.L_x_4618:
[----:B------:R-:W-:Y:S05]  /*1180*/  BSYNC.RECONVERGENT B6 ;  /* 0x0000000000067941 */ /* 0x000fea0003800200 */
.L_x_4617:
        /* <DEDUP_REMOVED lines=20> */
[----:B------:R-:W0:Y:S02]  /*12d0*/  F2I.FTZ.TRUNC.NTZ R3, R24 ;  /* 0x0000001800037305 */ /* 0x000e24000021f100 */
[----:B0-----:R0:W-:Y:S01]  /*12e0*/  STG.E.U8 desc[UR36][R8.64], R3 ;  /* 0x0000000308007986 */ /* 0x0011e2000c101124 */
[----:B------:R-:W-:Y:S05]  /*12f0*/  BRA `(.L_x_4661) ;  /* 0x0000000c004c7947 */ /* 0x000fea0003800000 */
.L_x_4659:
[----:B------:R-:W0:Y:S02]  /*1300*/  F2I.S64.TRUNC R24, R24 ;  /* 0x0000001800187311 */ /* 0x000e24000020d900 */
[----:B0-----:R-:W-:-:S05]  /*1310*/  IMAD.MOV.U32 R3, RZ, RZ, R24 ;  /* 0x000000ffff037224 */ /* 0x001fca00078e0018 */
[----:B------:R0:W-:Y:S01]  /*1320*/  STG.E.U8 desc[UR36][R8.64], R3 ;  /* 0x0000000308007986 */ /* 0x0001e2000c101124 */
[----:B------:R-:W-:Y:S05]  /*1330*/  BRA `(.L_x_4661) ;  /* 0x0000000c003c7947 */ /* 0x000fea0003800000 */
.L_x_4658:
[----:B------:R-:W-:-:S09]  /*1340*/  UISETP.NE.AND UP0, UPT, UR4, 0x2, UPT ;  /* 0x000000020400788c */ /* 0x000fd2000bf05270 */
[----:B------:R-:W-:Y:S05]  /*1350*/  BRA.U !UP0, `(.L_x_4662) ;  /* 0x0000000108287547 */ /* 0x000fea000b800000 */
[----:B------:R-:W-:-:S09]  /*1360*/  UISETP.NE.AND UP0, UPT, UR4, 0x3, UPT ;  /* 0x000000030400788c */ /* 0x000fd2000bf05270 */
[----:B------:R-:W-:Y:S05]  /*1370*/  BRA.U !UP0, `(.L_x_4663) ;  /* 0x0000000108147547 */ /* 0x000fea000b800000 */
[----:B------:R-:W-:-:S09]  /*1380*/  UISETP.NE.AND UP0, UPT, UR4, 0x4, UPT ;  /* 0x000000040400788c */ /* 0x000fd2000bf05270 */
[----:B------:R-:W-:Y:S05]  /*1390*/  BRA.U UP0, `(.L_x_4660) ;  /* 0x00000009004c7547 */ /* 0x000fea000b800000 */
[----:B------:R-:W0:Y:S02]  /*13a0*/  F2I.S64.TRUNC R24, R24 ;  /* 0x0000001800187311 */ /* 0x000e24000020d900 */
[----:B0-----:R0:W-:Y:S01]  /*13b0*/  STG.E.64 desc[UR36][R8.64], R24 ;  /* 0x0000001808007986 */ /* 0x0011e2000c101b24 */
[----:B------:R-:W-:Y:S05]  /*13c0*/  BRA `(.L_x_4661) ;  /* 0x0000000c00187947 */ /* 0x000fea0003800000 */
.L_x_4663:
[----:B------:R-:W0:Y:S02]  /*13d0*/  F2I.FTZ.TRUNC.NTZ R3, R24 ;  /* 0x0000001800037305 */ /* 0x000e24000021f100 */
[----:B0-----:R0:W-:Y:S01]  /*13e0*/  STG.E desc[UR36][R8.64], R3 ;  /* 0x0000000308007986 */ /* 0x0011e2000c101924 */
[----:B------:R-:W-:Y:S05]  /*13f0*/  BRA `(.L_x_4661) ;  /* 0x0000000c000c7947 */ /* 0x000fea0003800000 */
.L_x_4662:
[----:B------:R-:W0:Y:S02]  /*1400*/  F2I.FTZ.TRUNC.NTZ R3, R24 ;  /* 0x0000001800037305 */ /* 0x000e24000021f100 */
[----:B0-----:R0:W-:Y:S01]  /*1410*/  STG.E.U16 desc[UR36][R8.64], R3 ;  /* 0x0000000308007986 */ /* 0x0011e2000c101524 */
[----:B------:R-:W-:Y:S05]  /*1420*/  BRA `(.L_x_4661) ;  /* 0x0000000c00007947 */ /* 0x000fea0003800000 */
.L_x_4657:
[----:B------:R-:W-:-:S09]  /*1430*/  UISETP.GT.AND UP0, UPT, UR4, 0x6, UPT ;  /* 0x000000060400788c */ /* 0x000fd2000bf04270 */
[----:B------:R-:W-:Y:S05]  /*1440*/  BRA.U UP0, `(.L_x_4664) ;  /* 0x0000000100247547 */ /* 0x000fea000b800000 */
[----:B------:R-:W-:-:S09]  /*1450*/  UISETP.NE.AND UP0, UPT, UR4, 0x5, UPT ;  /* 0x000000050400788c */ /* 0x000fd2000bf05270 */
[----:B------:R-:W-:Y:S05]  /*1460*/  BRA.U !UP0, `(.L_x_4665) ;  /* 0x0000000108107547 */ /* 0x000fea000b800000 */
[----:B------:R-:W-:-:S09]  /*1470*/  UISETP.NE.AND UP0, UPT, UR4, 0x6, UPT ;  /* 0x000000060400788c */ /* 0x000fd2000bf05270 */
[----:B------:R-:W-:Y:S05]  /*1480*/  BRA.U UP0, `(.L_x_4660) ;  /* 0x0000000900107547 */ /* 0x000fea000b800000 */
[----:B------:R0:W-:Y:S01]  /*1490*/  STG.E desc[UR36][R8.64], R24 ;  /* 0x0000001808007986 */ /* 0x0001e2000c101924 */
[----:B------:R-:W-:Y:S05]  /*14a0*/  BRA `(.L_x_4661) ;  /* 0x0000000800e07947 */ /* 0x000fea0003800000 */
.L_x_4665:
[----:B------:R-:W-:-:S05]  /*14b0*/  F2FP.F16.F32.PACK_AB R24, RZ, R24 ;  /* 0x00000018ff18723e */ /* 0x000fca00000000ff */
[----:B------:R0:W-:Y:S01]  /*14c0*/  STG.E.U16 desc[UR36][R8.64], R24 ;  /* 0x0000001808007986 */ /* 0x0001e2000c101524 */
[----:B------:R-:W-:Y:S05]  /*14d0*/  BRA `(.L_x_4661) ;  /* 0x0000000800d47947 */ /* 0x000fea0003800000 */
.L_x_4664:
[----:B------:R-:W-:-:S09]  /*14e0*/  UISETP.NE.AND UP0, UPT, UR4, 0x7, UPT ;  /* 0x000000070400788c */ /* 0x000fd2000bf05270 */
[----:B------:R-:W-:Y:S05]  /*14f0*/  BRA.U !UP0, `(.L_x_4666) ;  /* 0x0000000108247547 */ /* 0x000fea000b800000 */
[----:B------:R-:W-:-:S09]  /*1500*/  UISETP.NE.AND UP0, UPT, UR4, 0x8, UPT ;  /* 0x000000080400788c */ /* 0x000fd2000bf05270 */
[----:B------:R-:W-:Y:S05]  /*1510*/  BRA.U !UP0, `(.L_x_4667) ;  /* 0x0000000108107547 */ /* 0x000fea000b800000 */
[----:B------:R-:W-:-:S09]  /*1520*/  UISETP.NE.AND UP0, UPT, UR4, 0x9, UPT ;  /* 0x000000090400788c */ /* 0x000fd2000bf05270 */
[----:B------:R-:W-:Y:S05]  /*1530*/  BRA.U UP0, `(.L_x_4660) ;  /* 0x0000000500e47547 */ /* 0x000fea000b800000 */
[----:B------:R0:W-:Y:S01]  /*1540*/  STG.E.64 desc[UR36][R8.64], R24 ;  /* 0x0000001808007986 */ /* 0x0001e2000c101b24 */
[----:B------:R-:W-:Y:S05]  /*1550*/  BRA `(.L_x_4661) ;  /* 0x0000000800b47947 */ /* 0x000fea0003800000 */
.L_x_4667:
[----:B------:R-:W-:-:S05]  /*1560*/  F2FP.F16.F32.PACK_AB R25, R25, R24 ;  /* 0x000000181919723e */ /* 0x000fca00000000ff */
[----:B------:R0:W-:Y:S01]  /*1570*/  STG.E desc[UR36][R8.64], R25 ;  /* 0x0000001908007986 */ /* 0x0001e2000c101924 */
[----:B------:R-:W-:Y:S05]  /*1580*/  BRA `(.L_x_4661) ;  /* 0x0000000800a87947 */ /* 0x000fea0003800000 */
.L_x_4666:
[----:B------:R-:W-:-:S06]  /*1590*/  FMUL.FTZ R4, R24, 1 ;  /* 0x3f80000018047820 */ /* 0x000fcc0000410000 */
[----:B------:R-:W0:Y:S02]  /*15a0*/  F2F.F64.F32 R4, R4 ;  /* 0x0000000400047310 */ /* 0x000e240000201800 */
[----:B0-----:R0:W-:Y:S01]  /*15b0*/  STG.E.64 desc[UR36][R8.64], R4 ;  /* 0x0000000408007986 */ /* 0x0011e2000c101b24 */
[----:B------:R-:W-:Y:S05]  /*15c0*/  BRA `(.L_x_4661) ;  /* 0x0000000800987947 */ /* 0x000fea0003800000 */
.L_x_4656:
        /* <DEDUP_REMOVED lines=10> */
[----:B------:R-:W0:Y:S02]  /*1670*/  F2I.FTZ.U32.TRUNC.NTZ R3, R24 ;  /* 0x0000001800037305 */ /* 0x000e24000021f000 */
[----:B0-----:R0:W-:Y:S01]  /*1680*/  STG.E.U16 desc[UR36][R8.64], R3 ;  /* 0x0000000308007986 */ /* 0x0011e2000c101524 */
[----:B------:R-:W-:Y:S05]  /*1690*/  BRA `(.L_x_4661) ;  /* 0x0000000800647947 */ /* 0x000fea0003800000 */
.L_x_4671:
[----:B------:R-:W-:Y:S01]  /*16a0*/  LOP3.LUT R0, R24, 0x7fffffff, RZ, 0xc0, !PT ;  /* 0x7fffffff18007812 */ /* 0x000fe200078ec0ff */
[----:B------:R-:W-:Y:S01]  /*16b0*/  BSSY.RECONVERGENT B0, `(.L_x_4672) ;  /* 0x0000012000007945 */ /* 0x000fe20003800200 */
[----:B------:R-:W-:Y:S02]  /*16c0*/  IMAD.MOV.U32 R4, RZ, RZ, 0x80 ;  /* 0x00000080ff047424 */ /* 0x000fe400078e00ff */
        /* <DEDUP_REMOVED lines=13> */
.L_x_4674:
[----:B------:R-:W-:-:S04]  /*17a0*/  SHF.R.U32.HI R24, RZ, 0x18, R24 ;  /* 0x00000018ff187819 */ /* 0x000fc80000011618 */
[----:B------:R-:W-:-:S04]  /*17b0*/  LOP3.LUT R3, R3, 0x80, R24, 0xf8, !PT ;  /* 0x0000008003037812 */ /* 0x000fc800078ef818 */
[----:B------:R-:W-:-:S07]  /*17c0*/  PRMT R4, R3, 0x7610, R4 ;  /* 0x0000761003047816 */ /* 0x000fce0000000004 */
.L_x_4673:
[----:B------:R-:W-:Y:S05]  /*17d0*/  BSYNC.RECONVERGENT B0 ;  /* 0x0000000000007941 */ /* 0x000fea0003800200 */
.L_x_4672:
[----:B------:R0:W-:Y:S01]  /*17e0*/  STG.E.U8 desc[UR36][R8.64], R4 ;  /* 0x0000000408007986 */ /* 0x0001e2000c101124 */
[----:B------:R-:W-:Y:S05]  /*17f0*/  BRA `(.L_x_4661) ;  /* 0x00000008000c7947 */ /* 0x000fea0003800000 */
.L_x_4670:
        /* <DEDUP_REMOVED lines=16> */
.L_x_4677:
[----:B------:R-:W-:-:S04]  /*1900*/  SHF.R.U32.HI R24, RZ, 0x18, R24 ;  /* 0x00000018ff187819 */ /* 0x000fc80000011618 */
[----:B------:R-:W-:-:S04]  /*1910*/  LOP3.LUT R3, R3, 0x80, R24, 0xf8, !PT ;  /* 0x0000008003037812 */ /* 0x000fc800078ef818 */
[----:B------:R-:W-:-:S07]  /*1920*/  PRMT R4, R3, 0x7610, R4 ;  /* 0x0000761003047816 */ /* 0x000fce0000000004 */
.L_x_4676:
[----:B------:R-:W-:Y:S05]  /*1930*/  BSYNC.RECONVERGENT B0 ;  /* 0x0000000000007941 */ /* 0x000fea0003800200 */
.L_x_4675:
[----:B------:R0:W-:Y:S01]  /*1940*/  STG.E.U8 desc[UR36][R8.64], R4 ;  /* 0x0000000408007986 */ /* 0x0001e2000c101124 */
[----:B------:R-:W-:Y:S05]  /*1950*/  BRA `(.L_x_4661) ;  /* 0x0000000400b47947 */ /* 0x000fea0003800000 */
.L_x_4669:
[----:B------:R-:W-:-:S09]  /*1960*/  UISETP.NE.AND UP0, UPT, UR4, 0x1c, UPT ;  /* 0x0000001c0400788c */ /* 0x000fd2000bf05270 */
[----:B------:R-:W-:Y:S05]  /*1970*/  BRA.U !UP0, `(.L_x_4678) ;  /* 0x0000000108587547 */ /* 0x000fea000b800000 */
[----:B------:R-:W-:-:S09]  /*1980*/  UISETP.NE.AND UP0, UPT, UR4, 0x1d, UPT ;  /* 0x0000001d0400788c */ /* 0x000fd2000bf05270 */
[----:B------:R-:W-:Y:S05]  /*1990*/  BRA.U !UP0, `(.L_x_4679) ;  /* 0x0000000108447547 */ /* 0x000fea000b800000 */
[----:B------:R-:W-:-:S09]  /*19a0*/  UISETP.NE.AND UP0, UPT, UR4, 0x2c, UPT ;  /* 0x0000002c0400788c */ /* 0x000fd2000bf05270 */
[----:B------:R-:W-:Y:S05]  /*19b0*/  BRA.U UP0, `(.L_x_4660) ;  /* 0x0000000100c47547 */ /* 0x000fea000b800000 */
[----:B------:R-:W-:-:S04]  /*19c0*/  SHF.R.U32.HI R4, RZ, 0x17, R24 ;  /* 0x00000017ff047819 */ /* 0x000fc80000011618 */
        /* <DEDUP_REMOVED lines=14> */
.L_x_4679:
[----:B------:R-:W0:Y:S02]  /*1ab0*/  F2I.U64.TRUNC R24, R24 ;  /* 0x0000001800187311 */ /* 0x000e24000020d800 */
[----:B0-----:R0:W-:Y:S01]  /*1ac0*/  STG.E.64 desc[UR36][R8.64], R24 ;  /* 0x0000001808007986 */ /* 0x0011e2000c101b24 */
[----:B------:R-:W-:Y:S05]  /*1ad0*/  BRA `(.L_x_4661) ;  /* 0x0000000400547947 */ /* 0x000fea0003800000 */
.L_x_4678:
[----:B------:R-:W0:Y:S02]  /*1ae0*/  F2I.FTZ.U32.TRUNC.NTZ R3, R24 ;  /* 0x0000001800037305 */ /* 0x000e24000021f000 */
[----:B0-----:R5:W-:Y:S01]  /*1af0*/  STG.E desc[UR36][R8.64], R3 ;  /* 0x0000000308007986 */ /* 0x001be2000c101924 */
[----:B------:R-:W-:Y:S05]  /*1b00*/  BRA `(.L_x_4661) ;  /* 0x0000000400487947 */ /* 0x000fea0003800000 */
.L_x_4668:
[----:B------:R-:W-:-:S09]  /*1b10*/  UISETP.GT.AND UP0, UPT, UR4, 0xe, UPT ;  /* 0x0000000e0400788c */ /* 0x000fd2000bf04270 */
[----:B------:R-:W-:Y:S05]  /*1b20*/  BRA.U UP0, `(.L_x_4680) ;  /* 0x0000000100507547 */ /* 0x000fea000b800000 */
[----:B------:R-:W-:-:S09]  /*1b30*/  UISETP.NE.AND UP0, UPT, UR4, 0xa, UPT ;  /* 0x0000000a0400788c */ /* 0x000fd2000bf05270 */
[----:B------:R-:W-:Y:S05]  /*1b40*/  BRA.U !UP0, `(.L_x_4681) ;  /* 0x0000000108207547 */ /* 0x000fea000b800000 */
[----:B------:R-:W-:-:S09]  /*1b50*/  UISETP.NE.AND UP0, UPT, UR4, 0xb, UPT ;  /* 0x0000000b0400788c */ /* 0x000fd2000bf05270 */
[----:B------:R-:W-:Y:S05]  /*1b60*/  BRA.U UP0, `(.L_x_4660) ;  /* 0x0000000100587547 */ /* 0x000fea000b800000 */
[----:B------:R-:W-:Y:S02]  /*1b70*/  FSETP.NEU.FTZ.AND P0, PT, R24, RZ, PT ;  /* 0x000000ff1800720b */ /* 0x000fe40003f1d000 */
[----:B------:R-:W-:-:S04]  /*1b80*/  FSETP.NEU.FTZ.AND P1, PT, R25, RZ, PT ;  /* 0x000000ff1900720b */ /* 0x000fc80003f3d000 */
[----:B------:R-:W-:-:S04]  /*1b90*/  PLOP3.LUT P0, PT, P0, P1, PT, 0xf8, 0x8f ;  /* 0x00000000008f781c */ /* 0x000fc80000703f70 */
[----:B------:R-:W-:-:S05]  /*1ba0*/  SEL R3, RZ, 0x1, !P0 ;  /* 0x00000001ff037807 */ /* 0x000fca0004000000 */
[----:B------:R4:W-:Y:S01]  /*1bb0*/  STG.E.U8 desc[UR36][R8.64], R3 ;  /* 0x0000000308007986 */ /* 0x0009e2000c101124 */
[----:B------:R-:W-:Y:S05]  /*1bc0*/  BRA `(.L_x_4661) ;  /* 0x0000000400187947 */ /* 0x000fea0003800000 */
.L_x_4681:
[----:B------:R-:W-:Y:S01]  /*1bd0*/  FMUL.FTZ R4, R24, 1 ;  /* 0x3f80000018047820 */ /* 0x000fe20000410000 */
[----:B------:R-:W-:-:S05]  /*1be0*/  FMUL.FTZ R6, R25, 1 ;  /* 0x3f80000019067820 */ /* 0x000fca0000410000 */
        /* <DEDUP_REMOVED lines=8> */
.L_x_4680:
[----:B------:R-:W-:-:S09]  /*1c70*/  UISETP.NE.AND UP0, UPT, UR4, 0xf, UPT ;  /* 0x0000000f0400788c */ /* 0x000fd2000bf05270 */
[----:B------:R-:W-:Y:S05]  /*1c80*/  BRA.U !UP0, `(.L_x_4682) ;  /* 0x0000000108e07547 */ /* 0x000fea000b800000 */
[----:B------:R-:W-:-:S09]  /*1c90*/  UISETP.NE.AND UP0, UPT, UR4, 0x17, UPT ;  /* 0x000000170400788c */ /* 0x000fd2000bf05270 */
[----:B------:R-:W-:Y:S05]  /*1ca0*/  BRA.U !UP0, `(.L_x_4683) ;  /* 0x00000001088c7547 */ /* 0x000fea000b800000 */
[----:B------:R-:W-:-:S09]  /*1cb0*/  UISETP.NE.AND UP0, UPT, UR4, 0x18, UPT ;  /* 0x000000180400788c */ /* 0x000fd2000bf05270 */
[----:B------:R-:W-:Y:S05]  /*1cc0*/  BRA.U !UP0, `(.L_x_4684) ;  /* 0x0000000108447547 */ /* 0x000fea000b800000 */
.L_x_4660:
        /* <DEDUP_REMOVED lines=16> */
.L_x_4685:
[----:B------:R-:W-:Y:S05]  /*1dd0*/  BRA `(.L_x_4661) ;  /* 0x0000000000947947 */ /* 0x000fea0003800000 */
.L_x_4684:
[----:B------:R-:W-:Y:S01]  /*1de0*/  LOP3.LUT R4, R24, 0x7fffffff, RZ, 0xc0, !PT ;  /* 0x7fffffff18047812 */ /* 0x000fe200078ec0ff */
[----:B------:R-:W-:Y:S01]  /*1df0*/  BSSY.RECONVERGENT B0, `(.L_x_4686) ;  /* 0x000000b000007945 */ /* 0x000fe20003800200 */
[----:B------:R-:W-:Y:S01]  /*1e00*/  SHF.R.U32.HI R5, RZ, 0x18, R24 ;  /* 0x00000018ff057819 */ /* 0x000fe20000011618 */
[----:B------:R-:W-:Y:S01]  /*1e10*/  IMAD.MOV.U32 R0, RZ, RZ, 0x7f ;  /* 0x0000007fff007424 */ /* 0x000fe200078e00ff */
        /* <DEDUP_REMOVED lines=8> */
.L_x_4687:
[----:B------:R-:W-:Y:S05]  /*1ea0*/  BSYNC.RECONVERGENT B0 ;  /* 0x0000000000007941 */ /* 0x000fea0003800200 */
.L_x_4686:
[----:B------:R-:W-:-:S05]  /*1eb0*/  LOP3.LUT R3, R0, 0x80, R5, 0xf8, !PT ;  /* 0x0000008000037812 */ /* 0x000fca00078ef805 */
[----:B------:R0:W-:Y:S01]  /*1ec0*/  STG.E.U8 desc[UR36][R8.64], R3 ;  /* 0x0000000308007986 */ /* 0x0001e2000c101124 */
[----:B------:R-:W-:Y:S05]  /*1ed0*/  BRA `(.L_x_4661) ;  /* 0x0000000000547947 */ /* 0x000fea0003800000 */
.L_x_4683:
[----:B------:R-:W-:Y:S01]  /*1ee0*/  LOP3.LUT R4, R24, 0x7fffffff, RZ, 0xc0, !PT ;  /* 0x7fffffff18047812 */ /* 0x000fe200078ec0ff */
[----:B------:R-:W-:Y:S03]  /*1ef0*/  BSSY.RECONVERGENT B0, `(.L_x_4688) ;  /* 0x000000d000007945 */ /* 0x000fe60003800200 */
        /* <DEDUP_REMOVED lines=9> */
.L_x_4689:
[----:B------:R-:W-:Y:S01]  /*1f90*/  IMAD.MOV.U32 R0, RZ, RZ, 0x7f ;  /* 0x0000007fff007424 */ /* 0x000fe200078e00ff */
[----:B------:R-:W-:-:S04]  /*1fa0*/  ISETP.GT.U32.AND P0, PT, R4, 0x7f800000, PT ;  /* 0x7f8000000400780c */ /* 0x000fc80003f04070 */
[----:B------:R-:W-:-:S09]  /*1fb0*/  SEL R0, R0, 0x7c, P0 ;  /* 0x0000007c00007807 */ /* 0x000fd20000000000 */
.L_x_4690:
[----:B------:R-:W-:Y:S05]  /*1fc0*/  BSYNC.RECONVERGENT B0 ;  /* 0x0000000000007941 */ /* 0x000fea0003800200 */
.L_x_4688:
[----:B------:R-:W-:-:S04]  /*1fd0*/  SHF.R.U32.HI R3, RZ, 0x18, R24 ;  /* 0x00000018ff037819 */ /* 0x000fc80000011618 */
[----:B------:R-:W-:-:S05]  /*1fe0*/  LOP3.LUT R3, R0, 0x80, R3, 0xf8, !PT ;  /* 0x0000008000037812 */ /* 0x000fca00078ef803 */
[----:B------:R1:W-:Y:S01]  /*1ff0*/  STG.E.U8 desc[UR36][R8.64], R3 ;  /* 0x0000000308007986 */ /* 0x0003e2000c101124 */
[----:B------:R-:W-:Y:S05]  /*2000*/  BRA `(.L_x_4661) ;  /* 0x0000000000087947 */ /* 0x000fea0003800000 */
.L_x_4682:
[----:B------:R-:W-:-:S05]  /*2010*/  F2FP.BF16.F32.PACK_AB R24, RZ, R24 ;  /* 0x00000018ff18723e */ /* 0x000fca00000010ff */
[----:B------:R2:W-:Y:S02]  /*2020*/  STG.E.U16 desc[UR36][R8.64], R24 ;  /* 0x0000001808007986 */ /* 0x0005e4000c101524 */
.L_x_4661:
        /* <DEDUP_REMOVED lines=23> */
.L_x_4694:
[----:B------:R-:W0:Y:S02]  /*21a0*/  F2I.S64.TRUNC R18, R18 ;  /* 0x0000001200127311 */ /* 0x000e24000020d900 */
[----:B0-----:R-:W-:-:S05]  /*21b0*/  IMAD.MOV.U32 R3, RZ, RZ, R18 ;  /* 0x000000ffff037224 */ /* 0x001fca00078e0012 */
[----:B------:R0:W-:Y:S01]  /*21c0*/  STG.E.U8 desc[UR36][R8.64], R3 ;  /* 0x0000000308007986 */ /* 0x0001e2000c101124 */
[----:B------:R-:W-:Y:S05]  /*21d0*/  BRA `(.L_x_4696) ;  /* 0x0000000c003c7947 */ /* 0x000fea0003800000 */
.L_x_4693:
        /* <DEDUP_REMOVED lines=9> */
.L_x_4698:
[----:B------:R-:W0:Y:S02]  /*2270*/  F2I.FTZ.TRUNC.NTZ R3, R18 ;  /* 0x0000001200037305 */ /* 0x000e24000021f100 */
[----:B0-----:R0:W-:Y:S01]  /*2280*/  STG.E desc[UR36][R8.64], R3 ;  /* 0x0000000308007986 */ /* 0x0011e2000c101924 */
[----:B------:R-:W-:Y:S05]  /*2290*/  BRA `(.L_x_4696) ;  /* 0x0000000c000c7947 */ /* 0x000fea0003800000 */
.L_x_4697:
[----:B------:R-:W0:Y:S02]  /*22a0*/  F2I.FTZ.TRUNC.NTZ R3, R18 ;  /* 0x0000001200037305 */ /* 0x000e24000021f100 */
[----:B0-----:R0:W-:Y:S01]  /*22b0*/  STG.E.U16 desc[UR36][R8.64], R3 ;  /* 0x0000000308007986 */ /* 0x0011e2000c101524 */
[----:B------:R-:W-:Y:S05]  /*22c0*/  BRA `(.L_x_4696) ;  /* 0x0000000c00007947 */ /* 0x000fea0003800000 */
.L_x_4692:
        /* <DEDUP_REMOVED lines=8> */
.L_x_4700:
[----:B------:R-:W-:-:S05]  /*2350*/  F2FP.F16.F32.PACK_AB R18, RZ, R18 ;  /* 0x00000012ff12723e */ /* 0x000fca00000000ff */
[----:B------:R0:W-:Y:S01]  /*2360*/  STG.E.U16 desc[UR36][R8.64], R18 ;  /* 0x0000001208007986 */ /* 0x0001e2000c101524 */
[----:B------:R-:W-:Y:S05]  /*2370*/  BRA `(.L_x_4696) ;  /* 0x0000000800d47947 */ /* 0x000fea0003800000 */
.L_x_4699:
        /* <DEDUP_REMOVED lines=8> */
.L_x_4702:
[----:B------:R-:W-:-:S05]  /*2400*/  F2FP.F16.F32.PACK_AB R19, R19, R18 ;  /* 0x000000121313723e */ /* 0x000fca00000000ff */
[----:B------:R0:W-:Y:S01]  /*2410*/  STG.E desc[UR36][R8.64], R19 ;  /* 0x0000001308007986 */ /* 0x0001e2000c101924 */
[----:B------:R-:W-:Y:S05]  /*2420*/  BRA `(.L_x_4696) ;  /* 0x0000000800a87947 */ /* 0x000fea0003800000 */
.L_x_4701:
[----:B------:R-:W-:-:S06]  /*2430*/  FMUL.FTZ R4, R18, 1 ;  /* 0x3f80000012047820 */ /* 0x000fcc0000410000 */
[----:B------:R-:W0:Y:S02]  /*2440*/  F2F.F64.F32 R4, R4 ;  /* 0x0000000400047310 */ /* 0x000e240000201800 */
[----:B0-----:R0:W-:Y:S01]  /*2450*/  STG.E.64 desc[UR36][R8.64], R4 ;  /* 0x0000000408007986 */ /* 0x0011e2000c101b24 */
[----:B------:R-:W-:Y:S05]  /*2460*/  BRA `(.L_x_4696) ;  /* 0x0000000800987947 */ /* 0x000fea0003800000 */
.L_x_4691:
        /* <DEDUP_REMOVED lines=13> */
.L_x_4706:
        /* <DEDUP_REMOVED lines=16> */
.L_x_4709:
[----:B------:R-:W-:-:S04]  /*2640*/  SHF.R.U32.HI R18, RZ, 0x18, R18 ;  /* 0x00000018ff127819 */ /* 0x000fc80000011612 */
[----:B------:R-:W-:-:S04]  /*2650*/  LOP3.LUT R3, R3, 0x80, R18, 0xf8, !PT ;  /* 0x0000008003037812 */ /* 0x000fc800078ef812 */
[----:B------:R-:W-:-:S07]  /*2660*/  PRMT R4, R3, 0x7610, R4 ;  /* 0x0000761003047816 */ /* 0x000fce0000000004 */
.L_x_4708:
[----:B------:R-:W-:Y:S05]  /*2670*/  BSYNC.RECONVERGENT B0 ;  /* 0x0000000000007941 */ /* 0x000fea0003800200 */
.L_x_4707:
[----:B------:R0:W-:Y:S01]  /*2680*/  STG.E.U8 desc[UR36][R8.64], R4 ;  /* 0x0000000408007986 */ /* 0x0001e2000c101124 */
[----:B------:R-:W-:Y:S05]  /*2690*/  BRA `(.L_x_4696) ;  /* 0x00000008000c7947 */ /* 0x000fea0003800000 */
.L_x_4705:
        /* <DEDUP_REMOVED lines=16> */
.L_x_4712:
[----:B------:R-:W-:-:S04]  /*27a0*/  SHF.R.U32.HI R18, RZ, 0x18, R18 ;  /* 0x00000018ff127819 */ /* 0x000fc80000011612 */
[----:B------:R-:W-:-:S04]  /*27b0*/  LOP3.LUT R3, R3, 0x80, R18, 0xf8, !PT ;  /* 0x0000008003037812 */ /* 0x000fc800078ef812 */
[----:B------:R-:W-:-:S07]  /*27c0*/  PRMT R4, R3, 0x7610, R4 ;  /* 0x0000761003047816 */ /* 0x000fce0000000004 */
.L_x_4711:
[----:B------:R-:W-:Y:S05]  /*27d0*/  BSYNC.RECONVERGENT B0 ;  /* 0x0000000000007941 */ /* 0x000fea0003800200 */
.L_x_4710:
[----:B------:R0:W-:Y:S01]  /*27e0*/  STG.E.U8 desc[UR36][R8.64], R4 ;  /* 0x0000000408007986 */ /* 0x0001e2000c101124 */
[----:B------:R-:W-:Y:S05]  /*27f0*/  BRA `(.L_x_4696) ;  /* 0x0000000400b47947 */ /* 0x000fea0003800000 */
.L_x_4704:
        /* <DEDUP_REMOVED lines=21> */
.L_x_4714:
[----:B------:R-:W0:Y:S02]  /*2950*/  F2I.U64.TRUNC R18, R18 ;  /* 0x0000001200127311 */ /* 0x000e24000020d800 */
[----:B0-----:R0:W-:Y:S01]  /*2960*/  STG.E.64 desc[UR36][R8.64], R18 ;  /* 0x0000001208007986 */ /* 0x0011e2000c101b24 */
[----:B------:R-:W-:Y:S05]  /*2970*/  BRA `(.L_x_4696) ;  /* 0x0000000400547947 */ /* 0x000fea0003800000 */
.L_x_4713:
[----:B------:R-:W0:Y:S02]  /*2980*/  F2I.FTZ.U32.TRUNC.NTZ R3, R18 ;  /* 0x0000001200037305 */ /* 0x000e24000021f000 */
[----:B0-----:R5:W-:Y:S01]  /*2990*/  STG.E desc[UR36][R8.64], R3 ;  /* 0x0000000308007986 */ /* 0x001be2000c101924 */
[----:B------:R-:W-:Y:S05]  /*29a0*/  BRA `(.L_x_4696) ;  /* 0x0000000400487947 */ /* 0x000fea0003800000 */
.L_x_4703:
        /* <DEDUP_REMOVED lines=12> */
.L_x_4716:
        /* <DEDUP_REMOVED lines=10> */
.L_x_4715:
[----:B------:R-:W-:-:S09]  /*2b10*/  UISETP.NE.AND UP0, UPT, UR4, 0xf, UPT ;  /* 0x0000000f0400788c */ /* 0x000fd2000bf05270 */
[----:B------:R-:W-:Y:S05]  /*2b20*/  BRA.U !UP0, `(.L_x_4717) ;  /* 0x0000000108e07547 */ /* 0x000fea000b800000 */
[----:B------:R-:W-:-:S09]  /*2b30*/  UISETP.NE.AND UP0, UPT, UR4, 0x17, UPT ;  /* 0x000000170400788c */ /* 0x000fd2000bf05270 */
[----:B------:R-:W-:Y:S05]  /*2b40*/  BRA.U !UP0, `(.L_x_4718) ;  /* 0x00000001088c7547 */ /* 0x000fea000b800000 */
[----:B------:R-:W-:-:S09]  /*2b50*/  UISETP.NE.AND UP0, UPT, UR4, 0x18, UPT ;  /* 0x000000180400788c */ /* 0x000fd2000bf05270 */
[----:B------:R-:W-:Y:S05]  /*2b60*/  BRA.U !UP0, `(.L_x_4719) ;  /* 0x0000000108447547 */ /* 0x000fea000b800000 */
.L_x_4695:
        /* <DEDUP_REMOVED lines=16> */
.L_x_4720:
[----:B------:R-:W-:Y:S05]  /*2c70*/  BRA `(.L_x_4696) ;  /* 0x0000000000947947 */ /* 0x000fea0003800000 */
.L_x_4719:
        /* <DEDUP_REMOVED lines=12> */
.L_x_4722:
[----:B------:R-:W-:Y:S05]  /*2d40*/  BSYNC.RECONVERGENT B0 ;  /* 0x0000000000007941 */ /* 0x000fea0003800200 */
.L_x_4721:
[----:B------:R-:W-:-:S05]  /*2d50*/  LOP3.LUT R3, R0, 0x80, R5, 0xf8, !PT ;  /* 0x0000008000037812 */ /* 0x000fca00078ef805 */
[----:B------:R1:W-:Y:S01]  /*2d60*/  STG.E.U8 desc[UR36][R8.64], R3 ;  /* 0x0000000308007986 */ /* 0x0003e2000c101124 */
[----:B------:R-:W-:Y:S05]  /*2d70*/  BRA `(.L_x_4696) ;  /* 0x0000000000547947 */ /* 0x000fea0003800000 */
.L_x_4718:
        /* <DEDUP_REMOVED lines=11> */
.L_x_4724:
[----:B------:R-:W-:Y:S01]  /*2e30*/  IMAD.MOV.U32 R0, RZ, RZ, 0x7f ;  /* 0x0000007fff007424 */ /* 0x000fe200078e00ff */
[----:B------:R-:W-:-:S04]  /*2e40*/  ISETP.GT.U32.AND P0, PT, R4, 0x7f800000, PT ;  /* 0x7f8000000400780c */ /* 0x000fc80003f04070 */
[----:B------:R-:W-:-:S09]  /*2e50*/  SEL R0, R0, 0x7c, P0 ;  /* 0x0000007c00007807 */ /* 0x000fd20000000000 */
.L_x_4725:
[----:B------:R-:W-:Y:S05]  /*2e60*/  BSYNC.RECONVERGENT B0 ;  /* 0x0000000000007941 */ /* 0x000fea0003800200 */
.L_x_4723:
[----:B------:R-:W-:-:S04]  /*2e70*/  SHF.R.U32.HI R3, RZ, 0x18, R18 ;  /* 0x00000018ff037819 */ /* 0x000fc80000011612 */
[----:B------:R-:W-:-:S05]  /*2e80*/  LOP3.LUT R3, R0, 0x80, R3, 0xf8, !PT ;  /* 0x0000008000037812 */ /* 0x000fca00078ef803 */
[----:B------:R2:W-:Y:S01]  /*2e90*/  STG.E.U8 desc[UR36][R8.64], R3 ;  /* 0x0000000308007986 */ /* 0x0005e2000c101124 */
[----:B------:R-:W-:Y:S05]  /*2ea0*/  BRA `(.L_x_4696) ;  /* 0x0000000000087947 */ /* 0x000fea0003800000 */
.L_x_4717:
[----:B------:R-:W-:-:S05]  /*2eb0*/  F2FP.BF16.F32.PACK_AB R18, RZ, R18 ;  /* 0x00000012ff12723e */ /* 0x000fca00000010ff */
[----:B------:R0:W-:Y:S02]  /*2ec0*/  STG.E.U16 desc[UR36][R8.64], R18 ;  /* 0x0000001208007986 */ /* 0x0001e4000c101524 */
.L_x_4696:
[----:B------:R-:W-:-:S07]  /*2ed0*/  VIADD R17, R17, 0x80 ;  /* 0x0000008011117836 */ /* 0x000fce0000000000 */
.L_x_4655:
[----:B------:R-:W-:Y:S05]  /*2ee0*/  BSYNC.RECONVERGENT B6 ;  /* 0x0000000000067941 */ /* 0x000fea0003800200 */
.L_x_4654:
[----:B------:R-:W-:-:S13]  /*2ef0*/  ISETP.GE.AND P0, PT, R17, R16, PT ;  /* 0x000000101100720c */ /* 0x000fda0003f06270 */
[----:B------:R-:W-:Y:S05]  /*2f00*/  @P0 EXIT ;  /* 0x000000000000094d */ /* 0x000fea0003800000 */
[----:B0--3-5:R-:W0:Y:S01]  /*2f10*/  LDC.64 R4, c[0x0][0x390] ;  /* 0x0000e400ff047b82 */ /* 0x029e220000000a00 */
[----:B------:R-:W1:Y:S01]  /*2f20*/  LDCU UR5, c[0x0][0x3a8] ;  /* 0x00007500ff0577ac */ /* 0x000e620008000800 */
[----:B------:R-:W-:Y:S01]  /*2f30*/  IMAD R2, R2, 0x200, R17 ;  /* 0x0000020002027824 */ /* 0x000fe200078e0211 */
[----:B------:R-:W-:-:S04]  /*2f40*/  UPRMT UR4, UR38, 0x9910, URZ ;  /* 0x0000991026047896 */ /* 0x000fc800080000ff */
[----:B------:R-:W-:Y:S01]  /*2f50*/  UISETP.GT.AND UP0, UPT, UR4, 0x9, UPT ;  /* 0x000000090400788c */ /* 0x000fe2000bf04270 */
[----:B-12-4-:R-:W-:-:S05]  /*2f60*/  IMAD R3, R2, UR5, RZ ;  /* 0x0000000502037c24 */ /* 0x016fca000f8e02ff */
        /* <DEDUP_REMOVED lines=12> */
[----:B0-----:R-:W-:Y:S01]  /*3030*/  STG.E.U8 desc[UR36][R2.64], R5 ;  /* 0x0000000502007986 */ /* 0x001fe2000c101124 */
[----:B------:R-:W-:Y:S05]  /*3040*/  EXIT ;  /* 0x000000000000794d */ /* 0x000fea0003800000 */
.L_x_4729:
[----:B------:R-:W0:Y:S02]  /*3050*/  F2I.S64.TRUNC R22, R22 ;  /* 0x0000001600167311 */ /* 0x000e24000020d900 */
[----:B0-----:R-:W-:-:S05]  /*3060*/  IMAD.MOV.U32 R5, RZ, RZ, R22 ;  /* 0x000000ffff057224 */ /* 0x001fca00078e0016 */
[----:B------:R-:W-:Y:S01]  /*3070*/  STG.E.U8 desc[UR36][R2.64], R5 ;  /* 0x0000000502007986 */ /* 0x000fe2000c101124 */
[----:B------:R-:W-:Y:S05]  /*3080*/  EXIT ;  /* 0x000000000000794d */ /* 0x000fea0003800000 */
.L_x_4728:
[----:B------:R-:W-:-:S09]  /*3090*/  UISETP.NE.AND UP0, UPT, UR4, 0x2, UPT ;  /* 0x000000020400788c */ /* 0x000fd2000bf05270 */
[----:B------:R-:W-:Y:S05]  /*30a0*/  BRA.U !UP0, `(.L_x_4731) ;  /* 0x0000000108287547 */ /* 0x000fea000b800000 */
[----:B------:R-:W-:-:S09]  /*30b0*/  UISETP.NE.AND UP0, UPT, UR4, 0x3, UPT ;  /* 0x000000030400788c */ /* 0x000fd2000bf05270 */
[----:B------:R-:W-:Y:S05]  /*30c0*/  BRA.U !UP0, `(.L_x_4732) ;  /* 0x0000000108147547 */ /* 0x000fea000b800000 */
[----:B------:R-:W-:-:S09]  /*30d0*/  UISETP.NE.AND UP0, UPT, UR4, 0x4, UPT ;  /* 0x000000040400788c */ /* 0x000fd2000bf05270 */
[----:B------:R-:W-:Y:S05]  /*30e0*/  BRA.U UP0, `(.L_x_4730) ;  /* 0x00000009004c7547 */ /* 0x000fea000b800000 */
[----:B------:R-:W0:Y:S02]  /*30f0*/  F2I.S64.TRUNC R22, R22 ;  /* 0x0000001600167311 */ /* 0x000e24000020d900 */
[----:B0-----:R-:W-:Y:S01]  /*3100*/  STG.E.64 desc[UR36][R2.64], R22 ;  /* 0x0000001602007986 */ /* 0x001fe2000c101b24 */
[----:B------:R-:W-:Y:S05]  /*3110*/  EXIT ;  /* 0x000000000000794d */ /* 0x000fea0003800000 */
.L_x_4732:
[----:B------:R-:W0:Y:S02]  /*3120*/  F2I.FTZ.TRUNC.NTZ R5, R22 ;  /* 0x0000001600057305 */ /* 0x000e24000021f100 */
[----:B0-----:R-:W-:Y:S01]  /*3130*/  STG.E desc[UR36][R2.64], R5 ;  /* 0x0000000502007986 */ /* 0x001fe2000c101924 */
[----:B------:R-:W-:Y:S05]  /*3140*/  EXIT ;  /* 0x000000000000794d */ /* 0x000fea0003800000 */
.L_x_4731:
[----:B------:R-:W0:Y:S02]  /*3150*/  F2I.FTZ.TRUNC.NTZ R5, R22 ;  /* 0x0000001600057305 */ /* 0x000e24000021f100 */
[----:B0-----:R-:W-:Y:S01]  /*3160*/  STG.E.U16 desc[UR36][R2.64], R5 ;  /* 0x0000000502007986 */ /* 0x001fe2000c101524 */
[----:B------:R-:W-:Y:S05]  /*3170*/  EXIT ;  /* 0x000000000000794d */ /* 0x000fea0003800000 */
.L_x_4727:
[----:B------:R-:W-:-:S09]  /*3180*/  UISETP.GT.AND UP0, UPT, UR4, 0x6, UPT ;  /* 0x000000060400788c */ /* 0x000fd2000bf04270 */
[----:B------:R-:W-:Y:S05]  /*3190*/  BRA.U UP0, `(.L_x_4733) ;  /* 0x0000000100247547 */ /* 0x000fea000b800000 */
[----:B------:R-:W-:-:S09]  /*31a0*/  UISETP.NE.AND UP0, UPT, UR4, 0x5, UPT ;  /* 0x000000050400788c */ /* 0x000fd2000bf05270 */
[----:B------:R-:W-:Y:S05]  /*31b0*/  BRA.U !UP0, `(.L_x_4734) ;  /* 0x0000000108107547 */ /* 0x000fea000b800000 */
[----:B------:R-:W-:-:S09]  /*31c0*/  UISETP.NE.AND UP0, UPT, UR4, 0x6, UPT ;  /* 0x000000060400788c */ /* 0x000fd2000bf05270 */
[----:B------:R-:W-:Y:S05]  /*31d0*/  BRA.U UP0, `(.L_x_4730) ;  /* 0x0000000900107547 */ /* 0x000fea000b800000 */
[----:B------:R-:W-:Y:S01]  /*31e0*/  STG.E desc[UR36][R2.64], R22 ;  /* 0x0000001602007986 */ /* 0x000fe2000c101924 */
[----:B------:R-:W-:Y:S05]  /*31f0*/  EXIT ;  /* 0x000000000000794d */ /* 0x000fea0003800000 */
.L_x_4734:
[----:B------:R-:W-:-:S05]  /*3200*/  F2FP.F16.F32.PACK_AB R22, RZ, R22 ;  /* 0x00000016ff16723e */ /* 0x000fca00000000ff */
[----:B------:R-:W-:Y:S01]  /*3210*/  STG.E.U16 desc[UR36][R2.64], R22 ;  /* 0x0000001602007986 */ /* 0x000fe2000c101524 */
[----:B------:R-:W-:Y:S05]  /*3220*/  EXIT ;  /* 0x000000000000794d */ /* 0x000fea0003800000 */
.L_x_4733:
[----:B------:R-:W-:-:S09]  /*3230*/  UISETP.NE.AND UP0, UPT, UR4, 0x7, UPT ;  /* 0x000000070400788c */ /* 0x000fd2000bf05270 */
[----:B------:R-:W-:Y:S05]  /*3240*/  BRA.U !UP0, `(.L_x_4735) ;  /* 0x0000000108247547 */ /* 0x000fea000b800000 */
[----:B------:R-:W-:-:S09]  /*3250*/  UISETP.NE.AND UP0, UPT, UR4, 0x8, UPT ;  /* 0x000000080400788c */ /* 0x000fd2000bf05270 */
[----:B------:R-:W-:Y:S05]  /*3260*/  BRA.U !UP0, `(.L_x_4736) ;  /* 0x0000000108107547 */ /* 0x000fea000b800000 */
[----:B------:R-:W-:-:S09]  /*3270*/  UISETP.NE.AND UP0, UPT, UR4, 0x9, UPT ;  /* 0x000000090400788c */ /* 0x000fd2000bf05270 */
[----:B------:R-:W-:Y:S05]  /*3280*/  BRA.U UP0, `(.L_x_4730) ;  /* 0x0000000500e47547 */ /* 0x000fea000b800000 */
[----:B------:R-:W-:Y:S01]  /*3290*/  STG.E.64 desc[UR36][R2.64], R22 ;  /* 0x0000001602007986 */ /* 0x000fe2000c101b24 */
[----:B------:R-:W-:Y:S05]  /*32a0*/  EXIT ;  /* 0x000000000000794d */ /* 0x000fea0003800000 */
.L_x_4736:
[----:B------:R-:W-:-:S05]  /*32b0*/  F2FP.F16.F32.PACK_AB R23, R23, R22 ;  /* 0x000000161717723e */ /* 0x000fca00000000ff */
[----:B------:R-:W-:Y:S01]  /*32c0*/  STG.E desc[UR36][R2.64], R23 ;  /* 0x0000001702007986 */ /* 0x000fe2000c101924 */
[----:B------:R-:W-:Y:S05]  /*32d0*/  EXIT ;  /* 0x000000000000794d */ /* 0x000fea0003800000 */
.L_x_4735:
[----:B------:R-:W-:-:S06]  /*32e0*/  FMUL.FTZ R4, R22, 1 ;  /* 0x3f80000016047820 */ /* 0x000fcc0000410000 */
[----:B------:R-:W0:Y:S02]  /*32f0*/  F2F.F64.F32 R4, R4 ;  /* 0x0000000400047310 */ /* 0x000e240000201800 */
[----:B0-----:R-:W-:Y:S01]  /*3300*/  STG.E.64 desc[UR36][R2.64], R4 ;  /* 0x0000000402007986 */ /* 0x001fe2000c101b24 */
[----:B------:R-:W-:Y:S05]  /*3310*/  EXIT ;  /* 0x000000000000794d */ /* 0x000fea0003800000 */
.L_x_4726:
        /* <DEDUP_REMOVED lines=11> */
[----:B0-----:R-:W-:Y:S01]  /*33d0*/  STG.E.U16 desc[UR36][R2.64], R5 ;  /* 0x0000000502007986 */ /* 0x001fe2000c101524 */
[----:B------:R-:W-:Y:S05]  /*33e0*/  EXIT ;  /* 0x000000000000794d */ /* 0x000fea0003800000 */
.L_x_4740:
        /* <DEDUP_REMOVED lines=16> */
.L_x_4743:
[----:B------:R-:W-:-:S04]  /*34f0*/  SHF.R.U32.HI R22, RZ, 0x18, R22 ;  /* 0x00000018ff167819 */ /* 0x000fc80000011616 */
[----:B------:R-:W-:-:S04]  /*3500*/  LOP3.LUT R5, R5, 0x80, R22, 0xf8, !PT ;  /* 0x0000008005057812 */ /* 0x000fc800078ef816 */
[----:B------:R-:W-:-:S07]  /*3510*/  PRMT R4, R5, 0x7610, R4 ;  /* 0x0000761005047816 */ /* 0x000fce0000000004 */
.L_x_4742:
[----:B------:R-:W-:Y:S05]  /*3520*/  BSYNC.RECONVERGENT B0 ;  /* 0x0000000000007941 */ /* 0x000fea0003800200 */
.L_x_4741:
[----:B------:R-:W-:Y:S01]  /*3530*/  STG.E.U8 desc[UR36][R2.64], R4 ;  /* 0x0000000402007986 */ /* 0x000fe2000c101124 */
[----:B------:R-:W-:Y:S05]  /*3540*/  EXIT ;  /* 0x000000000000794d */ /* 0x000fea0003800000 */
.L_x_4739:
        /* <DEDUP_REMOVED lines=16> */
.L_x_4746:
[----:B------:R-:W-:-:S04]  /*3650*/  SHF.R.U32.HI R22, RZ, 0x18, R22 ;  /* 0x00000018ff167819 */ /* 0x000fc80000011616 */
[----:B------:R-:W-:-:S04]  /*3660*/  LOP3.LUT R5, R5, 0x80, R22, 0xf8, !PT ;  /* 0x0000008005057812 */ /* 0x000fc800078ef816 */
[----:B------:R-:W-:-:S07]  /*3670*/  PRMT R0, R5, 0x7610, R0 ;  /* 0x0000761005007816 */ /* 0x000fce0000000000 */
.L_x_4745:
[----:B------:R-:W-:Y:S05]  /*3680*/  BSYNC.RECONVERGENT B0 ;  /* 0x0000000000007941 */ /* 0x000fea0003800200 */
.L_x_4744:
[----:B------:R-:W-:Y:S01]  /*3690*/  STG.E.U8 desc[UR36][R2.64], R0 ;  /* 0x0000000002007986 */ /* 0x000fe2000c101124 */
[----:B------:R-:W-:Y:S05]  /*36a0*/  EXIT ;  /* 0x000000000000794d */ /* 0x000fea0003800000 */
.L_x_4738:
        /* <DEDUP_REMOVED lines=19> */
[----:B------:R-:W-:Y:S01]  /*37e0*/  STG.E.U8 desc[UR36][R2.64], R5 ;  /* 0x0000000502007986 */ /* 0x000fe2000c101124 */
[----:B------:R-:W-:Y:S05]  /*37f0*/  EXIT ;  /* 0x000000000000794d */ /* 0x000fea0003800000 */
.L_x_4748:
[----:B------:R-:W0:Y:S02]  /*3800*/  F2I.U64.TRUNC R22, R22 ;  /* 0x0000001600167311 */ /* 0x000e24000020d800 */
[----:B0-----:R-:W-:Y:S01]  /*3810*/  STG.E.64 desc[UR36][R2.64], R22 ;  /* 0x0000001602007986 */ /* 0x001fe2000c101b24 */
[----:B------:R-:W-:Y:S05]  /*3820*/  EXIT ;  /* 0x000000000000794d */ /* 0x000fea0003800000 */
.L_x_4747:
[----:B------:R-:W0:Y:S02]  /*3830*/  F2I.FTZ.U32.TRUNC.NTZ R5, R22 ;  /* 0x0000001600057305 */ /* 0x000e24000021f000 */
[----:B0-----:R-:W-:Y:S01]  /*3840*/  STG.E desc[UR36][R2.64], R5 ;  /* 0x0000000502007986 */ /* 0x001fe2000c101924 */
[----:B------:R-:W-:Y:S05]  /*3850*/  EXIT ;  /* 0x000000000000794d */ /* 0x000fea0003800000 */
.L_x_4737:
        /* <DEDUP_REMOVED lines=10> */
[----:B------:R-:W-:Y:S01]  /*3900*/  STG.E.U8 desc[UR36][R2.64], R5 ;  /* 0x0000000502007986 */ /* 0x000fe2000c101124 */
[----:B------:R-:W-:Y:S05]  /*3910*/  EXIT ;  /* 0x000000000000794d */ /* 0x000fea0003800000 */
.L_x_4750:
        /* <DEDUP_REMOVED lines=8> */
[----:B0-----:R-:W-:Y:S01]  /*39a0*/  STG.E.128 desc[UR36][R2.64], R4 ;  /* 0x0000000402007986 */ /* 0x001fe2000c101d24 */
[----:B------:R-:W-:Y:S05]  /*39b0*/  EXIT ;  /* 0x000000000000794d */ /* 0x000fea0003800000 */
.L_x_4749:
[----:B------:R-:W-:-:S09]  /*39c0*/  UISETP.NE.AND UP0, UPT, UR4, 0xf, UPT ;  /* 0x0000000f0400788c */ /* 0x000fd2000bf05270 */
[----:B------:R-:W-:Y:S05]  /*39d0*/  BRA.U !UP0, `(.L_x_4751) ;  /* 0x0000000108e07547 */ /* 0x000fea000b800000 */
[----:B------:R-:W-:-:S09]  /*39e0*/  UISETP.NE.AND UP0, UPT, UR4, 0x17, UPT ;  /* 0x000000170400788c */ /* 0x000fd2000bf05270 */
[----:B------:R-:W-:Y:S05]  /*39f0*/  BRA.U !UP0, `(.L_x_4752) ;  /* 0x00000001088c7547 */ /* 0x000fea000b800000 */
[----:B------:R-:W-:-:S09]  /*3a00*/  UISETP.NE.AND UP0, UPT, UR4, 0x18, UPT ;  /* 0x000000180400788c */ /* 0x000fd2000bf05270 */
[----:B------:R-:W-:Y:S05]  /*3a10*/  BRA.U !UP0, `(.L_x_4753) ;  /* 0x0000000108447547 */ /* 0x000fea000b800000 */
.L_x_4730:
        /* <DEDUP_REMOVED lines=16> */
.L_x_4754:
[----:B------:R-:W-:Y:S05]  /*3b20*/  EXIT ;  /* 0x000000000000794d */ /* 0x000fea0003800000 */
.L_x_4753:
        /* <DEDUP_REMOVED lines=12> */
.L_x_4756:
[----:B------:R-:W-:Y:S05]  /*3bf0*/  BSYNC.RECONVERGENT B0 ;  /* 0x0000000000007941 */ /* 0x000fea0003800200 */
.L_x_4755:
[----:B------:R-:W-:-:S05]  /*3c00*/  LOP3.LUT R5, R0, 0x80, R7, 0xf8, !PT ;  /* 0x0000008000057812 */ /* 0x000fca00078ef807 */
[----:B------:R-:W-:Y:S01]  /*3c10*/  STG.E.U8 desc[UR36][R2.64], R5 ;  /* 0x0000000502007986 */ /* 0x000fe2000c101124 */
[----:B------:R-:W-:Y:S05]  /*3c20*/  EXIT ;  /* 0x000000000000794d */ /* 0x000fea0003800000 */
.L_x_4752:
        /* <DEDUP_REMOVED lines=11> */
.L_x_4758:
[----:B------:R-:W-:Y:S01]  /*3ce0*/  IMAD.MOV.U32 R0, RZ, RZ, 0x7f ;  /* 0x0000007fff007424 */ /* 0x000fe200078e00ff */
[----:B------:R-:W-:-:S04]  /*3cf0*/  ISETP.GT.U32.AND P0, PT, R4, 0x7f800000, PT ;  /* 0x7f8000000400780c */ /* 0x000fc80003f04070 */
[----:B------:R-:W-:-:S09]  /*3d00*/  SEL R0, R0, 0x7c, P0 ;  /* 0x0000007c00007807 */ /* 0x000fd20000000000 */
.L_x_4759:
[----:B------:R-:W-:Y:S05]  /*3d10*/  BSYNC.RECONVERGENT B0 ;  /* 0x0000000000007941 */ /* 0x000fea0003800200 */
.L_x_4757:
[----:B------:R-:W-:-:S04]  /*3d20*/  SHF.R.U32.HI R5, RZ, 0x18, R22 ;  /* 0x00000018ff057819 */ /* 0x000fc80000011616 */
[----:B------:R-:W-:-:S05]  /*3d30*/  LOP3.LUT R5, R0, 0x80, R5, 0xf8, !PT ;  /* 0x0000008000057812 */ /* 0x000fca00078ef805 */
[----:B------:R-:W-:Y:S01]  /*3d40*/  STG.E.U8 desc[UR36][R2.64], R5 ;  /* 0x0000000502007986 */ /* 0x000fe2000c101124 */
[----:B------:R-:W-:Y:S05]  /*3d50*/  EXIT ;  /* 0x000000000000794d */ /* 0x000fea0003800000 */
.L_x_4751:
[----:B------:R-:W-:-:S05]  /*3d60*/  F2FP.BF16.F32.PACK_AB R22, RZ, R22 ;  /* 0x00000016ff16723e */ /* 0x000fca00000010ff */
[----:B------:R-:W-:Y:S01]  /*3d70*/  STG.E.U16 desc[UR36][R2.64], R22 ;  /* 0x0000001602007986 */ /* 0x000fe2000c101524 */
[----:B------:R-:W-:Y:S05]  /*3d80*/  EXIT ;  /* 0x000000000000794d */ /* 0x000fea0003800000 */
.L_x_4760:
        /* <DEDUP_REMOVED lines=15> */
.L_x_7120:


//--------------------- .text._ZN2at6native18elementwise_kernelILi128ELi2EZNS0_22gpu_kernel_impl_nocastINS0_11FillFunctorIN3c107complexIfEEEEEEvRNS_18TensorIteratorBaseERKT_EUliE_EEviT1_ --------------------------
	.section	.text._ZN2at6native18elementwise_kernelILi128ELi2EZNS0_22gpu_kernel_impl_nocastINS0_11FillFunctorIN3c107complexIfEEEEEEvRNS_18TensorIteratorBaseERKT_EUliE_EEviT1_,"ax",@progbits
	.align	128
        .global         _ZN2at6native18elementwise_kernelILi128ELi2EZNS0_22gpu_kernel_impl_nocastINS0_11FillFunctorIN3c107complexIfEEEEEEvRNS_18TensorIteratorBaseERKT_EUliE_EEviT1_
        .type           _ZN2at6native18elementwise_kernelILi128ELi2EZNS0_22gpu_kernel_impl_nocastINS0_11FillFunctorIN3c107complexIfEEEEEEvRNS_18TensorIteratorBaseERKT_EUliE_EEviT1_,@function
        .size           _ZN2at6native18elementwise_kernelILi128ELi2EZNS0_22gpu_kernel_impl_nocastINS0_11FillFunctorIN3c107complexIfEEEEEEvRNS_18TensorIteratorBaseERKT_EUliE_EEviT1_,(.L_x_7121 - _ZN2at6native18elementwise_kernelILi128ELi2EZNS0_22gpu_kernel_impl_nocastINS0_11FillFunctorIN3c107complexIfEEEEEEvRNS_18TensorIteratorBaseERKT_EUliE_EEviT1_)
        .other          _ZN2at6native18elementwise_kernelILi128ELi2EZNS0_22gpu_kernel_impl_nocastINS0_11FillFunctorIN3c107complexIfEEEEEEvRNS_18TensorIteratorBaseERKT_EUliE_EEviT1_,@"STO_CUDA_ENTRY STV_DEFAULT"
_ZN2at6native18elementwise_kernelILi128ELi2EZNS0_22gpu_kernel_impl_nocastINS0_11FillFunctorIN3c107complexIfEEEEEEvRNS_18TensorIteratorBaseERKT_EUliE_EEviT1_:
.text._ZN2at6native18elementwise_kernelILi128ELi2EZNS0_22gpu_kernel_impl_nocastINS0_11FillFunctorIN3c107complexIfEEEEEEvRNS_18TensorIteratorBaseERKT_EUliE_EEviT1_:
        /* <DEDUP_REMOVED lines=16> */
.L_x_4761:
        /* <DEDUP_REMOVED lines=281> */
.L_x_4764:
[----:B------:R-:W0:Y:S01]  /*1290*/  LDC.64 R6, c[0x0][0x520] ;  /* 0x00014800ff067b82 */ /* 0x000e220000000a00 */
[----:B------:R-:W-:-:S07]  /*12a0*/  IADD3 R3, PT, PT, R3, 0x80, RZ ;  /* 0x0000008003037810 */ /* 0x000fce0007ffe0ff */
[----:B------:R-:W1:Y:S01]  /*12b0*/  LDC.64 R8, c[0x0][0x528] ;  /* 0x00014a00ff087b82 */ /* 0x000e620000000a00 */
[----:B0-----:R-:W-:-:S04]  /*12c0*/  IADD3 R4, P0, PT, R5, R6, RZ ;  /* 0x0000000605047210 */ /* 0x001fc80007f1e0ff */
[----:B------:R-:W-:-:S05]  /*12d0*/  IADD3.X R5, PT, PT, RZ, R7, RZ, P0, !PT ;  /* 0x00000007ff057210 */ /* 0x000fca00007fe4ff */
[----:B-1----:R0:W-:Y:S04]  /*12e0*/  STG.E.64 desc[UR6][R4.64], R8 ;  /* 0x0000000804007986 */ /* 0x0021e8000c101b06 */
.L_x_4763:
[----:B------:R-:W-:Y:S05]  /*12f0*/  BSYNC.RECONVERGENT B0 ;  /* 0x0000000000007941 */ /* 0x000fea0003800200 */
.L_x_4762:
        /* <DEDUP_REMOVED lines=275> */
.L_x_4765:
[----:B------:R-:W0:Y:S08]  /*2430*/  LDC.64 R4, c[0x0][0x520] ;  /* 0x00014800ff047b82 */ /* 0x000e300000000a00 */
[----:B------:R-:W1:Y:S01]  /*2440*/  LDC.64 R6, c[0x0][0x528] ;  /* 0x00014a00ff067b82 */ /* 0x000e620000000a00 */
[----:B0-----:R-:W-:-:S04]  /*2450*/  IADD3 R2, P0, PT, R3, R4, RZ ;  /* 0x0000000403027210 */ /* 0x001fc80007f1e0ff */
[----:B------:R-:W-:-:S05]  /*2460*/  IADD3.X R3, PT, PT, RZ, R5, RZ, P0, !PT ;  /* 0x00000005ff037210 */ /* 0x000fca00007fe4ff */
[----:B-1----:R-:W-:Y:S01]  /*2470*/  STG.E.64 desc[UR6][R2.64], R6 ;  /* 0x0000000602007986 */ /* 0x002fe2000c101b06 */
[----:B------:R-:W-:Y:S05]  /*2480*/  EXIT ;  /* 0x000000000000794d */ /* 0x000fea0003800000 */
.L_x_4766:
        /* <DEDUP_REMOVED lines=15> */
.L_x_7121:


//--------------------- .text._ZN2at6native27unrolled_elementwise_kernelINS0_11FillFunctorIN3c107complexIfEEEESt5arrayIPcLm1EELi4E23TrivialOffsetCalculatorILi0EjESA_ILi1EjENS0_6memory15LoadWithoutCastENSD_16StoreWithoutCastEEEviT_T0_T2_T3_T4_T5_ --------------------------
	.section	.text._ZN2at6native27unrolled_elementwise_kernelINS0_11FillFunctorIN3c107complexIfEEEESt5arrayIPcLm1EELi4E23TrivialOffsetCalculatorILi0EjESA_ILi1EjENS0_6memory15LoadWithoutCastENSD_16StoreWithoutCastEEEviT_T0_T2_T3_T4_T5_,"ax",@progbits
	.align	128
        .global         _ZN2at6native27unrolled_elementwise_kernelINS0_11FillFunctorIN3c107complexIfEEEESt5arrayIPcLm1EELi4E23TrivialOffsetCalculatorILi0EjESA_ILi1EjENS0_6memory15LoadWithoutCastENSD_16StoreWithoutCastEEEviT_T0_T2_T3_T4_T5_
        .type           _ZN2at6native27unrolled_elementwise_kernelINS0_11FillFunctorIN3c107complexIfEEEESt5arrayIPcLm1EELi4E23TrivialOffsetCalculatorILi0EjESA_ILi1EjENS0_6memory15LoadWithoutCastENSD_16StoreWithoutCastEEEviT_T0_T2_T3_T4_T5_,@function
        .size           _ZN2at6native27unrolled_elementwise_kernelINS0_11FillFunctorIN3c107complexIfEEEESt5arrayIPcLm1EELi4E23TrivialOffsetCalculatorILi0EjESA_ILi1EjENS0_6memory15LoadWithoutCastENSD_16StoreWithoutCastEEEviT_T0_T2_T3_T4_T5_,(.L_x_7122 - _ZN2at6native27unrolled_elementwise_kernelINS0_11FillFunctorIN3c107complexIfEEEESt5arrayIPcLm1EELi4E23TrivialOffsetCalculatorILi0EjESA_ILi1EjENS0_6memory15LoadWithoutCastENSD_16StoreWithoutCastEEEviT_T0_T2_T3_T4_T5_)
        .other          _ZN2at6native27unrolled_elementwise_kernelINS0_11FillFunctorIN3c107complexIfEEEESt5arrayIPcLm1EELi4E23TrivialOffsetCalculatorILi0EjESA_ILi1EjENS0_6memory15LoadWithoutCastENSD_16StoreWithoutCastEEEviT_T0_T2_T3_T4_T5_,@"STO_CUDA_ENTRY STV_DEFAULT"
_ZN2at6native27unrolled_elementwise_kernelINS0_11FillFunctorIN3c107complexIfEEEESt5arrayIPcLm1EELi4E23TrivialOffsetCalculatorILi0EjESA_ILi1EjENS0_6memory15LoadWithoutCastENSD_16StoreWithoutCastEEEviT_T0_T2_T3_T4_T5_:
.text._ZN2at6native27unrolled_elementwise_kernelINS0_11FillFunctorIN3c107complexIfEEEESt5arrayIPcLm1EELi4E23TrivialOffsetCalculatorILi0EjESA_ILi1EjENS0_6memory15LoadWithoutCastENSD_16StoreWithoutCastEEEviT_T0_T2_T3_T4_T5_:
[----:B------:R-:W-:Y:S01]  /*0000*/  LDC R1, c[0x0][0x37c] ;  /* 0x0000df00ff017b82 */ /* 0x000fe20000000800 */
[----:B------:R-:W0:Y:S07]  /*0010*/  S2R R0, SR_CTAID.X ;  /* 0x0000000000007919 */ /* 0x000e2e0000002500 */
[----:B------:R-:W0:Y:S01]  /*0020*/  LDC R3, c[0x0][0x380] ;  /* 0x0000e000ff037b82 */ /* 0x000e220000000800 */
[----:B------:R-:W1:Y:S01]  /*0030*/  LDCU.64 UR4, c[0x0][0x358] ;  /* 0x00006b00ff0477ac */ /* 0x000e620008000a00 */
[----:B------:R-:W-:Y:S01]  /*0040*/  BSSY.RECONVERGENT B0, `(.L_x_4767) ;  /* 0x0000024000007945 */ /* 0x000fe20003800200 */
[----:B------:R-:W2:Y:S01]  /*0050*/  S2R R5, SR_TID.X ;  /* 0x0000000000057919 */ /* 0x000ea20000002100 */
[----:B0-----:R-:W-:-:S04]  /*0060*/  IMAD R4, R0, -0x200, R3 ;  /* 0xfffffe0000047824 */ /* 0x001fc800078e0203 */
[----:B------:R-:W0:Y:S01]  /*0070*/  LDC.64 R2, c[0x0][0x388] ;  /* 0x0000e200ff027b82 */ /* 0x000e220000000a00 */
[C---:B--2---:R-:W-:Y:S01]  /*0080*/  VIADD R13, R5.reuse, 0x80 ;  /* 0x00000080050d7836 */ /* 0x044fe20000000000 */
[CC--:B------:R-:W-:Y:S01]  /*0090*/  ISETP.GE.AND P1, PT, R5.reuse, R4.reuse, PT ;  /* 0x000000040500720c */ /* 0x0c0fe20003f26270 */
[----:B------:R-:W-:Y:S01]  /*00a0*/  IMAD.MOV.U32 R7, RZ, RZ, R5 ;  /* 0x000000ffff077224 */ /* 0x000fe200078e0005 */
[----:B------:R-:W-:-:S11]  /*00b0*/  ISETP.GE.AND P0, PT, R5, R4, PT ;  /* 0x000000040500720c */ /* 0x000fd60003f06270 */
[----:B------:R-:W2:Y:S01]  /*00c0*/  @!P1 LDC.64 R8, c[0x0][0x390] ;  /* 0x0000e400ff089b82 */ /* 0x000ea20000000a00 */
[----:B------:R-:W-:Y:S02]  /*00d0*/  @!P1 IMAD R11, R0, 0x200, R5 ;  /* 0x00000200000b9824 */ /* 0x000fe400078e0205 */
[----:B------:R-:W-:Y:S01]  /*00e0*/  @!P1 IMAD.MOV.U32 R7, RZ, RZ, R13 ;  /* 0x000000ffff079224 */ /* 0x000fe200078e000d */
[----:B0-----:R-:W-:-:S04]  /*00f0*/  FSEL R10, R2, RZ, !P0 ;  /* 0x000000ff020a7208 */ /* 0x001fc80004000000 */
[----:B------:R-:W-:Y:S01]  /*0100*/  ISETP.GE.AND P2, PT, R7, R4, PT ;  /* 0x000000040700720c */ /* 0x000fe20003f46270 */
[----:B--2---:R-:W-:Y:S01]  /*0110*/  @!P1 IMAD.WIDE.U32 R8, R11, 0x8, R8 ;  /* 0x000000080b089825 */ /* 0x004fe200078e0008 */
[----:B------:R-:W-:-:S05]  /*0120*/  FSEL R11, R3, RZ, !P0 ;  /* 0x000000ff030b7208 */ /* 0x000fca0004000000 */
[----:B-1----:R0:W-:Y:S06]  /*0130*/  @!P1 STG.E.64 desc[UR4][R8.64], R10 ;  /* 0x0000000a08009986 */ /* 0x0021ec000c101b04 */
[----:B------:R-:W-:Y:S05]  /*0140*/  @P2 BRA `(.L_x_4768) ;  /* 0x00000000004c2947 */ /* 0x000fea0003800000 */
[----:B0-----:R-:W0:Y:S01]  /*0150*/  LDC.64 R8, c[0x0][0x390] ;  /* 0x0000e400ff087b82 */ /* 0x001e220000000a00 */
[----:B------:R-:W-:Y:S01]  /*0160*/  IMAD R11, R0, 0x200, R7 ;  /* 0x00000200000b7824 */ /* 0x000fe200078e0207 */
[----:B------:R-:W-:Y:S01]  /*0170*/  ISETP.GE.AND P0, PT, R13, R4, PT ;  /* 0x000000040d00720c */ /* 0x000fe20003f06270 */
[----:B------:R-:W-:-:S03]  /*0180*/  VIADD R7, R7, 0x80 ;  /* 0x0000008007077836 */ /* 0x000fc60000000000 */
[----:B------:R-:W-:Y:S01]  /*0190*/  FSEL R10, R2, RZ, !P0 ;  /* 0x000000ff020a7208 */ /* 0x000fe20004000000 */
[----:B0-----:R-:W-:Y:S01]  /*01a0*/  IMAD.WIDE.U32 R8, R11, 0x8, R8 ;  /* 0x000000080b087825 */ /* 0x001fe200078e0008 */
[----:B------:R-:W-:Y:S02]  /*01b0*/  FSEL R11, R3, RZ, !P0 ;  /* 0x000000ff030b7208 */ /* 0x000fe40004000000 */
[----:B------:R-:W-:-:S03]  /*01c0*/  ISETP.GE.AND P0, PT, R7, R4, PT ;  /* 0x000000040700720c */ /* 0x000fc60003f06270 */
[----:B------:R1:W-:Y:S10]  /*01d0*/  STG.E.64 desc[UR4][R8.64], R10 ;  /* 0x0000000a08007986 */ /* 0x0003f4000c101b04 */
[----:B------:R-:W-:Y:S05]  /*01e0*/  @P0 BRA `(.L_x_4768) ;  /* 0x0000000000240947 */ /* 0x000fea0003800000 */
[----:B-1----:R-:W0:Y:S01]  /*01f0*/  LDC.64 R8, c[0x0][0x390] ;  /* 0x0000e400ff087b82 */ /* 0x002e220000000a00 */
[----:B------:R-:W-:Y:S02]  /*0200*/  VIADD R11, R5, 0x100 ;  /* 0x00000100050b7836 */ /* 0x000fe40000000000 */
[----:B------:R-:W-:Y:S02]  /*0210*/  IMAD R13, R0, 0x200, R7 ;  /* 0x00000200000d7824 */ /* 0x000fe400078e0207 */
[----:B------:R-:W-:Y:S01]  /*0220*/  VIADD R7, R7, 0x80 ;  /* 0x0000008007077836 */ /* 0x000fe20000000000 */
[----:B------:R-:W-:-:S04]  /*0230*/  ISETP.GE.AND P0, PT, R11, R4, PT ;  /* 0x000000040b00720c */ /* 0x000fc80003f06270 */
[----:B------:R-:W-:Y:S02]  /*0240*/  FSEL R10, R2, RZ, !P0 ;  /* 0x000000ff020a7208 */ /* 0x000fe40004000000 */
[----:B------:R-:W-:Y:S01]  /*0250*/  FSEL R11, R3, RZ, !P0 ;  /* 0x000000ff030b7208 */ /* 0x000fe20004000000 */
[----:B0-----:R-:W-:-:S05]  /*0260*/  IMAD.WIDE.U32 R8, R13, 0x8, R8 ;  /* 0x000000080d087825 */ /* 0x001fca00078e0008 */
[----:B------:R2:W-:Y:S02]  /*0270*/  STG.E.64 desc[UR4][R8.64], R10 ;  /* 0x0000000a08007986 */ /* 0x0005e4000c101b04 */
.L_x_4768:
[----:B------:R-:W-:Y:S05]  /*0280*/  BSYNC.RECONVERGENT B0 ;  /* 0x0000000000007941 */ /* 0x000fea0003800200 */
.L_x_4767:
[----:B------:R-:W-:-:S13]  /*0290*/  ISETP.GE.AND P0, PT, R7, R4, PT ;  /* 0x000000040700720c */ /* 0x000fda0003f06270 */
[----:B------:R-:W-:Y:S05]  /*02a0*/  @P0 EXIT ;  /* 0x000000000000094d */ /* 0x000fea0003800000 */
[----:B012---:R-:W0:Y:S01]  /*02b0*/  LDC.64 R8, c[0x0][0x390] ;  /* 0x0000e400ff087b82 */ /* 0x007e220000000a00 */
[----:B------:R-:W-:Y:S02]  /*02c0*/  VIADD R5, R5, 0x180 ;  /* 0x0000018005057836 */ /* 0x000fe40000000000 */
[----:B------:R-:W-:-:S03]  /*02d0*/  IMAD R7, R0, 0x200, R7 ;  /* 0x0000020000077824 */ /* 0x000fc600078e0207 */
[----:B------:R-:W-:-:S04]  /*02e0*/  ISETP.GE.AND P0, PT, R5, R4, PT ;  /* 0x000000040500720c */ /* 0x000fc80003f06270 */
[----:B------:R-:W-:Y:S02]  /*02f0*/  FSEL R2, R2, RZ, !P0 ;  /* 0x000000ff02027208 */ /* 0x000fe40004000000 */
[----:B------:R-:W-:Y:S01]  /*0300*/  FSEL R3, R3, RZ, !P0 ;  /* 0x000000ff03037208 */ /* 0x000fe20004000000 */
[----:B0-----:R-:W-:-:S05]  /*0310*/  IMAD.WIDE.U32 R4, R7, 0x8, R8 ;  /* 0x0000000807047825 */ /* 0x001fca00078e0008 */
[----:B------:R-:W-:Y:S01]  /*0320*/  STG.E.64 desc[UR4][R4.64], R2 ;  /* 0x0000000204007986 */ /* 0x000fe2000c101b04 */
[----:B------:R-:W-:Y:S05]  /*0330*/  EXIT ;  /* 0x000000000000794d */ /* 0x000fea0003800000 */
.L_x_4769:
        /* <DEDUP_REMOVED lines=12> */
.L_x_7122:


//--------------------- .text._ZN2at6native29vectorized_elementwise_kernelILi2ENS0_11FillFunctorIN3c107complexIfEEEESt5arrayIPcLm1EEEEviT0_T1_ --------------------------
	.section	.text._ZN2at6native29vectorized_elementwise_kernelILi2ENS0_11FillFunctorIN3c107complexIfEEEESt5arrayIPcLm1EEEEviT0_T1_,"ax",@progbits
	.align	128
        .global         _ZN2at6native29vectorized_elementwise_kernelILi2ENS0_11FillFunctorIN3c107complexIfEEEESt5arrayIPcLm1EEEEviT0_T1_
        .type           _ZN2at6native29vectorized_elementwise_kernelILi2ENS0_11FillFunctorIN3c107complexIfEEEESt5arrayIPcLm1EEEEviT0_T1_,@function
        .size           _ZN2at6native29vectorized_elementwise_kernelILi2ENS0_11FillFunctorIN3c107complexIfEEEESt5arrayIPcLm1EEEEviT0_T1_,(.L_x_7123 - _ZN2at6native29vectorized_elementwise_kernelILi2ENS0_11FillFunctorIN3c107complexIfEEEESt5arrayIPcLm1EEEEviT0_T1_)
        .other          _ZN2at6native29vectorized_elementwise_kernelILi2ENS0_11FillFunctorIN3c107complexIfEEEESt5arrayIPcLm1EEEEviT0_T1_,@"STO_CUDA_ENTRY STV_DEFAULT"
_ZN2at6native29vectorized_elementwise_kernelILi2ENS0_11FillFunctorIN3c107complexIfEEEESt5arrayIPcLm1EEEEviT0_T1_:
.text._ZN2at6native29vectorized_elementwise_kernelILi2ENS0_11FillFunctorIN3c107complexIfEEEESt5arrayIPcLm1EEEEviT0_T1_:
        /* <DEDUP_REMOVED lines=9> */
[----:B------:R-:W1:Y:S01]  /*0090*/  LDC.64 R2, c[0x0][0x388] ;  /* 0x0000e200ff027b82 */ /* 0x000e620000000a00 */
[----:B------:R-:W-:Y:S04]  /*00a0*/  BSSY.RECONVERGENT B0, `(.L_x_4771) ;  /* 0x0000051000007945 */ /* 0x000fe80003800200 */
[----:B------:R-:W-:Y:S01]  /*00b0*/  BSSY.RELIABLE B1, `(.L_x_4772) ;  /* 0x0000046000017945 */ /* 0x000fe20003800100 */
[CC--:B0-----:R-:W-:Y:S01]  /*00c0*/  ISETP.GE.U32.AND P1, PT, R5.reuse, R4.reuse, PT ;  /* 0x000000040500720c */ /* 0x0c1fe20003f26070 */
[C---:B------:R-:W-:Y:S01]  /*00d0*/  VIADD R13, R5.reuse, 0x80 ;  /* 0x00000080050d7836 */ /* 0x040fe20000000000 */
[----:B------:R-:W-:-:S04]  /*00e0*/  ISETP.GE.U32.AND P0, PT, R5, R4, PT ;  /* 0x000000040500720c */ /* 0x000fc80003f06070 */
[----:B-1----:R-:W-:Y:S02]  /*00f0*/  FSEL R11, R3, RZ, !P0 ;  /* 0x000000ff030b7208 */ /* 0x002fe40004000000 */
[----:B------:R-:W-:-:S05]  /*0100*/  FSEL R10, R2, RZ, !P0 ;  /* 0x000000ff020a7208 */ /* 0x000fca0004000000 */
[----:B------:R-:W0:Y:S01]  /*0110*/  @!P1 LDC.64 R8, c[0x0][0x390] ;  /* 0x0000e400ff089b82 */ /* 0x000e220000000a00 */
[----:B------:R-:W-:-:S04]  /*0120*/  @!P1 IMAD.IADD R7, R0, 0x1, R5 ;  /* 0x0000000100079824 */ /* 0x000fc800078e0205 */
[----:B0-----:R-:W-:-:S04]  /*0130*/  @!P1 IMAD.WIDE.U32 R8, R7, 0x8, R8 ;  /* 0x0000000807089825 */ /* 0x001fc800078e0008 */
[----:B------:R-:W-:Y:S01]  /*0140*/  IMAD.MOV.U32 R7, RZ, RZ, R5 ;  /* 0x000000ffff077224 */ /* 0x000fe200078e0005 */
[----:B------:R0:W-:Y:S01]  /*0150*/  @!P1 STG.E.64 desc[UR4][R8.64], R10 ;  /* 0x0000000a08009986 */ /* 0x0001e2000c101b04 */
[----:B------:R-:W-:-:S04]  /*0160*/  @!P1 MOV R7, R13 ;  /* 0x0000000d00079202 */ /* 0x000fc80000000f00 */
[----:B------:R-:W-:-:S13]  /*0170*/  ISETP.GE.U32.AND P0, PT, R7, R4, PT ;  /* 0x000000040700720c */ /* 0x000fda0003f06070 */
[----:B0-----:R-:W-:Y:S05]  /*0180*/  @P0 BRA `(.L_x_4773) ;  /* 0x00000000004c0947 */ /* 0x001fea0003800000 */
[----:B------:R-:W0:Y:S01]  /*0190*/  LDC.64 R8, c[0x0][0x390] ;  /* 0x0000e400ff087b82 */ /* 0x000e220000000a00 */
[----:B------:R-:W-:Y:S01]  /*01a0*/  IMAD.IADD R11, R0, 0x1, R7 ;  /* 0x00000001000b7824 */ /* 0x000fe200078e0207 */
[----:B------:R-:W-:Y:S01]  /*01b0*/  ISETP.GE.U32.AND P0, PT, R13, R4, PT ;  /* 0x000000040d00720c */ /* 0x000fe20003f06070 */
[----:B------:R-:W-:-:S03]  /*01c0*/  VIADD R7, R7, 0x80 ;  /* 0x0000008007077836 */ /* 0x000fc60000000000 */
[----:B------:R-:W-:Y:S01]  /*01d0*/  FSEL R10, R2, RZ, !P0 ;  /* 0x000000ff020a7208 */ /* 0x000fe20004000000 */
[----:B0-----:R-:W-:Y:S01]  /*01e0*/  IMAD.WIDE.U32 R8, R11, 0x8, R8 ;  /* 0x000000080b087825 */ /* 0x001fe200078e0008 */
[----:B------:R-:W-:Y:S02]  /*01f0*/  FSEL R11, R3, RZ, !P0 ;  /* 0x000000ff030b7208 */ /* 0x000fe40004000000 */
[----:B------:R-:W-:-:S03]  /*0200*/  ISETP.GE.U32.AND P0, PT, R7, R4, PT ;  /* 0x000000040700720c */ /* 0x000fc60003f06070 */
[----:B------:R0:W-:Y:S10]  /*0210*/  STG.E.64 desc[UR4][R8.64], R10 ;  /* 0x0000000a08007986 */ /* 0x0001f4000c101b04 */
[----:B------:R-:W-:Y:S05]  /*0220*/  @P0 BRA `(.L_x_4774) ;  /* 0x0000000000500947 */ /* 0x000fea0003800000 */
[----:B0-----:R-:W0:Y:S01]  /*0230*/  LDC.64 R8, c[0x0][0x390] ;  /* 0x0000e400ff087b82 */ /* 0x001e220000000a00 */
[----:B------:R-:W-:Y:S02]  /*0240*/  VIADD R11, R5, 0x100 ;  /* 0x00000100050b7836 */ /* 0x000fe40000000000 */
[----:B------:R-:W-:Y:S01]  /*0250*/  IMAD.IADD R13, R0, 0x1, R7 ;  /* 0x00000001000d7824 */ /* 0x000fe200078e0207 */
[----:B------:R-:W-:Y:S02]  /*0260*/  IADD3 R7, PT, PT, R7, 0x80, RZ ;  /* 0x0000008007077810 */ /* 0x000fe40007ffe0ff */
[----:B------:R-:W-:-:S04]  /*0270*/  ISETP.GE.U32.AND P0, PT, R11, R4, PT ;  /* 0x000000040b00720c */ /* 0x000fc80003f06070 */
[----:B------:R-:W-:Y:S02]  /*0280*/  FSEL R10, R2, RZ, !P0 ;  /* 0x000000ff020a7208 */ /* 0x000fe40004000000 */
[----:B------:R-:W-:Y:S01]  /*0290*/  FSEL R11, R3, RZ, !P0 ;  /* 0x000000ff030b7208 */ /* 0x000fe20004000000 */
[----:B0-----:R-:W-:-:S05]  /*02a0*/  IMAD.WIDE.U32 R8, R13, 0x8, R8 ;  /* 0x000000080d087825 */ /* 0x001fca00078e0008 */
[----:B------:R0:W-:Y:S02]  /*02b0*/  STG.E.64 desc[UR4][R8.64], R10 ;  /* 0x0000000a08007986 */ /* 0x0001e4000c101b04 */
.L_x_4773:
[----:B------:R-:W-:-:S13]  /*02c0*/  ISETP.GE.U32.AND P0, PT, R7, R4, PT ;  /* 0x000000040700720c */ /* 0x000fda0003f06070 */
[----:B------:R-:W-:Y:S05]  /*02d0*/  @P0 BRA `(.L_x_4775) ;  /* 0x0000000000500947 */ /* 0x000fea0003800000 */
[----:B0-----:R-:W0:Y:S01]  /*02e0*/  LDC.64 R8, c[0x0][0x390] ;  /* 0x0000e400ff087b82 */ /* 0x001e220000000a00 */
[----:B------:R-:W-:Y:S02]  /*02f0*/  VIADD R11, R5, 0x180 ;  /* 0x00000180050b7836 */ /* 0x000fe40000000000 */
[----:B------:R-:W-:Y:S02]  /*0300*/  IMAD.IADD R13, R0, 0x1, R7 ;  /* 0x00000001000d7824 */ /* 0x000fe400078e0207 */
[----:B------:R-:W-:Y:S01]  /*0310*/  VIADD R7, R7, 0x80 ;  /* 0x0000008007077836 */ /* 0x000fe20000000000 */
[----:B------:R-:W-:-:S04]  /*0320*/  ISETP.GE.U32.AND P0, PT, R11, R4, PT ;  /* 0x000000040b00720c */ /* 0x000fc80003f06070 */
[----:B------:R-:W-:Y:S02]  /*0330*/  FSEL R10, R2, RZ, !P0 ;  /* 0x000000ff020a7208 */ /* 0x000fe40004000000 */
[----:B------:R-:W-:Y:S01]  /*0340*/  FSEL R11, R3, RZ, !P0 ;  /* 0x000000ff030b7208 */ /* 0x000fe20004000000 */
[----:B0-----:R-:W-:-:S05]  /*0350*/  IMAD.WIDE.U32 R8, R13, 0x8, R8 ;  /* 0x000000080d087825 */ /* 0x001fca00078e0008 */
[----:B------:R1:W-:Y:S02]  /*0360*/  STG.E.64 desc[UR4][R8.64], R10 ;  /* 0x0000000a08007986 */ /* 0x0003e4000c101b04 */
.L_x_4774:
[----:B------:R-:W-:-:S13]  /*0370*/  ISETP.GE.U32.AND P0, PT, R7, R4, PT ;  /* 0x000000040700720c */ /* 0x000fda0003f06070 */
[----:B------:R-:W-:Y:S05]  /*0380*/  @P0 BRA `(.L_x_4776) ;  /* 0x0000000000540947 */ /* 0x000fea0003800000 */
[----:B01----:R-:W0:Y:S01]  /*0390*/  LDC.64 R8, c[0x0][0x390] ;  /* 0x0000e400ff087b82 */ /* 0x003e220000000a00 */
[----:B------:R-:W-:Y:S01]  /*03a0*/  VIADD R11, R5, 0x200 ;  /* 0x00000200050b7836 */ /* 0x000fe20000000000 */
[----:B------:R-:W-:Y:S01]  /*03b0*/  IADD3 R13, PT, PT, R0, R7, RZ ;  /* 0x00000007000d7210 */ /* 0x000fe20007ffe0ff */
[----:B------:R-:W-:-:S03]  /*03c0*/  VIADD R7, R7, 0x80 ;  /* 0x0000008007077836 */ /* 0x000fc60000000000 */
[----:B------:R-:W-:-:S04]  /*03d0*/  ISETP.GE.U32.AND P0, PT, R11, R4, PT ;  /* 0x000000040b00720c */ /* 0x000fc80003f06070 */
[----:B------:R-:W-:Y:S02]  /*03e0*/  FSEL R10, R2, RZ, !P0 ;  /* 0x000000ff020a7208 */ /* 0x000fe40004000000 */
[----:B------:R-:W-:Y:S01]  /*03f0*/  FSEL R11, R3, RZ, !P0 ;  /* 0x000000ff030b7208 */ /* 0x000fe20004000000 */
[----:B0-----:R-:W-:-:S05]  /*0400*/  IMAD.WIDE.U32 R8, R13, 0x8, R8 ;  /* 0x000000080d087825 */ /* 0x001fca00078e0008 */
[----:B------:R1:W-:Y:S02]  /*0410*/  STG.E.64 desc[UR4][R8.64], R10 ;  /* 0x0000000a08007986 */ /* 0x0003e4000c101b04 */
.L_x_4775:
[----:B------:R-:W-:-:S13]  /*0420*/  ISETP.GE.U32.AND P0, PT, R7, R4, PT ;  /* 0x000000040700720c */ /* 0x000fda0003f06070 */
[----:B------:R-:W-:Y:S05]  /*0430*/  @P0 BREAK.RELIABLE B1 ;  /* 0x0000000000010942 */ /* 0x000fea0003800100 */
[----:B------:R-:W-:Y:S05]  /*0440*/  @P0 BRA `(.L_x_4777) ;  /* 0x0000000000580947 */ /* 0x000fea0003800000 */
[----:B01----:R-:W0:Y:S01]  /*0450*/  LDC.64 R8, c[0x0][0x390] ;  /* 0x0000e400ff087b82 */ /* 0x003e220000000a00 */
        /* <DEDUP_REMOVED lines=8> */
.L_x_4776:
[----:B------:R-:W-:-:S13]  /*04e0*/  ISETP.GE.U32.AND P0, PT, R7, R4, PT ;  /* 0x000000040700720c */ /* 0x000fda0003f06070 */
[----:B------:R-:W-:Y:S05]  /*04f0*/  @P0 BREAK.RELIABLE B1 ;  /* 0x0000000000010942 */ /* 0x000fea0003800100 */
[----:B------:R-:W-:Y:S05]  /*0500*/  @P0 BRA `(.L_x_4777) ;  /* 0x0000000000280947 */ /* 0x000fea0003800000 */
[----:B------:R-:W-:Y:S05]  /*0510*/  BSYNC.RELIABLE B1 ;  /* 0x0000000000017941 */ /* 0x000fea0003800100 */
.L_x_4772:
[----:B012---:R-:W0:Y:S01]  /*0520*/  LDC.64 R8, c[0x0][0x390] ;  /* 0x0000e400ff087b82 */ /* 0x007e220000000a00 */
[----:B------:R-:W-:Y:S01]  /*0530*/  IADD3 R11, PT, PT, R5, 0x300, RZ ;  /* 0x00000300050b7810 */ /* 0x000fe20007ffe0ff */
[----:B------:R-:W-:Y:S02]  /*0540*/  IMAD.IADD R13, R0, 0x1, R7 ;  /* 0x00000001000d7824 */ /* 0x000fe400078e0207 */
[----:B------:R-:W-:Y:S01]  /*0550*/  VIADD R7, R7, 0x80 ;  /* 0x0000008007077836 */ /* 0x000fe20000000000 */
[----:B------:R-:W-:-:S04]  /*0560*/  ISETP.GE.U32.AND P0, PT, R11, R4, PT ;  /* 0x000000040b00720c */ /* 0x000fc80003f06070 */
[----:B------:R-:W-:Y:S02]  /*0570*/  FSEL R10, R2, RZ, !P0 ;  /* 0x000000ff020a7208 */ /* 0x000fe40004000000 */
[----:B------:R-:W-:Y:S01]  /*0580*/  FSEL R11, R3, RZ, !P0 ;  /* 0x000000ff030b7208 */ /* 0x000fe20004000000 */
[----:B0-----:R-:W-:-:S05]  /*0590*/  IMAD.WIDE.U32 R8, R13, 0x8, R8 ;  /* 0x000000080d087825 */ /* 0x001fca00078e0008 */
[----:B------:R3:W-:Y:S02]  /*05a0*/  STG.E.64 desc[UR4][R8.64], R10 ;  /* 0x0000000a08007986 */ /* 0x0007e4000c101b04 */
.L_x_4777:
[----:B------:R-:W-:Y:S05]  /*05b0*/  BSYNC.RECONVERGENT B0 ;  /* 0x0000000000007941 */ /* 0x000fea0003800200 */
.L_x_4771:
[----:B------:R-:W-:Y:S05]  /*05c0*/  WARPSYNC.ALL ;  /* 0x0000000000007948 */ /* 0x000fea0003800000 */
[----:B------:R-:W-:-:S13]  /*05d0*/  ISETP.GE.U32.AND P0, PT, R7, R4, PT ;  /* 0x000000040700720c */ /* 0x000fda0003f06070 */
[----:B------:R-:W-:Y:S05]  /*05e0*/  @P0 EXIT ;  /* 0x000000000000094d */ /* 0x000fea0003800000 */
[----:B0123--:R-:W0:Y:S01]  /*05f0*/  LDC.64 R8, c[0x0][0x390] ;  /* 0x0000e400ff087b82 */ /* 0x00fe220000000a00 */
[----:B------:R-:W-:Y:S01]  /*0600*/  VIADD R5, R5, 0x380 ;  /* 0x0000038005057836 */ /* 0x000fe20000000000 */
[----:B------:R-:W-:-:S04]  /*0610*/  IADD3 R7, PT, PT, R0, R7, RZ ;  /* 0x0000000700077210 */ /* 0x000fc80007ffe0ff */
[----:B------:R-:W-:-:S04]  /*0620*/  ISETP.GE.U32.AND P0, PT, R5, R4, PT ;  /* 0x000000040500720c */ /* 0x000fc80003f06070 */
[----:B------:R-:W-:Y:S02]  /*0630*/  FSEL R2, R2, RZ, !P0 ;  /* 0x000000ff02027208 */ /* 0x000fe40004000000 */
[----:B------:R-:W-:Y:S01]  /*0640*/  FSEL R3, R3, RZ, !P0 ;  /* 0x000000ff03037208 */ /* 0x000fe20004000000 */
[----:B0-----:R-:W-:-:S05]  /*0650*/  IMAD.WIDE.U32 R4, R7, 0x8, R8 ;  /* 0x0000000807047825 */ /* 0x001fca00078e0008 */
[----:B------:R-:W-:Y:S01]  /*0660*/  STG.E.64 desc[UR4][R4.64], R2 ;  /* 0x0000000204007986 */ /* 0x000fe2000c101b04 */
[----:B------:R-:W-:Y:S05]  /*0670*/  EXIT ;  /* 0x000000000000794d */ /* 0x000fea0003800000 */
.L_x_4770:
[----:B------:R-:W0:Y:S01]  /*0680*/  S2R R7, SR_TID.X ;  /* 0x0000000000077919 */ /* 0x000e220000002100 */
[----:B------:R-:W1:Y:S08]  /*0690*/  LDC.64 R2, c[0x0][0x390] ;  /* 0x0000e400ff027b82 */ /* 0x000e700000000a00 */
[----:B------:R-:W2:Y:S01]  /*06a0*/  LDC.64 R4, c[0x0][0x388] ;  /* 0x0000e200ff047b82 */ /* 0x000ea20000000a00 */
[----:B-1----:R-:W-:-:S04]  /*06b0*/  IMAD.WIDE.U32 R2, R0, 0x8, R2 ;  /* 0x0000000800027825 */ /* 0x002fc800078e0002 */
[----:B0-----:R-:W-:Y:S01]  /*06c0*/  IMAD.WIDE.U32 R2, R7, 0x10, R2 ;  /* 0x0000001007027825 */ /* 0x001fe200078e0002 */
[-C--:B--2---:R-:W-:Y:S02]  /*06d0*/  MOV R11, R5.reuse ;  /* 0x00000005000b7202 */ /* 0x084fe40000000f00 */
[----:B------:R-:W-:Y:S01]  /*06e0*/  MOV R15, R5 ;  /* 0x00000005000f7202 */ /* 0x000fe20000000f00 */
[--C-:B------:R-:W-:Y:S01]  /*06f0*/  IMAD.MOV.U32 R8, RZ, RZ, R4.reuse ;  /* 0x000000ffff087224 */ /* 0x100fe200078e0004 */
[----:B------:R-:W-:Y:S01]  /*0700*/  MOV R18, R4 ;  /* 0x0000000400127202 */ /* 0x000fe20000000f00 */
[----:B------:R-:W-:Y:S02]  /*0710*/  IMAD.MOV.U32 R9, RZ, RZ, R5 ;  /* 0x000000ffff097224 */ /* 0x000fe400078e0005 */
[--C-:B------:R-:W-:Y:S02]  /*0720*/  IMAD.MOV.U32 R10, RZ, RZ, R4.reuse ;  /* 0x000000ffff0a7224 */ /* 0x100fe400078e0004 */
[----:B------:R-:W-:-:S02]  /*0730*/  IMAD.MOV.U32 R12, RZ, RZ, R4 ;  /* 0x000000ffff0c7224 */ /* 0x000fc400078e0004 */
[--C-:B------:R-:W-:Y:S01]  /*0740*/  IMAD.MOV.U32 R13, RZ, RZ, R5.reuse ;  /* 0x000000ffff0d7224 */ /* 0x100fe200078e0005 */
[----:B------:R-:W-:Y:S01]  /*0750*/  STG.E.128 desc[UR4][R2.64+0x800], R8 ;  /* 0x0008000802007986 */ /* 0x000fe2000c101d04 */
[--C-:B------:R-:W-:Y:S02]  /*0760*/  IMAD.MOV.U32 R14, RZ, RZ, R4.reuse ;  /* 0x000000ffff0e7224 */ /* 0x100fe400078e0004 */
[--C-:B------:R-:W-:Y:S02]  /*0770*/  IMAD.MOV.U32 R6, RZ, RZ, R4.reuse ;  /* 0x000000ffff067224 */ /* 0x100fe400078e0004 */
[--C-:B------:R-:W-:Y:S01]  /*0780*/  IMAD.MOV.U32 R7, RZ, RZ, R5.reuse ;  /* 0x000000ffff077224 */ /* 0x100fe200078e0005 */
[----:B------:R-:W-:Y:S01]  /*0790*/  STG.E.128 desc[UR4][R2.64+0x1000], R12 ;  /* 0x0010000c02007986 */ /* 0x000fe2000c101d04 */
[----:B------:R-:W-:Y:S02]  /*07a0*/  IMAD.MOV.U32 R16, RZ, RZ, R4 ;  /* 0x000000ffff107224 */ /* 0x000fe400078e0004 */
[--C-:B------:R-:W-:Y:S01]  /*07b0*/  IMAD.MOV.U32 R17, RZ, RZ, R5.reuse ;  /* 0x000000ffff117224 */ /* 0x100fe200078e0005 */
[----:B------:R-:W-:Y:S01]  /*07c0*/  STG.E.128 desc[UR4][R2.64], R4 ;  /* 0x0000000402007986 */ /* 0x000fe2000c101d04 */
[----:B------:R-:W-:-:S05]  /*07d0*/  IMAD.MOV.U32 R19, RZ, RZ, R5 ;  /* 0x000000ffff137224 */ /* 0x000fca00078e0005 */
[----:B------:R-:W-:Y:S01]  /*07e0*/  STG.E.128 desc[UR4][R2.64+0x1800], R16 ;  /* 0x0018001002007986 */ /* 0x000fe2000c101d04 */
[----:B------:R-:W-:Y:S05]  /*07f0*/  EXIT ;  /* 0x000000000000794d */ /* 0x000fea0003800000 */
.L_x_4778:
        /* <DEDUP_REMOVED lines=16> */
.L_x_7123:


//--------------------- .text._ZN2at6native29vectorized_elementwise_kernelILi4ENS0_11FillFunctorIN3c107complexIfEEEESt5arrayIPcLm1EEEEviT0_T1_ --------------------------
	.section	.text._ZN2at6native29vectorized_elementwise_kernelILi4ENS0_11FillFunctorIN3c107complexIfEEEESt5arrayIPcLm1EEEEviT0_T1_,"ax",@progbits
	.align	128
        .global         _ZN2at6native29vectorized_elementwise_kernelILi4ENS0_11FillFunctorIN3c107complexIfEEEESt5arrayIPcLm1EEEEviT0_T1_
        .type           _ZN2at6native29vectorized_elementwise_kernelILi4ENS0_11FillFunctorIN3c107complexIfEEEESt5arrayIPcLm1EEEEviT0_T1_,@function
        .size           _ZN2at6native29vectorized_elementwise_kernelILi4ENS0_11FillFunctorIN3c107complexIfEEEESt5arrayIPcLm1EEEEviT0_T1_,(.L_x_7124 - _ZN2at6native29vectorized_elementwise_kernelILi4ENS0_11FillFunctorIN3c107complexIfEEEESt5arrayIPcLm1EEEEviT0_T1_)
        .other          _ZN2at6native29vectorized_elementwise_kernelILi4ENS0_11FillFunctorIN3c107complexIfEEEESt5arrayIPcLm1EEEEviT0_T1_,@"STO_CUDA_ENTRY STV_DEFAULT"
_ZN2at6native29vectorized_elementwise_kernelILi4ENS0_11FillFunctorIN3c107complexIfEEEESt5arrayIPcLm1EEEEviT0_T1_:
.text._ZN2at6native29vectorized_elementwise_kernelILi4ENS0_11FillFunctorIN3c107complexIfEEEESt5arrayIPcLm1EEEEviT0_T1_:
        /* <DEDUP_REMOVED lines=44> */
.L_x_4782:
        /* <DEDUP_REMOVED lines=11> */
.L_x_4783:
        /* <DEDUP_REMOVED lines=11> */
.L_x_4784:
        /* <DEDUP_REMOVED lines=12> */
.L_x_4785:
[----:B------:R-:W-:-:S13]  /*04e0*/  ISETP.GE.U32.AND P0, PT, R7, R4, PT ;  /* 0x000000040700720c */ /* 0x000fda0003f06070 */
[----:B------:R-:W-:Y:S05]  /*04f0*/  @P0 BREAK.RELIABLE B1 ;  /* 0x0000000000010942 */ /* 0x000fea0003800100 */
[----:B------:R-:W-:Y:S05]  /*0500*/  @P0 BRA `(.L_x_4786) ;  /* 0x0000000000280947 */ /* 0x000fea0003800000 */
[----:B------:R-:W-:Y:S05]  /*0510*/  BSYNC.RELIABLE B1 ;  /* 0x0000000000017941 */ /* 0x000fea0003800100 */
.L_x_4781:
        /* <DEDUP_REMOVED lines=9> */
.L_x_4786:
[----:B------:R-:W-:Y:S05]  /*05b0*/  BSYNC.RECONVERGENT B0 ;  /* 0x0000000000007941 */ /* 0x000fea0003800200 */
.L_x_4780:
        /* <DEDUP_REMOVED lines=12> */
.L_x_4779:
        /* <DEDUP_REMOVED lines=12> */
[--C-:B------:R-:W-:Y:S02]  /*0740*/  IMAD.MOV.U32 R11, RZ, RZ, R5.reuse ;  /* 0x000000ffff0b7224 */ /* 0x100fe400078e0005 */
[--C-:B------:R-:W-:Y:S02]  /*0750*/  IMAD.MOV.U32 R12, RZ, RZ, R4.reuse ;  /* 0x000000ffff0c7224 */ /* 0x100fe400078e0004 */
[--C-:B------:R-:W-:Y:S01]  /*0760*/  IMAD.MOV.U32 R16, RZ, RZ, R4.reuse ;  /* 0x000000ffff107224 */ /* 0x100fe200078e0004 */
[----:B------:R-:W-:Y:S01]  /*0770*/  STG.E.ENL2.256 desc[UR4][R2.64], R4, R8 ;  /* 0xf80000040208797f */ /* 0x000fe2000f121804 */
[----:B------:R-:W-:Y:S02]  /*0780*/  IMAD.MOV.U32 R18, RZ, RZ, R4 ;  /* 0x000000ffff127224 */ /* 0x000fe400078e0004 */
[--C-:B------:R-:W-:Y:S02]  /*0790*/  IMAD.MOV.U32 R13, RZ, RZ, R5.reuse ;  /* 0x000000ffff0d7224 */ /* 0x100fe400078e0005 */
[----:B------:R-:W-:-:S02]  /*07a0*/  IMAD.MOV.U32 R17, RZ, RZ, R5 ;  /* 0x000000ffff117224 */ /* 0x000fc400078e0005 */
[----:B------:R-:W-:-:S05]  /*07b0*/  IMAD.MOV.U32 R19, RZ, RZ, R5 ;  /* 0x000000ffff137224 */ /* 0x000fca00078e0005 */
[----:B------:R-:W-:Y:S01]  /*07c0*/  STG.E.ENL2.256 desc[UR4][R2.64+0x1000], R12, R16 ;  /* 0xf800800c0210797f */ /* 0x000fe2000f121804 */
[----:B------:R-:W-:Y:S05]  /*07d0*/  EXIT ;  /* 0x000000000000794d */ /* 0x000fea0003800000 */
.L_x_4787:
        /* <DEDUP_REMOVED lines=10> */
.L_x_7124:


//--------------------- .text._ZN2at6native29vectorized_elementwise_kernelILi8ENS0_11FillFunctorIN3c107complexIfEEEESt5arrayIPcLm1EEEEviT0_T1_ --------------------------
	.section	.text._ZN2at6native29vectorized_elementwise_kernelILi8ENS0_11FillFunctorIN3c107complexIfEEEESt5arrayIPcLm1EEEEviT0_T1_,"ax",@progbits
	.align	128
        .global         _ZN2at6native29vectorized_elementwise_kernelILi8ENS0_11FillFunctorIN3c107complexIfEEEESt5arrayIPcLm1EEEEviT0_T1_
        .type           _ZN2at6native29vectorized_elementwise_kernelILi8ENS0_11FillFunctorIN3c107complexIfEEEESt5arrayIPcLm1EEEEviT0_T1_,@function
        .size           _ZN2at6native29vectorized_elementwise_kernelILi8ENS0_11FillFunctorIN3c107complexIfEEEESt5arrayIPcLm1EEEEviT0_T1_,(.L_x_7125 - _ZN2at6native29vectorized_elementwise_kernelILi8ENS0_11FillFunctorIN3c107complexIfEEEESt5arrayIPcLm1EEEEviT0_T1_)
        .other          _ZN2at6native29vectorized_elementwise_kernelILi8ENS0_11FillFunctorIN3c107complexIfEEEESt5arrayIPcLm1EEEEviT0_T1_,@"STO_CUDA_ENTRY STV_DEFAULT"
_ZN2at6native29vectorized_elementwise_kernelILi8ENS0_11FillFunctorIN3c107complexIfEEEESt5arrayIPcLm1EEEEviT0_T1_:
.text._ZN2at6native29vectorized_elementwise_kernelILi8ENS0_11FillFunctorIN3c107complexIfEEEESt5arrayIPcLm1EEEEviT0_T1_:
[----:B------:R-:W-:Y:S01]  /*0000*/  LDC R1, c[0x0][0x37c] ;  /* 0x0000df00ff017b82 */ /* 0x000fe20000000800 */
[----:B------:R-:W-:Y:S05]  /*0010*/  EXIT ;  /* 0x000000000000794d */ /* 0x000fea0003800000 */
.L_x_4788:
        /* <DEDUP_REMOVED lines=14> */
.L_x_7125:


//--------------------- .text._ZN2at6native18elementwise_kernelILi128ELi4EZNS0_15gpu_kernel_implINS0_11FillFunctorIN3c107complexIdEEEEEEvRNS_18TensorIteratorBaseERKT_EUliE_EEviT1_ --------------------------
	.section	.text._ZN2at6native18elementwise_kernelILi128ELi4EZNS0_15gpu_kernel_implINS0_11FillFunctorIN3c107complexIdEEEEEEvRNS_18TensorIteratorBaseERKT_EUliE_EEviT1_,"ax",@progbits
	.align	128
        .global         _ZN2at6native18elementwise_kernelILi128ELi4EZNS0_15gpu_kernel_implINS0_11FillFunctorIN3c107complexIdEEEEEEvRNS_18TensorIteratorBaseERKT_EUliE_EEviT1_
        .type           _ZN2at6native18elementwise_kernelILi128ELi4EZNS0_15gpu_kernel_implINS0_11FillFunctorIN3c107complexIdEEEEEEvRNS_18TensorIteratorBaseERKT_EUliE_EEviT1_,@function
        .size           _ZN2at6native18elementwise_kernelILi128ELi4EZNS0_15gpu_kernel_implINS0_11FillFunctorIN3c107complexIdEEEEEEvRNS_18TensorIteratorBaseERKT_EUliE_EEviT1_,(.L_x_7126 - _ZN2at6native18elementwise_kernelILi128ELi4EZNS0_15gpu_kernel_implINS0_11FillFunctorIN3c107complexIdEEEEEEvRNS_18TensorIteratorBaseERKT_EUliE_EEviT1_)
        .other          _ZN2at6native18elementwise_kernelILi128ELi4EZNS0_15gpu_kernel_implINS0_11FillFunctorIN3c107complexIdEEEEEEvRNS_18TensorIteratorBaseERKT_EUliE_EEviT1_,@"STO_CUDA_ENTRY STV_DEFAULT"
_ZN2at6native18elementwise_kernelILi128ELi4EZNS0_15gpu_kernel_implINS0_11FillFunctorIN3c107complexIdEEEEEEvRNS_18TensorIteratorBaseERKT_EUliE_EEviT1_:
.text._ZN2at6native18elementwise_kernelILi128ELi4EZNS0_15gpu_kernel_implINS0_11FillFunctorIN3c107complexIdEEEEEEvRNS_18TensorIteratorBaseERKT_EUliE_EEviT1_:
[----:B------:R-:W0:Y:S08]  /*0000*/  LDC R1, c[0x0][0x37c] ;  /* 0x0000df00ff017b82 */ /* 0x000e300000000800 */
[----:B------:R-:W1:Y:S01]  /*0010*/  LDC.64 R4, c[0x0][0x530] ;  /* 0x00014c00ff047b82 */ /* 0x000e620000000a00 */
[----:B------:R-:W-:Y:S01]  /*0020*/  UMOV UR4, 0xf0000000 ;  /* 0xf000000000047882 */ /* 0x000fe20000000000 */
[----:B------:R-:W-:Y:S01]  /*0030*/  UMOV UR5, 0x380fffff ;  /* 0x380fffff00057882 */ /* 0x000fe20000000000 */
[----:B------:R-:W2:Y:S01]  /*0040*/  S2R R17, SR_TID.X ;  /* 0x0000000000117919 */ /* 0x000ea20000002100 */
[----:B------:R-:W3:Y:S01]  /*0050*/  LDCU UR39, c[0x0][0x390] ;  /* 0x00007200ff2777ac */ /* 0x000ee20008000800 */
[----:B------:R-:W-:Y:S01]  /*0060*/  IMAD.MOV.U32 R25, RZ, RZ, 0x7f ;  /* 0x0000007fff197424 */ /* 0x000fe200078e00ff */
[----:B------:R-:W-:Y:S02]  /*0070*/  BSSY.RECONVERGENT B6, `(.L_x_4789) ;  /* 0x000020f000067945 */ /* 0x000fe40003800200 */
[----:B------:R-:W4:Y:S01]  /*0080*/  LDC.64 R6, c[0x0][0x538] ;  /* 0x00014e00ff067b82 */ /* 0x000f220000000a00 */
[----:B------:R-:W5:Y:S07]  /*0090*/  LDCU.64 UR36, c[0x0][0x358] ;  /* 0x00006b00ff2477ac */ /* 0x000f6e0008000a00 */
[----:B------:R-:W0:Y:S01]  /*00a0*/  LDC.U8 R16, c[0x0][0x540] ;  /* 0x00015000ff107b82 */ /* 0x000e220000000000 */
[----:B---3--:R-:W-:Y:S01]  /*00b0*/  UIADD3 UR40, UPT, UPT, UR39, -0x1, URZ ;  /* 0xffffffff27287890 */ /* 0x008fe2000fffe0ff */
[----:B-1----:R-:W1:-:S15]  /*00c0*/  DSETP.GEU.AND P0, PT, |R4|, UR4, PT ;  /* 0x0000000404007e2a */ /* 0x002e5e000bf0e200 */
[----:B------:R-:W-:-:S15]  /*00d0*/  NOP ;  /* 0x0000000000007918 */ /* 0x000fde0000000000 */
[----:B------:R-:W-:-:S15]  /*00e0*/  NOP ;  /* 0x0000000000007918 */ /* 0x000fde0000000000 */
[----:B------:R-:W-:-:S15]  /*00f0*/  NOP ;  /* 0x0000000000007918 */ /* 0x000fde0000000000 */
[----:B------:R-:W-:-:S04]  /*0100*/  NOP ;  /* 0x0000000000007918 */ /* 0x000fc80000000000 */
[----:B------:R-:W1:Y:S01]  /*0110*/  F2F.F32.F64 R26, R4 ;  /* 0x00000004001a7310 */ /* 0x000e620000301000 */
[----:B------:R-:W-:Y:S01]  /*0120*/  UISETP.LT.U32.AND UP0, UPT, UR40, 0x18, UPT ;  /* 0x000000182800788c */ /* 0x000fe2000bf01070 */
[----:B-1----:R-:W-:-:S03]  /*0130*/  @!P0 FMUL R26, R26, 1.175494350822287508e-38 ;  /* 0x008000001a1a8820 */ /* 0x002fc60000400000 */
[----:B------:R-:W-:Y:S02]  /*0140*/  USEL UR38, UR40, 0x18, UP0 ;  /* 0x0000001828267887 */ /* 0x000fe40008000000 */
[--C-:B------:R-:W-:Y:S02]  /*0150*/  SHF.R.U32.HI R39, RZ, 0x17, R26.reuse ;  /* 0x00000017ff277819 */ /* 0x100fe4000001161a */
[----:B------:R-:W-:Y:S01]  /*0160*/  LOP3.LUT R2, R26, 0x3fffff, RZ, 0xc0, !PT ;  /* 0x003fffff1a027812 */ /* 0x000fe200078ec0ff */
[----:B------:R-:W-:Y:S01]  /*0170*/  UIADD3 UR38, UPT, UPT, UR38, 0x1, URZ ;  /* 0x0000000126267890 */ /* 0x000fe2000fffe0ff */
[----:B------:R-:W-:Y:S02]  /*0180*/  SHF.R.U32.HI R0, RZ, 0x16, R26 ;  /* 0x00000016ff007819 */ /* 0x000fe4000001161a */
[----:B------:R-:W-:Y:S02]  /*0190*/  LOP3.LUT P0, RZ, R2, 0xff, R39, 0xf8, !PT ;  /* 0x000000ff02ff7812 */ /* 0x000fe4000780f827 */
[----:B------:R-:W-:-:S02]  /*01a0*/  LOP3.LUT R0, R0, 0x1, RZ, 0xc0, !PT ;  /* 0x0000000100007812 */ /* 0x000fc400078ec0ff */
[--C-:B------:R-:W-:Y:S02]  /*01b0*/  SHF.R.U32.HI R8, RZ, 0x15, R26.reuse ;  /* 0x00000015ff087819 */ /* 0x100fe4000001161a */
[----:B------:R-:W-:Y:S02]  /*01c0*/  ISETP.EQ.U32.AND P0, PT, R0, 0x1, P0 ;  /* 0x000000010000780c */ /* 0x000fe40000702070 */
[----:B------:R-:W-:Y:S02]  /*01d0*/  SHF.R.U32.HI R0, RZ, 0x14, R26 ;  /* 0x00000014ff007819 */ /* 0x000fe4000001161a */
[----:B------:R-:W-:Y:S02]  /*01e0*/  LOP3.LUT R9, R8, 0x1, RZ, 0xc0, !PT ;  /* 0x0000000108097812 */ /* 0x000fe400078ec0ff */
[----:B------:R-:W-:Y:S02]  /*01f0*/  LOP3.LUT R3, R0, 0x1, RZ, 0xc0, !PT ;  /* 0x0000000100037812 */ /* 0x000fe400078ec0ff */
[----:B------:R-:W-:-:S02]  /*0200*/  LOP3.LUT R36, R26, 0x7fffffff, RZ, 0xc0, !PT ;  /* 0x7fffffff1a247812 */ /* 0x000fc400078ec0ff */
[C---:B------:R-:W-:Y:S01]  /*0210*/  IADD3 R9, PT, PT, R26.reuse, R9, RZ ;  /* 0x000000091a097210 */ /* 0x040fe20007ffe0ff */
[----:B------:R-:W-:Y:S01]  /*0220*/  IMAD.IADD R3, R26, 0x1, R3 ;  /* 0x000000011a037824 */ /* 0x000fe200078e0203 */
[----:B------:R-:W-:Y:S01]  /*0230*/  IADD3 R38, PT, PT, R39, 0x1, RZ ;  /* 0x0000000127267810 */ /* 0x000fe20007ffe0ff */
[----:B------:R-:W-:Y:S02]  /*0240*/  @!P0 IMAD.MOV R38, RZ, RZ, R39 ;  /* 0x000000ffff268224 */ /* 0x000fe400078e0227 */
[C---:B------:R-:W-:Y:S01]  /*0250*/  FADD.FTZ R34, R36.reuse, 8192 ;  /* 0x4600000024227421 */ /* 0x040fe20000010000 */
[C---:B------:R-:W-:Y:S01]  /*0260*/  FADD.FTZ R22, R36.reuse, 64 ;  /* 0x4280000024167421 */ /* 0x040fe20000010000 */
[C---:B------:R-:W-:Y:S01]  /*0270*/  VIADD R35, R3.reuse, 0x487ffff ;  /* 0x0487ffff03237836 */ /* 0x040fe20000000000 */
[----:B------:R-:W-:Y:S01]  /*0280*/  SHF.R.U32.HI R32, RZ, 0x18, R26 ;  /* 0x00000018ff207819 */ /* 0x000fe2000001161a */
[----:B------:R-:W-:Y:S01]  /*0290*/  VIADD R30, R3, 0x407ffff ;  /* 0x0407ffff031e7836 */ /* 0x000fe20000000000 */
[C---:B------:R-:W-:Y:S01]  /*02a0*/  ISETP.GT.U32.AND P0, PT, R36.reuse, 0x7f800000, PT ;  /* 0x7f8000002400780c */ /* 0x040fe20003f04070 */
[C---:B------:R-:W-:Y:S01]  /*02b0*/  VIADD R31, R9.reuse, 0x80fffff ;  /* 0x080fffff091f7836 */ /* 0x040fe20000000000 */
[----:B------:R-:W-:Y:S01]  /*02c0*/  IADD3 R29, PT, PT, R9, 0x88fffff, RZ ;  /* 0x088fffff091d7810 */ /* 0x000fe20007ffe0ff */
[C---:B------:R-:W-:Y:S01]  /*02d0*/  FADD.FTZ R23, R36.reuse, 16384 ;  /* 0x4680000024177421 */ /* 0x040fe20000010000 */
[----:B------:R-:W-:Y:S01]  /*02e0*/  LOP3.LUT R39, R39, 0xff, RZ, 0xc0, !PT ;  /* 0x000000ff27277812 */ /* 0x000fe200078ec0ff */
[----:B------:R-:W-:Y:S01]  /*02f0*/  FADD.FTZ R24, R36, 128 ;  /* 0x4300000024187421 */ /* 0x000fe20000010000 */
[----:B------:R-:W-:-:S02]  /*0300*/  LOP3.LUT R32, R32, 0x80, RZ, 0xc0, !PT ;  /* 0x0000008020207812 */ /* 0x000fc400078ec0ff */
[----:B------:R-:W-:Y:S02]  /*0310*/  SEL R25, R25, 0x7c, P0 ;  /* 0x0000007c19197807 */ /* 0x000fe40000000000 */
[----:B------:R-:W-:Y:S02]  /*0320*/  LOP3.LUT R33, R34, 0xff, RZ, 0xc0, !PT ;  /* 0x000000ff22217812 */ /* 0x000fe400078ec0ff */
[----:B------:R-:W-:Y:S02]  /*0330*/  LOP3.LUT R28, R22, 0xff, RZ, 0xc0, !PT ;  /* 0x000000ff161c7812 */ /* 0x000fe400078ec0ff */
[----:B------:R-:W-:Y:S02]  /*0340*/  SHF.R.U32.HI R35, RZ, 0x14, R35 ;  /* 0x00000014ff237819 */ /* 0x000fe40000011623 */
[----:B------:R-:W-:Y:S02]  /*0350*/  SHF.R.U32.HI R30, RZ, 0x14, R30 ;  /* 0x00000014ff1e7819 */ /* 0x000fe4000001161e */
[----:B------:R-:W-:-:S02]  /*0360*/  SHF.R.U32.HI R29, RZ, 0x15, R29 ;  /* 0x00000015ff1d7819 */ /* 0x000fc4000001161d */
[----:B------:R-:W-:-:S05]  /*0370*/  SHF.R.U32.HI R31, RZ, 0x15, R31 ;  /* 0x00000015ff1f7819 */ /* 0x000fca000001161f */
[----:B----4-:R-:W1:Y:S01]  /*0380*/  DSETP.GEU.AND P2, PT, |R6|, UR4, PT ;  /* 0x0000000406007e2a */ /* 0x010e62000bf4e200 */
[----:B------:R-:W3:Y:S01]  /*0390*/  S2UR UR4, SR_CTAID.X ;  /* 0x00000000000479c3 */ /* 0x000ee20000002500 */
[----:B------:R-:W4:-:S15]  /*03a0*/  LDCU UR5, c[0x0][0x380] ;  /* 0x00007000ff0577ac */ /* 0x000f1e0008000800 */
[----:B------:R-:W-:-:S15]  /*03b0*/  NOP ;  /* 0x0000000000007918 */ /* 0x000fde0000000000 */
[----:B------:R-:W-:-:S15]  /*03c0*/  NOP ;  /* 0x0000000000007918 */ /* 0x000fde0000000000 */
[----:B------:R-:W-:-:S15]  /*03d0*/  NOP ;  /* 0x0000000000007918 */ /* 0x000fde0000000000 */
[----:B------:R-:W-:-:S02]  /*03e0*/  NOP ;  /* 0x0000000000007918 */ /* 0x000fc40000000000 */
[----:B------:R-:W1:Y:S02]  /*03f0*/  F2F.F32.F64 R27, R6 ;  /* 0x00000006001b7310 */ /* 0x000e640000301000 */
[----:B-1----:R-:W-:Y:S01]  /*0400*/  @!P2 FMUL R27, R27, 1.175494350822287508e-38 ;  /* 0x008000001b1ba820 */ /* 0x002fe20000400000 */
[----:B---3--:R-:W-:-:S06]  /*0410*/  USHF.L.U32 UR4, UR4, 0x9, URZ ;  /* 0x0000000904047899 */ /* 0x008fcc00080006ff */
[----:B--2---:R-:W-:-:S04]  /*0420*/  LOP3.LUT R17, R17, UR4, RZ, 0xfc, !PT ;  /* 0x0000000411117c12 */ /* 0x004fc8000f8efcff */
[----:B----4-:R-:W-:-:S15]  /*0430*/  ISETP.GE.AND P2, PT, R17, UR5, PT ;  /* 0x0000000511007c0c */ /* 0x010fde000bf46270 */
[----:B------:R-:W-:-:S15]  /*0440*/  NOP ;  /* 0x0000000000007918 */ /* 0x000fde0000000000 */
[----:B------:R-:W-:-:S15]  /*0450*/  NOP ;  /* 0x0000000000007918 */ /* 0x000fde0000000000 */
[----:B------:R-:W-:-:S06]  /*0460*/  NOP ;  /* 0x0000000000007918 */ /* 0x000fcc0000000000 */
[----:B------:R-:W1:-:S15]  /*0470*/  DSETP.NEU.AND P1, PT, R6, RZ, PT ;  /* 0x000000ff0600722a */ /* 0x000e5e0003f2d000 */
[----:B------:R-:W-:-:S15]  /*0480*/  NOP ;  /* 0x0000000000007918 */ /* 0x000fde0000000000 */
[----:B------:R-:W-:-:S15]  /*0490*/  NOP ;  /* 0x0000000000007918 */ /* 0x000fde0000000000 */
[----:B------:R-:W-:-:S15]  /*04a0*/  NOP ;  /* 0x0000000000007918 */ /* 0x000fde0000000000 */
[----:B------:R-:W-:-:S04]  /*04b0*/  NOP ;  /* 0x0000000000007918 */ /* 0x000fc80000000000 */
[----:B------:R-:W-:-:S15]  /*04c0*/  F2I.U32.F64.TRUNC R37, R4 ;  /* 0x0000000400257311 */ /* 0x000fde000030d000 */
[----:B------:R-:W-:-:S15]  /*04d0*/  NOP ;  /* 0x0000000000007918 */ /* 0x000fde0000000000 */
[----:B------:R-:W-:-:S15]  /*04e0*/  NOP ;  /* 0x0000000000007918 */ /* 0x000fde0000000000 */
[----:B------:R-:W-:-:S15]  /*04f0*/  NOP ;  /* 0x0000000000007918 */ /* 0x000fde0000000000 */
[----:B------:R-:W-:-:S04]  /*0500*/  NOP ;  /* 0x0000000000007918 */ /* 0x000fc80000000000 */
[----:B-1----:R-:W1:-:S15]  /*0510*/  DSETP.NEU.OR P1, PT, R4, RZ, P1 ;  /* 0x000000ff0400722a */ /* 0x002e5e0000f2d400 */
[----:B------:R-:W-:-:S15]  /*0520*/  NOP ;  /* 0x0000000000007918 */ /* 0x000fde0000000000 */
[----:B------:R-:W-:-:S15]  /*0530*/  NOP ;  /* 0x0000000000007918 */ /* 0x000fde0000000000 */
[----:B------:R-:W-:-:S15]  /*0540*/  NOP ;  /* 0x0000000000007918 */ /* 0x000fde0000000000 */
[----:B------:R-:W-:-:S04]  /*0550*/  NOP ;  /* 0x0000000000007918 */ /* 0x000fc80000000000 */
[----:B------:R-:W-:-:S15]  /*0560*/  F2I.F64.TRUNC R19, R4 ;  /* 0x0000000400137311 */ /* 0x000fde000030d100 */
[----:B------:R-:W-:-:S15]  /*0570*/  NOP ;  /* 0x0000000000007918 */ /* 0x000fde0000000000 */
[----:B------:R-:W-:-:S15]  /*0580*/  NOP ;  /* 0x0000000000007918 */ /* 0x000fde0000000000 */
[----:B------:R-:W-:-:S15]  /*0590*/  NOP ;  /* 0x0000000000007918 */ /* 0x000fde0000000000 */
[----:B------:R-:W-:-:S04]  /*05a0*/  NOP ;  /* 0x0000000000007918 */ /* 0x000fc80000000000 */
[----:B------:R-:W-:-:S15]  /*05b0*/  F2I.U64.F64.TRUNC R42, R4 ;  /* 0x00000004002a7311 */ /* 0x000fde000030d800 */
[----:B------:R-:W-:-:S15]  /*05c0*/  NOP ;  /* 0x0000000000007918 */ /* 0x000fde0000000000 */
[----:B------:R-:W-:-:S15]  /*05d0*/  NOP ;  /* 0x0000000000007918 */ /* 0x000fde0000000000 */
[----:B------:R-:W-:-:S15]  /*05e0*/  NOP ;  /* 0x0000000000007918 */ /* 0x000fde0000000000 */
[----:B------:R-:W-:-:S04]  /*05f0*/  NOP ;  /* 0x0000000000007918 */ /* 0x000fc80000000000 */
[----:B------:R-:W2:Y:S02]  /*0600*/  F2I.S64.F64.TRUNC R40, R4 ;  /* 0x0000000400287311 */ /* 0x000ea4000030d900 */
[----:B--2---:R-:W-:-:S05]  /*0610*/  IMAD.MOV.U32 R2, RZ, RZ, R40 ;  /* 0x000000ffff027224 */ /* 0x004fca00078e0028 */
[----:B------:R-:W-:Y:S02]  /*0620*/  PRMT R18, R2, 0x7610, R18 ;  /* 0x0000761002127816 */ /* 0x000fe40000000012 */
[----:B-1----:R-:W-:Y:S01]  /*0630*/  SEL R2, RZ, 0x1, !P1 ;  /* 0x00000001ff027807 */ /* 0x002fe20004800000 */
[----:B0----5:R-:W-:Y:S06]  /*0640*/  @P2 BRA `(.L_x_4790) ;  /* 0x0000001800c42947 */ /* 0x021fec0003800000 */
        /* <DEDUP_REMOVED lines=277> */
.L_x_4792:
[----:B------:R-:W-:Y:S01]  /*17a0*/  IMAD.MOV.U32 R8, RZ, RZ, R0 ;  /* 0x000000ffff087224 */ /* 0x000fe200078e0000 */
[----:B------:R-:W-:-:S07]  /*17b0*/  MOV R9, RZ ;  /* 0x000000ff00097202 */ /* 0x000fce0000000f00 */
.L_x_4791:
        /* <DEDUP_REMOVED lines=16> */
.L_x_4796:
[----:B------:R0:W-:Y:S01]  /*18c0*/  STG.E.U8 desc[UR36][R8.64], R18 ;  /* 0x0000001208007986 */ /* 0x0001e2000c101124 */
[----:B------:R-:W-:Y:S05]  /*18d0*/  BRA `(.L_x_4798) ;  /* 0x00000008001c7947 */ /* 0x000fea0003800000 */
.L_x_4795:
        /* <DEDUP_REMOVED lines=8> */
.L_x_4800:
[----:B------:R0:W-:Y:S01]  /*1960*/  STG.E desc[UR36][R8.64], R19 ;  /* 0x0000001308007986 */ /* 0x0001e2000c101924 */
[----:B------:R-:W-:Y:S05]  /*1970*/  BRA `(.L_x_4798) ;  /* 0x0000000400f47947 */ /* 0x000fea0003800000 */
.L_x_4799:
[----:B------:R0:W-:Y:S01]  /*1980*/  STG.E.U16 desc[UR36][R8.64], R19 ;  /* 0x0000001308007986 */ /* 0x0001e2000c101524 */
[----:B------:R-:W-:Y:S05]  /*1990*/  BRA `(.L_x_4798) ;  /* 0x0000000400ec7947 */ /* 0x000fea0003800000 */
.L_x_4794:
        /* <DEDUP_REMOVED lines=8> */
.L_x_4802:
[----:B------:R-:W-:-:S05]  /*1a20*/  F2FP.F16.F32.PACK_AB R0, RZ, R26 ;  /* 0x0000001aff00723e */ /* 0x000fca00000000ff */
[----:B------:R0:W-:Y:S01]  /*1a30*/  STG.E.U16 desc[UR36][R8.64], R0 ;  /* 0x0000000008007986 */ /* 0x0001e2000c101524 */
[----:B------:R-:W-:Y:S05]  /*1a40*/  BRA `(.L_x_4798) ;  /* 0x0000000400c07947 */ /* 0x000fea0003800000 */
.L_x_4801:
        /* <DEDUP_REMOVED lines=8> */
.L_x_4804:
[----:B------:R-:W-:-:S05]  /*1ad0*/  F2FP.F16.F32.PACK_AB R3, R27, R26 ;  /* 0x0000001a1b03723e */ /* 0x000fca00000000ff */
[----:B------:R0:W-:Y:S01]  /*1ae0*/  STG.E desc[UR36][R8.64], R3 ;  /* 0x0000000308007986 */ /* 0x0001e2000c101924 */
[----:B------:R-:W-:Y:S05]  /*1af0*/  BRA `(.L_x_4798) ;  /* 0x0000000400947947 */ /* 0x000fea0003800000 */
.L_x_4803:
[----:B------:R0:W-:Y:S01]  /*1b00*/  STG.E.64 desc[UR36][R8.64], R4 ;  /* 0x0000000408007986 */ /* 0x0001e2000c101b24 */
[----:B------:R-:W-:Y:S05]  /*1b10*/  BRA `(.L_x_4798) ;  /* 0x00000004008c7947 */ /* 0x000fea0003800000 */
.L_x_4793:
        /* <DEDUP_REMOVED lines=10> */
.L_x_4807:
[----:B------:R0:W-:Y:S01]  /*1bc0*/  STG.E.128 desc[UR36][R8.64], R4 ;  /* 0x0000000408007986 */ /* 0x0001e2000c101d24 */
[----:B------:R-:W-:Y:S05]  /*1bd0*/  BRA `(.L_x_4798) ;  /* 0x00000004005c7947 */ /* 0x000fea0003800000 */
.L_x_4806:
        /* <DEDUP_REMOVED lines=13> */
.L_x_4809:
[C---:B------:R-:W-:Y:S02]  /*1cb0*/  ISETP.GE.U32.AND P1, PT, R36.reuse, 0x38800000, PT ;  /* 0x388000002400780c */ /* 0x040fe40003f26070 */
[----:B------:R-:W-:Y:S02]  /*1cc0*/  ISETP.GT.U32.AND P0, PT, R36, 0x477fffff, PT ;  /* 0x477fffff2400780c */ /* 0x000fe40003f04070 */
[----:B------:R-:W-:-:S04]  /*1cd0*/  SEL R0, R24, R31, !P1 ;  /* 0x0000001f18007207 */ /* 0x000fc80004800000 */
[----:B------:R-:W-:-:S04]  /*1ce0*/  SEL R3, R25, R0, P0 ;  /* 0x0000000019037207 */ /* 0x000fc80000000000 */
[----:B------:R-:W-:-:S05]  /*1cf0*/  LOP3.LUT R3, R3, R32, RZ, 0xfc, !PT ;  /* 0x0000002003037212 */ /* 0x000fca00078efcff */
[----:B------:R0:W-:Y:S01]  /*1d00*/  STG.E.U8 desc[UR36][R8.64], R3 ;  /* 0x0000000308007986 */ /* 0x0001e2000c101124 */
[----:B------:R-:W-:Y:S05]  /*1d10*/  BRA `(.L_x_4798) ;  /* 0x00000004000c7947 */ /* 0x000fea0003800000 */
.L_x_4808:
[----:B------:R-:W-:-:S05]  /*1d20*/  F2FP.BF16.F32.PACK_AB R0, RZ, R26 ;  /* 0x0000001aff00723e */ /* 0x000fca00000010ff */
[----:B------:R0:W-:Y:S01]  /*1d30*/  STG.E.U16 desc[UR36][R8.64], R0 ;  /* 0x0000000008007986 */ /* 0x0001e2000c101524 */
[----:B------:R-:W-:Y:S05]  /*1d40*/  BRA `(.L_x_4798) ;  /* 0x0000000400007947 */ /* 0x000fea0003800000 */
.L_x_4805:
        /* <DEDUP_REMOVED lines=10> */
.L_x_4812:
        /* <DEDUP_REMOVED lines=10> */
.L_x_4813:
[----:B------:R4:W-:Y:S01]  /*1e90*/  STG.E.U8 desc[UR36][R8.64], R4 ;  /* 0x0000000408007986 */ /* 0x0009e2000c101124 */
[----:B------:R-:W-:Y:S05]  /*1ea0*/  BRA `(.L_x_4798) ;  /* 0x0000000000a87947 */ /* 0x000fea0003800000 */
.L_x_4811:
        /* <DEDUP_REMOVED lines=10> */
.L_x_4814:
[----:B------:R5:W-:Y:S01]  /*1f50*/  STG.E.U8 desc[UR36][R8.64], R4 ;  /* 0x0000000408007986 */ /* 0x000be2000c101124 */
[----:B------:R-:W-:Y:S05]  /*1f60*/  BRA `(.L_x_4798) ;  /* 0x0000000000787947 */ /* 0x000fea0003800000 */
.L_x_4810:
[----:B------:R-:W-:-:S13]  /*1f70*/  ISETP.NE.AND P0, PT, R0, 0x1c, PT ;  /* 0x0000001c0000780c */ /* 0x000fda0003f05270 */
[----:B------:R-:W-:Y:S05]  /*1f80*/  @!P0 BRA `(.L_x_4815) ;  /* 0x00000000006c8947 */ /* 0x000fea0003800000 */
[----:B------:R-:W-:-:S13]  /*1f90*/  ISETP.NE.AND P0, PT, R0, 0x1d, PT ;  /* 0x0000001d0000780c */ /* 0x000fda0003f05270 */
[----:B------:R-:W-:Y:S05]  /*1fa0*/  @!P0 BRA `(.L_x_4816) ;  /* 0x00000000005c8947 */ /* 0x000fea0003800000 */
[----:B------:R-:W-:-:S13]  /*1fb0*/  ISETP.NE.AND P0, PT, R0, 0x2c, PT ;  /* 0x0000002c0000780c */ /* 0x000fda0003f05270 */
[----:B------:R-:W-:Y:S05]  /*1fc0*/  @!P0 BRA `(.L_x_4817) ;  /* 0x0000000000448947 */ /* 0x000fea0003800000 */
.L_x_4797:
        /* <DEDUP_REMOVED lines=16> */
.L_x_4818:
[----:B------:R-:W-:Y:S05]  /*20d0*/  BRA `(.L_x_4798) ;  /* 0x00000000001c7947 */ /* 0x000fea0003800000 */
.L_x_4817:
[----:B------:R-:W-:-:S04]  /*20e0*/  ISETP.NE.AND P0, PT, R39, 0xff, PT ;  /* 0x000000ff2700780c */ /* 0x000fc80003f05270 */
[----:B------:R-:W-:-:S05]  /*20f0*/  SEL R3, R38, 0xffff, P0 ;  /* 0x0000ffff26037807 */ /* 0x000fca0000000000 */
[----:B------:R2:W-:Y:S01]  /*2100*/  STG.E.U8 desc[UR36][R8.64], R3 ;  /* 0x0000000308007986 */ /* 0x0005e2000c101124 */
[----:B------:R-:W-:Y:S05]  /*2110*/  BRA `(.L_x_4798) ;  /* 0x00000000000c7947 */ /* 0x000fea0003800000 */
.L_x_4816:
[----:B------:R1:W-:Y:S01]  /*2120*/  STG.E.64 desc[UR36][R8.64], R42 ;  /* 0x0000002a08007986 */ /* 0x0003e2000c101b24 */
[----:B------:R-:W-:Y:S05]  /*2130*/  BRA `(.L_x_4798) ;  /* 0x0000000000047947 */ /* 0x000fea0003800000 */
.L_x_4815:
[----:B------:R0:W-:Y:S02]  /*2140*/  STG.E desc[UR36][R8.64], R37 ;  /* 0x0000002508007986 */ /* 0x0001e4000c101924 */
.L_x_4798:
[----:B------:R-:W-:-:S07]  /*2150*/  IADD3 R17, PT, PT, R17, 0x80, RZ ;  /* 0x0000008011117810 */ /* 0x000fce0007ffe0ff */
.L_x_4790:
[----:B------:R-:W-:Y:S05]  /*2160*/  BSYNC.RECONVERGENT B6 ;  /* 0x0000000000067941 */ /* 0x000fea0003800200 */
.L_x_4789:
[----:B------:R-:W0:Y:S01]  /*2170*/  LDCU UR4, c[0x0][0x380] ;  /* 0x00007000ff0477ac */ /* 0x000e220008000800 */
[----:B------:R-:W-:Y:S01]  /*2180*/  BSSY.RECONVERGENT B6, `(.L_x_4819) ;  /* 0x00001b7000067945 */ /* 0x000fe20003800200 */
[----:B0-----:R-:W-:-:S13]  /*2190*/  ISETP.GE.AND P0, PT, R17, UR4, PT ;  /* 0x0000000411007c0c */ /* 0x001fda000bf06270 */
[----:B------:R-:W-:Y:S05]  /*21a0*/  @P0 BRA `(.L_x_4820) ;  /* 0x0000001800d00947 */ /* 0x000fea0003800000 */
[----:B------:R-:W0:Y:S01]  /*21b0*/  LDCU UR4, c[0x0][0x390] ;  /* 0x00007200ff0477ac */ /* 0x000e220008000800 */
[----:B----45:R-:W-:Y:S01]  /*21c0*/  CS2R R4, SRZ ;  /* 0x0000000000047805 */ /* 0x030fe2000001ff00 */
[----:B0-----:R-:W-:-:S09]  /*21d0*/  UISETP.NE.AND UP0, UPT, UR4, URZ, UPT ;  /* 0x000000ff0400728c */ /* 0x001fd2000bf05270 */
[----:B------:R-:W-:Y:S05]  /*21e0*/  BRA.U !UP0, `(.L_x_4821) ;  /* 0x0000001108507547 */ /* 0x000fea000b800000 */
[----:B------:R-:W0:Y:S01]  /*21f0*/  LDCU.64 UR4, c[0x0][0x398] ;  /* 0x00007300ff0477ac */ /* 0x000e220008000a00 */
[----:B------:R-:W-:Y:S02]  /*2200*/  IMAD.MOV.U32 R4, RZ, RZ, RZ ;  /* 0x000000ffff047224 */ /* 0x000fe400078e00ff */
[----:B------:R-:W-:Y:S01]  /*2210*/  IMAD.MOV.U32 R5, RZ, RZ, R17 ;  /* 0x000000ffff057224 */ /* 0x000fe200078e0011 */
[----:B------:R-:W4:Y:S01]  /*2220*/  LDCU UR6, c[0x0][0x394] ;  /* 0x00007280ff0677ac */ /* 0x000f220008000800 */
[----:B------:R-:W5:Y:S01]  /*2230*/  LDCU UR7, c[0x0][0x4c0] ;  /* 0x00009800ff0777ac */ /* 0x000f620008000800 */
[----:B------:R-:W-:Y:S01]  /*2240*/  UISETP.NE.AND UP0, UPT, UR40, URZ, UPT ;  /* 0x000000ff2800728c */ /* 0x000fe2000bf05270 */
[----:B0-----:R-:W-:-:S05]  /*2250*/  IMAD.HI.U32 R6, R17, UR4, R4 ;  /* 0x0000000411067c27 */ /* 0x001fca000f8e0004 */
[----:B------:R-:W-:-:S04]  /*2260*/  SHF.R.U32.HI R7, RZ, UR5, R6 ;  /* 0x00000005ff077c19 */ /* 0x000fc80008011606 */
[----:B------:R-:W-:-:S05]  /*2270*/  IADD3 R0, PT, PT, -R7, RZ, RZ ;  /* 0x000000ff07007210 */ /* 0x000fca0007ffe1ff */
[----:B----4-:R-:W-:-:S04]  /*2280*/  IMAD R0, R0, UR6, R17 ;  /* 0x0000000600007c24 */ /* 0x010fc8000f8e0211 */
[----:B-----5:R-:W-:Y:S01]  /*2290*/  IMAD R0, R0, UR7, RZ ;  /* 0x0000000700007c24 */ /* 0x020fe2000f8e02ff */
[----:B------:R-:W-:Y:S06]  /*22a0*/  BRA.U !UP0, `(.L_x_4822) ;  /* 0x0000001108187547 */ /* 0x000fec000b800000 */
[----:B------:R-:W0:Y:S01]  /*22b0*/  LDCU.64 UR6, c[0x0][0x3a0] ;  /* 0x00007400ff0677ac */ /* 0x000e220008000a00 */
[----:B------:R-:W-:Y:S01]  /*22c0*/  IMAD.MOV.U32 R6, RZ, RZ, RZ ;  /* 0x000000ffff067224 */ /* 0x000fe200078e00ff */
[----:B------:R-:W4:Y:S01]  /*22d0*/  LDCU UR4, c[0x0][0x3a8] ;  /* 0x00007500ff0477ac */ /* 0x000f220008000800 */
[----:B------:R-:W5:Y:S01]  /*22e0*/  LDCU UR5, c[0x0][0x4c4] ;  /* 0x00009880ff0577ac */ /* 0x000f620008000800 */
[----:B------:R-:W-:Y:S01]  /*22f0*/  UISETP.NE.AND UP0, UPT, UR38, 0x2, UPT ;  /* 0x000000022600788c */ /* 0x000fe2000bf05270 */
[----:B0-----:R-:W-:-:S05]  /*2300*/  IMAD.HI.U32 R4, R7, UR7, R6 ;  /* 0x0000000707047c27 */ /* 0x001fca000f8e0006 */
[----:B----4-:R-:W-:-:S05]  /*2310*/  SHF.R.U32.HI R5, RZ, UR4, R4 ;  /* 0x00000004ff057c19 */ /* 0x010fca0008011604 */
[----:B--2---:R-:W-:-:S04]  /*2320*/  IMAD.MOV R3, RZ, RZ, -R5 ;  /* 0x000000ffff037224 */ /* 0x004fc800078e0a05 */
[----:B------:R-:W-:-:S04]  /*2330*/  IMAD R7, R3, UR6, R7 ;  /* 0x0000000603077c24 */ /* 0x000fc8000f8e0207 */
[----:B-----5:R-:W-:Y:S01]  /*2340*/  IMAD R0, R7, UR5, R0 ;  /* 0x0000000507007c24 */ /* 0x020fe2000f8e0200 */
[----:B------:R-:W-:Y:S06]  /*2350*/  BRA.U !UP0, `(.L_x_4822) ;  /* 0x0000000d08ec7547 */ /* 0x000fec000b800000 */
[----:B------:R-:W0:Y:S01]  /*2360*/  LDCU.64 UR4, c[0x0][0x3b0] ;  /* 0x00007600ff0477ac */ /* 0x000e220008000a00 */
[----:B------:R-:W-:Y:S01]  /*2370*/  MOV R4, RZ ;  /* 0x000000ff00047202 */ /* 0x000fe20000000f00 */
[----:B------:R-:W2:Y:S01]  /*2380*/  LDCU UR6, c[0x0][0x3ac] ;  /* 0x00007580ff0677ac */ /* 0x000ea20008000800 */
[----:B------:R-:W4:Y:S01]  /*2390*/  LDCU UR7, c[0x0][0x4c8] ;  /* 0x00009900ff0777ac */ /* 0x000f220008000800 */
[----:B------:R-:W-:Y:S02]  /*23a0*/  UISETP.NE.AND UP0, UPT, UR38, 0x3, UPT ;  /* 0x000000032600788c */ /* 0x000fe4000bf05270 */
[----:B0-----:R-:W-:-:S05]  /*23b0*/  IMAD.HI.U32 R6, R5, UR4, R4 ;  /* 0x0000000405067c27 */ /* 0x001fca000f8e0004 */
[----:B------:R-:W-:-:S05]  /*23c0*/  SHF.R.U32.HI R7, RZ, UR5, R6 ;  /* 0x00000005ff077c19 */ /* 0x000fca0008011606 */
[----:B------:R-:W-:-:S04]  /*23d0*/  IMAD.MOV R3, RZ, RZ, -R7 ;  /* 0x000000ffff037224 */ /* 0x000fc800078e0a07 */
[----:B--2---:R-:W-:-:S04]  /*23e0*/  IMAD R5, R3, UR6, R5 ;  /* 0x0000000603057c24 */ /* 0x004fc8000f8e0205 */
[----:B----4-:R-:W-:Y:S01]  /*23f0*/  IMAD R0, R5, UR7, R0 ;  /* 0x0000000705007c24 */ /* 0x010fe2000f8e0200 */
[----:B------:R-:W-:Y:S06]  /*2400*/  BRA.U !UP0, `(.L_x_4822) ;  /* 0x0000000d08c07547 */ /* 0x000fec000b800000 */
[----:B------:R-:W0:Y:S01]  /*2410*/  LDCU.64 UR6, c[0x0][0x3b8] ;  /* 0x00007700ff0677ac */ /* 0x000e220008000a00 */
[----:B------:R-:W-:Y:S01]  /*2420*/  IMAD.MOV.U32 R6, RZ, RZ, RZ ;  /* 0x000000ffff067224 */ /* 0x000fe200078e00ff */
[----:B------:R-:W2:Y:S01]  /*2430*/  LDCU UR4, c[0x0][0x3c0] ;  /* 0x00007800ff0477ac */ /* 0x000ea20008000800 */
[----:B------:R-:W4:Y:S01]  /*2440*/  LDCU UR5, c[0x0][0x4cc] ;  /* 0x00009980ff0577ac */ /* 0x000f220008000800 */
[----:B------:R-:W-:Y:S01]  /*2450*/  UISETP.NE.AND UP0, UPT, UR38, 0x4, UPT ;  /* 0x000000042600788c */ /* 0x000fe2000bf05270 */
[----:B0-----:R-:W-:-:S05]  /*2460*/  IMAD.HI.U32 R4, R7, UR7, R6 ;  /* 0x0000000707047c27 */ /* 0x001fca000f8e0006 */
[----:B--2---:R-:W-:-:S04]  /*2470*/  SHF.R.U32.HI R5, RZ, UR4, R4 ;  /* 0x00000004ff057c19 */ /* 0x004fc80008011604 */
[----:B------:R-:W-:-:S05]  /*2480*/  IADD3 R3, PT, PT, -R5, RZ, RZ ;  /* 0x000000ff05037210 */ /* 0x000fca0007ffe1ff */
[----:B------:R-:W-:-:S04]  /*2490*/  IMAD R7, R3, UR6, R7 ;  /* 0x0000000603077c24 */ /* 0x000fc8000f8e0207 */
        /* <DEDUP_REMOVED lines=8> */
[----:B------:R-:W-:-:S05]  /*2520*/  SHF.R.U32.HI R7, RZ, UR5, R6 ;  /* 0x00000005ff077c19 */ /* 0x000fca0008011606 */
[----:B------:R-:W-:-:S04]  /*2530*/  IMAD.MOV R3, RZ, RZ, -R7 ;  /* 0x000000ffff037224 */ /* 0x000fc800078e0a07 */
[----:B--2---:R-:W-:-:S04]  /*2540*/  IMAD R5, R3, UR6, R5 ;  /* 0x0000000603057c24 */ /* 0x004fc8000f8e0205 */
[----:B----4-:R-:W-:Y:S01]  /*2550*/  IMAD R0, R5, UR7, R0 ;  /* 0x0000000705007c24 */ /* 0x010fe2000f8e0200 */
[----:B------:R-:W-:Y:S06]  /*2560*/  BRA.U !UP0, `(.L_x_4822) ;  /* 0x0000000d08687547 */ /* 0x000fec000b800000 */
[----:B------:R-:W0:Y:S01]  /*2570*/  LDCU.64 UR6, c[0x0][0x3d0] ;  /* 0x00007a00ff0677ac */ /* 0x000e220008000a00 */
[----:B------:R-:W-:Y:S01]  /*2580*/  HFMA2 R6, -RZ, RZ, 0, 0 ;  /* 0x00000000ff067431 */ /* 0x000fe200000001ff */
[----:B------:R-:W2:Y:S01]  /*2590*/  LDCU UR4, c[0x0][0x3d8] ;  /* 0x00007b00ff0477ac */ /* 0x000ea20008000800 */
[----:B------:R-:W4:Y:S01]  /*25a0*/  LDCU UR5, c[0x0][0x4d4] ;  /* 0x00009a80ff0577ac */ /* 0x000f220008000800 */
[----:B------:R-:W-:Y:S02]  /*25b0*/  UISETP.NE.AND UP0, UPT, UR38, 0x6, UPT ;  /* 0x000000062600788c */ /* 0x000fe4000bf05270 */
[----:B0-----:R-:W-:-:S05]  /*25c0*/  IMAD.HI.U32 R4, R7, UR7, R6 ;  /* 0x0000000707047c27 */ /* 0x001fca000f8e0006 */
[----:B--2---:R-:W-:-:S05]  /*25d0*/  SHF.R.U32.HI R5, RZ, UR4, R4 ;  /* 0x00000004ff057c19 */ /* 0x004fca0008011604 */
[----:B------:R-:W-:-:S04]  /*25e0*/  IMAD.MOV R3, RZ, RZ, -R5 ;  /* 0x000000ffff037224 */ /* 0x000fc800078e0a05 */
        /* <DEDUP_REMOVED lines=9> */
[----:B------:R-:W-:-:S04]  /*2680*/  SHF.R.U32.HI R7, RZ, UR5, R6 ;  /* 0x00000005ff077c19 */ /* 0x000fc80008011606 */
[----:B------:R-:W-:-:S05]  /*2690*/  IADD3 R3, PT, PT, -R7, RZ, RZ ;  /* 0x000000ff07037210 */ /* 0x000fca0007ffe1ff */
        /* <DEDUP_REMOVED lines=9> */
[----:B--2---:R-:W-:-:S05]  /*2730*/  SHF.R.U32.HI R5, RZ, UR4, R4 ;  /* 0x00000004ff057c19 */ /* 0x004fca0008011604 */
[----:B------:R-:W-:-:S04]  /*2740*/  IMAD.MOV R3, RZ, RZ, -R5 ;  /* 0x000000ffff037224 */ /* 0x000fc800078e0a05 */
[----:B------:R-:W-:-:S04]  /*2750*/  IMAD R7, R3, UR6, R7 ;  /* 0x0000000603077c24 */ /* 0x000fc8000f8e0207 */
[----:B----4-:R-:W-:Y:S01]  /*2760*/  IMAD R0, R7, UR5, R0 ;  /* 0x0000000507007c24 */ /* 0x010fe2000f8e0200 */
        /* <DEDUP_REMOVED lines=180> */
[----:B------:R-:W4:Y:S02]  /*32b0*/  LDCU UR7, c[0x0][0x520] ;  /* 0x0000a400ff0777ac */ /* 0x000f240008000800 */
[----:B0-----:R-:W-:-:S05]  /*32c0*/  IMAD.HI.U32 R3, R5, UR4, R4 ;  /* 0x0000000405037c27 */ /* 0x001fca000f8e0004 */
[----:B------:R-:W-:-:S04]  /*32d0*/  SHF.R.U32.HI R3, RZ, UR5, R3 ;  /* 0x00000005ff037c19 */ /* 0x000fc80008011603 */
[----:B------:R-:W-:-:S05]  /*32e0*/  IADD3 R3, PT, PT, -R3, RZ, RZ ;  /* 0x000000ff03037210 */ /* 0x000fca0007ffe1ff */
[----:B--2---:R-:W-:-:S04]  /*32f0*/  IMAD R5, R3, UR6, R5 ;  /* 0x0000000603057c24 */ /* 0x004fc8000f8e0205 */
[----:B----4-:R-:W-:-:S07]  /*3300*/  IMAD R0, R5, UR7, R0 ;  /* 0x0000000705007c24 */ /* 0x010fce000f8e0200 */
.L_x_4822:
[----:B------:R-:W-:Y:S02]  /*3310*/  IMAD.MOV.U32 R4, RZ, RZ, R0 ;  /* 0x000000ffff047224 */ /* 0x000fe400078e0000 */
[----:B------:R-:W-:-:S07]  /*3320*/  IMAD.MOV.U32 R5, RZ, RZ, RZ ;  /* 0x000000ffff057224 */ /* 0x000fce00078e00ff */
.L_x_4821:
[----:B------:R-:W1:Y:S01]  /*3330*/  LDCU.64 UR4, c[0x0][0x528] ;  /* 0x0000a500ff0477ac */ /* 0x000e620008000a00 */
[----:B------:R-:W-:-:S04]  /*3340*/  PRMT R0, R16, 0x9910, RZ ;  /* 0x0000991010007816 */ /* 0x000fc800000000ff */
[----:B------:R-:W-:Y:S02]  /*3350*/  ISETP.GT.AND P1, PT, R0, 0x9, PT ;  /* 0x000000090000780c */ /* 0x000fe40003f24270 */
[----:B-123--:R-:W-:-:S04]  /*3360*/  IADD3 R8, P0, PT, R4, UR4, RZ ;  /* 0x0000000404087c10 */ /* 0x00efc8000ff1e0ff */
        /* <DEDUP_REMOVED lines=12> */
.L_x_4826:
[----:B------:R0:W-:Y:S01]  /*3430*/  STG.E.U8 desc[UR36][R8.64], R18 ;  /* 0x0000001208007986 */ /* 0x0001e2000c101124 */
[----:B------:R-:W-:Y:S05]  /*3440*/  BRA `(.L_x_4828) ;  /* 0x0000000800247947 */ /* 0x000fea0003800000 */
.L_x_4825:
        /* <DEDUP_REMOVED lines=8> */
.L_x_4830:
[----:B------:R0:W-:Y:S01]  /*34d0*/  STG.E desc[UR36][R8.64], R19 ;  /* 0x0000001308007986 */ /* 0x0001e2000c101924 */
[----:B------:R-:W-:Y:S05]  /*34e0*/  BRA `(.L_x_4828) ;  /* 0x0000000400fc7947 */ /* 0x000fea0003800000 */
.L_x_4829:
[----:B------:R0:W-:Y:S01]  /*34f0*/  STG.E.U16 desc[UR36][R8.64], R19 ;  /* 0x0000001308007986 */ /* 0x0001e2000c101524 */
[----:B------:R-:W-:Y:S05]  /*3500*/  BRA `(.L_x_4828) ;  /* 0x0000000400f47947 */ /* 0x000fea0003800000 */
.L_x_4824:
        /* <DEDUP_REMOVED lines=8> */
.L_x_4832:
[----:B------:R-:W-:-:S05]  /*3590*/  F2FP.F16.F32.PACK_AB R0, RZ, R26 ;  /* 0x0000001aff00723e */ /* 0x000fca00000000ff */
[----:B------:R0:W-:Y:S01]  /*35a0*/  STG.E.U16 desc[UR36][R8.64], R0 ;  /* 0x0000000008007986 */ /* 0x0001e2000c101524 */
[----:B------:R-:W-:Y:S05]  /*35b0*/  BRA `(.L_x_4828) ;  /* 0x0000000400c87947 */ /* 0x000fea0003800000 */
.L_x_4831:
        /* <DEDUP_REMOVED lines=8> */
.L_x_4834:
[----:B------:R-:W-:-:S05]  /*3640*/  F2FP.F16.F32.PACK_AB R3, R27, R26 ;  /* 0x0000001a1b03723e */ /* 0x000fca00000000ff */
[----:B------:R0:W-:Y:S01]  /*3650*/  STG.E desc[UR36][R8.64], R3 ;  /* 0x0000000308007986 */ /* 0x0001e2000c101924 */
[----:B------:R-:W-:Y:S05]  /*3660*/  BRA `(.L_x_4828) ;  /* 0x00000004009c7947 */ /* 0x000fea0003800000 */
.L_x_4833:
[----:B------:R-:W0:Y:S02]  /*3670*/  LDC.64 R4, c[0x0][0x530] ;  /* 0x00014c00ff047b82 */ /* 0x000e240000000a00 */
[----:B0-----:R0:W-:Y:S01]  /*3680*/  STG.E.64 desc[UR36][R8.64], R4 ;  /* 0x0000000408007986 */ /* 0x0011e2000c101b24 */
[----:B------:R-:W-:Y:S05]  /*3690*/  BRA `(.L_x_4828) ;  /* 0x0000000400907947 */ /* 0x000fea0003800000 */
.L_x_4823:
        /* <DEDUP_REMOVED lines=10> */
.L_x_4837:
[----:B------:R-:W0:Y:S08]  /*3740*/  LDC.64 R4, c[0x0][0x530] ;  /* 0x00014c00ff047b82 */ /* 0x000e300000000a00 */
[----:B------:R-:W0:Y:S02]  /*3750*/  LDC.64 R6, c[0x0][0x538] ;  /* 0x00014e00ff067b82 */ /* 0x000e240000000a00 */
[----:B0-----:R0:W-:Y:S01]  /*3760*/  STG.E.128 desc[UR36][R8.64], R4 ;  /* 0x0000000408007986 */ /* 0x0011e2000c101d24 */
[----:B------:R-:W-:Y:S05]  /*3770*/  BRA `(.L_x_4828) ;  /* 0x0000000400587947 */ /* 0x000fea0003800000 */
.L_x_4836:
        /* <DEDUP_REMOVED lines=13> */
.L_x_4839:
[C---:B------:R-:W-:Y:S02]  /*3850*/  ISETP.GE.U32.AND P0, PT, R36.reuse, 0x38800000, PT ;  /* 0x388000002400780c */ /* 0x040fe40003f06070 */
[----:B------:R-:W-:Y:S02]  /*3860*/  ISETP.GT.U32.AND P1, PT, R36, 0x477fffff, PT ;  /* 0x477fffff2400780c */ /* 0x000fe40003f24070 */
[----:B------:R-:W-:-:S04]  /*3870*/  SEL R0, R24, R31, !P0 ;  /* 0x0000001f18007207 */ /* 0x000fc80004000000 */
[----:B------:R-:W-:-:S04]  /*3880*/  SEL R3, R25, R0, P1 ;  /* 0x0000000019037207 */ /* 0x000fc80000800000 */
[----:B------:R-:W-:-:S05]  /*3890*/  LOP3.LUT R3, R3, R32, RZ, 0xfc, !PT ;  /* 0x0000002003037212 */ /* 0x000fca00078efcff */
[----:B------:R0:W-:Y:S01]  /*38a0*/  STG.E.U8 desc[UR36][R8.64], R3 ;  /* 0x0000000308007986 */ /* 0x0001e2000c101124 */
[----:B------:R-:W-:Y:S05]  /*38b0*/  BRA `(.L_x_4828) ;  /* 0x0000000400087947 */ /* 0x000fea0003800000 */
.L_x_4838:
[----:B------:R-:W-:-:S05]  /*38c0*/  F2FP.BF16.F32.PACK_AB R0, RZ, R26 ;  /* 0x0000001aff00723e */ /* 0x000fca00000010ff */
[----:B------:R0:W-:Y:S01]  /*38d0*/  STG.E.U16 desc[UR36][R8.64], R0 ;  /* 0x0000000008007986 */ /* 0x0001e2000c101524 */
[----:B------:R-:W-:Y:S05]  /*38e0*/  BRA `(.L_x_4828) ;  /* 0x0000000000fc7947 */ /* 0x000fea0003800000 */
.L_x_4835:
        /* <DEDUP_REMOVED lines=10> */
.L_x_4842:
        /* <DEDUP_REMOVED lines=10> */
.L_x_4843:
[----:B------:R4:W-:Y:S01]  /*3a30*/  STG.E.U8 desc[UR36][R8.64], R4 ;  /* 0x0000000408007986 */ /* 0x0009e2000c101124 */
[----:B------:R-:W-:Y:S05]  /*3a40*/  BRA `(.L_x_4828) ;  /* 0x0000000000a47947 */ /* 0x000fea0003800000 */
.L_x_4841:
        /* <DEDUP_REMOVED lines=10> */
.L_x_4844:
[----:B------:R5:W-:Y:S01]  /*3af0*/  STG.E.U8 desc[UR36][R8.64], R4 ;  /* 0x0000000408007986 */ /* 0x000be2000c101124 */
[----:B------:R-:W-:Y:S05]  /*3b00*/  BRA `(.L_x_4828) ;  /* 0x0000000000747947 */ /* 0x000fea0003800000 */
.L_x_4840:
        /* <DEDUP_REMOVED lines=9> */
.L_x_4827:
[----:B------:R-:W-:Y:S01]  /*3ba0*/  MOV R14, 0x0 ;  /* 0x00000000000e7802 */ /* 0x000fe20000000f00 */
[----:B------:R-:W0:Y:S01]  /*3bb0*/  LDCU.64 UR4, c[0x4][0x190] ;  /* 0x01003200ff0477ac */ /* 0x000e220008000a00 */
[----:B------:R-:W-:Y:S02]  /*3bc0*/  HFMA2 R12, -RZ, RZ, 0, 5.9604644775390625e-08 ;  /* 0x00000001ff0c7431 */ /* 0x000fe400000001ff */
[----:B--2---:R-:W-:Y:S01]  /*3bd0*/  IMAD.MOV.U32 R8, RZ, RZ, 0x65 ;  /* 0x00000065ff087424 */ /* 0x004fe200078e00ff */
        /* <DEDUP_REMOVED lines=12> */
.L_x_4847:
[----:B------:R-:W-:Y:S05]  /*3ca0*/  BRA `(.L_x_4828) ;  /* 0x00000000000c7947 */ /* 0x000fea0003800000 */
.L_x_4846:
[----:B------:R1:W-:Y:S01]  /*3cb0*/  STG.E.64 desc[UR36][R8.64], R42 ;  /* 0x0000002a08007986 */ /* 0x0003e2000c101b24 */
[----:B------:R-:W-:Y:S05]  /*3cc0*/  BRA `(.L_x_4828) ;  /* 0x0000000000047947 */ /* 0x000fea0003800000 */
.L_x_4845:
[----:B------:R0:W-:Y:S02]  /*3cd0*/  STG.E desc[UR36][R8.64], R37 ;  /* 0x0000002508007986 */ /* 0x0001e4000c101924 */
.L_x_4828:
[----:B------:R-:W-:-:S07]  /*3ce0*/  VIADD R17, R17, 0x80 ;  /* 0x0000008011117836 */ /* 0x000fce0000000000 */
.L_x_4820:
[----:B------:R-:W-:Y:S05]  /*3cf0*/  BSYNC.RECONVERGENT B6 ;  /* 0x0000000000067941 */ /* 0x000fea0003800200 */
.L_x_4819:
        /* <DEDUP_REMOVED lines=9> */
[----:B------:R-:W-:Y:S01]  /*3d90*/  MOV R4, RZ ;  /* 0x000000ff00047202 */ /* 0x000fe20000000f00 */
[----:B------:R-:W-:Y:S01]  /*3da0*/  IMAD.MOV.U32 R5, RZ, RZ, R17 ;  /* 0x000000ffff057224 */ /* 0x000fe200078e0011 */
[----:B------:R-:W4:Y:S01]  /*3db0*/  LDCU UR6, c[0x0][0x394] ;  /* 0x00007280ff0677ac */ /* 0x000f220008000800 */
[----:B------:R-:W5:Y:S01]  /*3dc0*/  LDCU UR7, c[0x0][0x4c0] ;  /* 0x00009800ff0777ac */ /* 0x000f620008000800 */
[----:B------:R-:W-:Y:S01]  /*3dd0*/  UISETP.NE.AND UP0, UPT, UR40, URZ, UPT ;  /* 0x000000ff2800728c */ /* 0x000fe2000bf05270 */
[----:B0-----:R-:W-:-:S05]  /*3de0*/  IMAD.HI.U32 R6, R17, UR4, R4 ;  /* 0x0000000411067c27 */ /* 0x001fca000f8e0004 */
[----:B------:R-:W-:-:S05]  /*3df0*/  SHF.R.U32.HI R7, RZ, UR5, R6 ;  /* 0x00000005ff077c19 */ /* 0x000fca0008011606 */
[----:B------:R-:W-:-:S04]  /*3e00*/  IMAD.MOV R0, RZ, RZ, -R7 ;  /* 0x000000ffff007224 */ /* 0x000fc800078e0a07 */
[----:B----4-:R-:W-:-:S04]  /*3e10*/  IMAD R0, R0, UR6, R17 ;  /* 0x0000000600007c24 */ /* 0x010fc8000f8e0211 */
[----:B-----5:R-:W-:Y:S01]  /*3e20*/  IMAD R0, R0, UR7, RZ ;  /* 0x0000000700007c24 */ /* 0x020fe2000f8e02ff */
[----:B------:R-:W-:Y:S06]  /*3e30*/  BRA.U !UP0, `(.L_x_4851) ;  /* 0x0000001108187547 */ /* 0x000fec000b800000 */
[----:B------:R-:W0:Y:S01]  /*3e40*/  LDCU.64 UR6, c[0x0][0x3a0] ;  /* 0x00007400ff0677ac */ /* 0x000e220008000a00 */
[----:B------:R-:W-:Y:S01]  /*3e50*/  HFMA2 R6, -RZ, RZ, 0, 0 ;  /* 0x00000000ff067431 */ /* 0x000fe200000001ff */
[----:B------:R-:W4:Y:S01]  /*3e60*/  LDCU UR4, c[0x0][0x3a8] ;  /* 0x00007500ff0477ac */ /* 0x000f220008000800 */
[----:B------:R-:W5:Y:S01]  /*3e70*/  LDCU UR5, c[0x0][0x4c4] ;  /* 0x00009880ff0577ac */ /* 0x000f620008000800 */
[----:B------:R-:W-:Y:S02]  /*3e80*/  UISETP.NE.AND UP0, UPT, UR38, 0x2, UPT ;  /* 0x000000022600788c */ /* 0x000fe4000bf05270 */
[----:B0-----:R-:W-:-:S05]  /*3e90*/  IMAD.HI.U32 R4, R7, UR7, R6 ;  /* 0x0000000707047c27 */ /* 0x001fca000f8e0006 */
[----:B----4-:R-:W-:-:S05]  /*3ea0*/  SHF.R.U32.HI R5, RZ, UR4, R4 ;  /* 0x00000004ff057c19 */ /* 0x010fca0008011604 */
[----:B--2---:R-:W-:-:S04]  /*3eb0*/  IMAD.MOV R3, RZ, RZ, -R5 ;  /* 0x000000ffff037224 */ /* 0x004fc800078e0a05 */
[----:B------:R-:W-:-:S04]  /*3ec0*/  IMAD R7, R3, UR6, R7 ;  /* 0x0000000603077c24 */ /* 0x000fc8000f8e0207 */
[----:B-----5:R-:W-:Y:S01]  /*3ed0*/  IMAD R0, R7, UR5, R0 ;  /* 0x0000000507007c24 */ /* 0x020fe2000f8e0200 */
        /* <DEDUP_REMOVED lines=248> */
[----:B------:R-:W-:-:S05]  /*4e60*/  SHF.R.U32.HI R3, RZ, UR5, R3 ;  /* 0x00000005ff037c19 */ /* 0x000fca0008011603 */
[----:B------:R-:W-:-:S04]  /*4e70*/  IMAD.MOV R3, RZ, RZ, -R3 ;  /* 0x000000ffff037224 */ /* 0x000fc800078e0a03 */
[----:B--2---:R-:W-:-:S04]  /*4e80*/  IMAD R5, R3, UR6, R5 ;  /* 0x0000000603057c24 */ /* 0x004fc8000f8e0205 */
[----:B----4-:R-:W-:-:S07]  /*4e90*/  IMAD R0, R5, UR7, R0 ;  /* 0x0000000705007c24 */ /* 0x010fce000f8e0200 */
.L_x_4851:
[----:B------:R-:W-:Y:S01]  /*4ea0*/  MOV R4, R0 ;  /* 0x0000000000047202 */ /* 0x000fe20000000f00 */
[----:B------:R-:W-:-:S07]  /*4eb0*/  IMAD.MOV.U32 R5, RZ, RZ, RZ ;  /* 0x000000ffff057224 */ /* 0x000fce00078e00ff */
.L_x_4850:
        /* <DEDUP_REMOVED lines=16> */
.L_x_4855:
[----:B------:R3:W-:Y:S01]  /*4fc0*/  STG.E.U8 desc[UR36][R8.64], R18 ;  /* 0x0000001208007986 */ /* 0x0007e2000c101124 */
[----:B------:R-:W-:Y:S05]  /*4fd0*/  BRA `(.L_x_4857) ;  /* 0x0000000800247947 */ /* 0x000fea0003800000 */
.L_x_4854:
        /* <DEDUP_REMOVED lines=8> */
.L_x_4859:
[----:B------:R1:W-:Y:S01]  /*5060*/  STG.E desc[UR36][R8.64], R19 ;  /* 0x0000001308007986 */ /* 0x0003e2000c101924 */
[----:B------:R-:W-:Y:S05]  /*5070*/  BRA `(.L_x_4857) ;  /* 0x0000000400fc7947 */ /* 0x000fea0003800000 */
.L_x_4858:
[----:B------:R2:W-:Y:S01]  /*5080*/  STG.E.U16 desc[UR36][R8.64], R19 ;  /* 0x0000001308007986 */ /* 0x0005e2000c101524 */
[----:B------:R-:W-:Y:S05]  /*5090*/  BRA `(.L_x_4857) ;  /* 0x0000000400f47947 */ /* 0x000fea0003800000 */
.L_x_4853:
        /* <DEDUP_REMOVED lines=8> */
.L_x_4861:
[----:B------:R-:W-:-:S05]  /*5120*/  F2FP.F16.F32.PACK_AB R0, RZ, R26 ;  /* 0x0000001aff00723e */ /* 0x000fca00000000ff */
[----:B------:R0:W-:Y:S01]  /*5130*/  STG.E.U16 desc[UR36][R8.64], R0 ;  /* 0x0000000008007986 */ /* 0x0001e2000c101524 */
[----:B------:R-:W-:Y:S05]  /*5140*/  BRA `(.L_x_4857) ;  /* 0x0000000400c87947 */ /* 0x000fea0003800000 */
.L_x_4860:
        /* <DEDUP_REMOVED lines=8> */
.L_x_4863:
[----:B------:R-:W-:-:S05]  /*51d0*/  F2FP.F16.F32.PACK_AB R3, R27, R26 ;  /* 0x0000001a1b03723e */ /* 0x000fca00000000ff */
[----:B------:R0:W-:Y:S01]  /*51e0*/  STG.E desc[UR36][R8.64], R3 ;  /* 0x0000000308007986 */ /* 0x0001e2000c101924 */
[----:B------:R-:W-:Y:S05]  /*51f0*/  BRA `(.L_x_4857) ;  /* 0x00000004009c7947 */ /* 0x000fea0003800000 */
.L_x_4862:
[----:B------:R-:W0:Y:S02]  /*5200*/  LDC.64 R4, c[0x0][0x530] ;  /* 0x00014c00ff047b82 */ /* 0x000e240000000a00 */
[----:B0-----:R5:W-:Y:S01]  /*5210*/  STG.E.64 desc[UR36][R8.64], R4 ;  /* 0x0000000408007986 */ /* 0x001be2000c101b24 */
[----:B------:R-:W-:Y:S05]  /*5220*/  BRA `(.L_x_4857) ;  /* 0x0000000400907947 */ /* 0x000fea0003800000 */
.L_x_4852:
        /* <DEDUP_REMOVED lines=10> */
.L_x_4866:
[----:B------:R-:W0:Y:S08]  /*52d0*/  LDC.64 R4, c[0x0][0x530] ;  /* 0x00014c00ff047b82 */ /* 0x000e300000000a00 */
[----:B------:R-:W0:Y:S02]  /*52e0*/  LDC.64 R6, c[0x0][0x538] ;  /* 0x00014e00ff067b82 */ /* 0x000e240000000a00 */
[----:B0-----:R0:W-:Y:S01]  /*52f0*/  STG.E.128 desc[UR36][R8.64], R4 ;  /* 0x0000000408007986 */ /* 0x0011e2000c101d24 */
[----:B------:R-:W-:Y:S05]  /*5300*/  BRA `(.L_x_4857) ;  /* 0x0000000400587947 */ /* 0x000fea0003800000 */
.L_x_4865:
        /* <DEDUP_REMOVED lines=13> */
.L_x_4868:
[C---:B------:R-:W-:Y:S02]  /*53e0*/  ISETP.GE.U32.AND P0, PT, R36.reuse, 0x38800000, PT ;  /* 0x388000002400780c */ /* 0x040fe40003f06070 */
[----:B------:R-:W-:Y:S02]  /*53f0*/  ISETP.GT.U32.AND P1, PT, R36, 0x477fffff, PT ;  /* 0x477fffff2400780c */ /* 0x000fe40003f24070 */
[----:B------:R-:W-:-:S04]  /*5400*/  SEL R0, R24, R31, !P0 ;  /* 0x0000001f18007207 */ /* 0x000fc80004000000 */
[----:B------:R-:W-:-:S04]  /*5410*/  SEL R3, R25, R0, P1 ;  /* 0x0000000019037207 */ /* 0x000fc80000800000 */
[----:B------:R-:W-:-:S05]  /*5420*/  LOP3.LUT R3, R3, R32, RZ, 0xfc, !PT ;  /* 0x0000002003037212 */ /* 0x000fca00078efcff */
[----:B------:R0:W-:Y:S01]  /*5430*/  STG.E.U8 desc[UR36][R8.64], R3 ;  /* 0x0000000308007986 */ /* 0x0001e2000c101124 */
[----:B------:R-:W-:Y:S05]  /*5440*/  BRA `(.L_x_4857) ;  /* 0x0000000400087947 */ /* 0x000fea0003800000 */
.L_x_4867:
[----:B------:R-:W-:-:S05]  /*5450*/  F2FP.BF16.F32.PACK_AB R0, RZ, R26 ;  /* 0x0000001aff00723e */ /* 0x000fca00000010ff */
[----:B------:R0:W-:Y:S01]  /*5460*/  STG.E.U16 desc[UR36][R8.64], R0 ;  /* 0x0000000008007986 */ /* 0x0001e2000c101524 */
[----:B------:R-:W-:Y:S05]  /*5470*/  BRA `(.L_x_4857) ;  /* 0x0000000000fc7947 */ /* 0x000fea0003800000 */
.L_x_4864:
        /* <DEDUP_REMOVED lines=10> */
.L_x_4871:
        /* <DEDUP_REMOVED lines=10> */
.L_x_4872:
[----:B------:R0:W-:Y:S01]  /*55c0*/  STG.E.U8 desc[UR36][R8.64], R4 ;  /* 0x0000000408007986 */ /* 0x0001e2000c101124 */
[----:B------:R-:W-:Y:S05]  /*55d0*/  BRA `(.L_x_4857) ;  /* 0x0000000000a47947 */ /* 0x000fea0003800000 */
.L_x_4870:
        /* <DEDUP_REMOVED lines=10> */
.L_x_4873:
[----:B------:R0:W-:Y:S01]  /*5680*/  STG.E.U8 desc[UR36][R8.64], R4 ;  /* 0x0000000408007986 */ /* 0x0001e2000c101124 */
[----:B------:R-:W-:Y:S05]  /*5690*/  BRA `(.L_x_4857) ;  /* 0x0000000000747947 */ /* 0x000fea0003800000 */
.L_x_4869:
        /* <DEDUP_REMOVED lines=9> */
.L_x_4856:
[----:B------:R-:W-:Y:S01]  /*5730*/  MOV R14, 0x0 ;  /* 0x00000000000e7802 */ /* 0x000fe20000000f00 */
[----:B------:R-:W1:Y:S01]  /*5740*/  LDCU.64 UR4, c[0x4][0x190] ;  /* 0x01003200ff0477ac */ /* 0x000e620008000a00 */
[----:B------:R-:W-:Y:S02]  /*5750*/  HFMA2 R13, -RZ, RZ, 0, 0 ;  /* 0x00000000ff0d7431 */ /* 0x000fe400000001ff */
[----:B0-----:R-:W-:Y:S01]  /*5760*/  IMAD.MOV.U32 R8, RZ, RZ, 0x65 ;  /* 0x00000065ff087424 */ /* 0x001fe200078e00ff */
        /* <DEDUP_REMOVED lines=12> */
.L_x_4876:
[----:B------:R-:W-:Y:S05]  /*5830*/  BRA `(.L_x_4857) ;  /* 0x00000000000c7947 */ /* 0x000fea0003800000 */
.L_x_4875:
[----:B------:R0:W-:Y:S01]  /*5840*/  STG.E.64 desc[UR36][R8.64], R42 ;  /* 0x0000002a08007986 */ /* 0x0001e2000c101b24 */
[----:B------:R-:W-:Y:S05]  /*5850*/  BRA `(.L_x_4857) ;  /* 0x0000000000047947 */ /* 0x000fea0003800000 */
.L_x_4874:
[----:B------:R0:W-:Y:S02]  /*5860*/  STG.E desc[UR36][R8.64], R37 ;  /* 0x0000002508007986 */ /* 0x0001e4000c101924 */
.L_x_4857:
[----:B------:R-:W-:-:S07]  /*5870*/  VIADD R17, R17, 0x80 ;  /* 0x0000008011117836 */ /* 0x000fce0000000000 */
.L_x_4849:
[----:B------:R-:W-:Y:S05]  /*5880*/  BSYNC.RECONVERGENT B6 ;  /* 0x0000000000067941 */ /* 0x000fea0003800200 */
.L_x_4848:
[----:B------:R-:W0:Y:S02]  /*5890*/  LDCU UR4, c[0x0][0x380] ;  /* 0x00007000ff0477ac */ /* 0x000e240008000800 */
[----:B0-----:R-:W-:-:S13]  /*58a0*/  ISETP.GE.AND P0, PT, R17, UR4, PT ;  /* 0x0000000411007c0c */ /* 0x001fda000bf06270 */
[----:B------:R-:W-:Y:S05]  /*58b0*/  @P0 EXIT ;  /* 0x000000000000094d */ /* 0x000fea0003800000 */
[----:B------:R-:W0:Y:S01]  /*58c0*/  LDCU UR4, c[0x0][0x390] ;  /* 0x00007200ff0477ac */ /* 0x000e220008000800 */
[----:B----45:R-:W-:Y:S01]  /*58d0*/  CS2R R4, SRZ ;  /* 0x0000000000047805 */ /* 0x030fe2000001ff00 */
[----:B0-----:R-:W-:-:S09]  /*58e0*/  UISETP.NE.AND UP0, UPT, UR4, URZ, UPT ;  /* 0x000000ff0400728c */ /* 0x001fd2000bf05270 */
[----:B------:R-:W-:Y:S05]  /*58f0*/  BRA.U !UP0, `(.L_x_4877) ;  /* 0x0000001108507547 */ /* 0x000fea000b800000 */
[----:B------:R-:W0:Y:S01]  /*5900*/  LDCU.64 UR4, c[0x0][0x398] ;  /* 0x00007300ff0477ac */ /* 0x000e220008000a00 */
[----:B------:R-:W-:Y:S01]  /*5910*/  MOV R5, R17 ;  /* 0x0000001100057202 */ /* 0x000fe20000000f00 */
[----:B------:R-:W-:Y:S01]  /*5920*/  IMAD.MOV.U32 R4, RZ, RZ, RZ ;  /* 0x000000ffff047224 */ /* 0x000fe200078e00ff */
        /* <DEDUP_REMOVED lines=15> */
[----:B----4-:R-:W-:-:S04]  /*5a20*/  SHF.R.U32.HI R7, RZ, UR4, R6 ;  /* 0x00000004ff077c19 */ /* 0x010fc80008011606 */
[----:B--2---:R-:W-:-:S05]  /*5a30*/  IADD3 R3, PT, PT, -R7, RZ, RZ ;  /* 0x000000ff07037210 */ /* 0x004fca0007ffe1ff */
        /* <DEDUP_REMOVED lines=248> */
[----:B------:R-:W4:Y:S03]  /*69c0*/  LDCU UR7, c[0x0][0x520] ;  /* 0x0000a400ff0777ac */ /* 0x000f260008000800 */
[----:B0-----:R-:W-:-:S05]  /*69d0*/  IMAD.HI.U32 R3, R7, UR4, R6 ;  /* 0x0000000407037c27 */ /* 0x001fca000f8e0006 */
[----:B------:R-:W-:-:S05]  /*69e0*/  SHF.R.U32.HI R3, RZ, UR5, R3 ;  /* 0x00000005ff037c19 */ /* 0x000fca0008011603 */
[----:B------:R-:W-:-:S04]  /*69f0*/  IMAD.MOV R3, RZ, RZ, -R3 ;  /* 0x000000ffff037224 */ /* 0x000fc800078e0a03 */
[----:B--2---:R-:W-:-:S04]  /*6a00*/  IMAD R7, R3, UR6, R7 ;  /* 0x0000000603077c24 */ /* 0x004fc8000f8e0207 */
[----:B----4-:R-:W-:-:S07]  /*6a10*/  IMAD R0, R7, UR7, R0 ;  /* 0x0000000707007c24 */ /* 0x010fce000f8e0200 */
.L_x_4878:
[----:B------:R-:W-:Y:S01]  /*6a20*/  MOV R4, R0 ;  /* 0x0000000000047202 */ /* 0x000fe20000000f00 */
[----:B------:R-:W-:-:S07]  /*6a30*/  IMAD.MOV.U32 R5, RZ, RZ, RZ ;  /* 0x000000ffff057224 */ /* 0x000fce00078e00ff */
.L_x_4877:
        /* <DEDUP_REMOVED lines=16> */
.L_x_4882:
[----:B------:R-:W-:Y:S01]  /*6b40*/  STG.E.U8 desc[UR36][R4.64], R18 ;  /* 0x0000001204007986 */ /* 0x000fe2000c101124 */
[----:B------:R-:W-:Y:S05]  /*6b50*/  EXIT ;  /* 0x000000000000794d */ /* 0x000fea0003800000 */
.L_x_4881:
        /* <DEDUP_REMOVED lines=8> */
.L_x_4885:
[----:B------:R-:W-:Y:S01]  /*6be0*/  STG.E desc[UR36][R4.64], R19 ;  /* 0x0000001304007986 */ /* 0x000fe2000c101924 */
[----:B------:R-:W-:Y:S05]  /*6bf0*/  EXIT ;  /* 0x000000000000794d */ /* 0x000fea0003800000 */
.L_x_4884:
[----:B------:R-:W-:Y:S01]  /*6c00*/  STG.E.U16 desc[UR36][R4.64], R19 ;  /* 0x0000001304007986 */ /* 0x000fe2000c101524 */
[----:B------:R-:W-:Y:S05]  /*6c10*/  EXIT ;  /* 0x000000000000794d */ /* 0x000fea0003800000 */
.L_x_4880:
        /* <DEDUP_REMOVED lines=8> */
.L_x_4887:
[----:B------:R-:W-:-:S05]  /*6ca0*/  F2FP.F16.F32.PACK_AB R26, RZ, R26 ;  /* 0x0000001aff1a723e */ /* 0x000fca00000000ff */
[----:B------:R-:W-:Y:S01]  /*6cb0*/  STG.E.U16 desc[UR36][R4.64], R26 ;  /* 0x0000001a04007986 */ /* 0x000fe2000c101524 */
[----:B------:R-:W-:Y:S05]  /*6cc0*/  EXIT ;  /* 0x000000000000794d */ /* 0x000fea0003800000 */
.L_x_4886:
        /* <DEDUP_REMOVED lines=8> */
.L_x_4889:
[----:B------:R-:W-:-:S05]  /*6d50*/  F2FP.F16.F32.PACK_AB R27, R27, R26 ;  /* 0x0000001a1b1b723e */ /* 0x000fca00000000ff */
[----:B------:R-:W-:Y:S01]  /*6d60*/  STG.E desc[UR36][R4.64], R27 ;  /* 0x0000001b04007986 */ /* 0x000fe2000c101924 */
[----:B------:R-:W-:Y:S05]  /*6d70*/  EXIT ;  /* 0x000000000000794d */ /* 0x000fea0003800000 */
.L_x_4888:
[----:B--2---:R-:W0:Y:S02]  /*6d80*/  LDC.64 R2, c[0x0][0x530] ;  /* 0x00014c00ff027b82 */ /* 0x004e240000000a00 */
[----:B0-----:R-:W-:Y:S01]  /*6d90*/  STG.E.64 desc[UR36][R4.64], R2 ;  /* 0x0000000204007986 */ /* 0x001fe2000c101b24 */
[----:B------:R-:W-:Y:S05]  /*6da0*/  EXIT ;  /* 0x000000000000794d */ /* 0x000fea0003800000 */
.L_x_4879:
        /* <DEDUP_REMOVED lines=10> */
.L_x_4892:
[----:B-123--:R-:W0:Y:S08]  /*6e50*/  LDC.64 R8, c[0x0][0x530] ;  /* 0x00014c00ff087b82 */ /* 0x00ee300000000a00 */
[----:B------:R-:W0:Y:S02]  /*6e60*/  LDC.64 R10, c[0x0][0x538] ;  /* 0x00014e00ff0a7b82 */ /* 0x000e240000000a00 */
[----:B0-----:R-:W-:Y:S01]  /*6e70*/  STG.E.128 desc[UR36][R4.64], R8 ;  /* 0x0000000804007986 */ /* 0x001fe2000c101d24 */
[----:B------:R-:W-:Y:S05]  /*6e80*/  EXIT ;  /* 0x000000000000794d */ /* 0x000fea0003800000 */
.L_x_4891:
        /* <DEDUP_REMOVED lines=13> */
.L_x_4894:
[C---:B------:R-:W-:Y:S02]  /*6f60*/  ISETP.GT.U32.AND P1, PT, R36.reuse, 0x477fffff, PT ;  /* 0x477fffff2400780c */ /* 0x040fe40003f24070 */
[----:B------:R-:W-:-:S11]  /*6f70*/  ISETP.GE.U32.AND P0, PT, R36, 0x38800000, PT ;  /* 0x388000002400780c */ /* 0x000fd60003f06070 */
[----:B------:R-:W-:-:S04]  /*6f80*/  @!P1 SEL R25, R24, R31, !P0 ;  /* 0x0000001f18199207 */ /* 0x000fc80004000000 */
[----:B------:R-:W-:-:S05]  /*6f90*/  LOP3.LUT R25, R25, R32, RZ, 0xfc, !PT ;  /* 0x0000002019197212 */ /* 0x000fca00078efcff */
[----:B------:R-:W-:Y:S01]  /*6fa0*/  STG.E.U8 desc[UR36][R4.64], R25 ;  /* 0x0000001904007986 */ /* 0x000fe2000c101124 */
[----:B------:R-:W-:Y:S05]  /*6fb0*/  EXIT ;  /* 0x000000000000794d */ /* 0x000fea0003800000 */
.L_x_4893:
[----:B------:R-:W-:-:S05]  /*6fc0*/  F2FP.BF16.F32.PACK_AB R26, RZ, R26 ;  /* 0x0000001aff1a723e */ /* 0x000fca00000010ff */
[----:B------:R-:W-:Y:S01]  /*6fd0*/  STG.E.U16 desc[UR36][R4.64], R26 ;  /* 0x0000001a04007986 */ /* 0x000fe2000c101524 */
[----:B------:R-:W-:Y:S05]  /*6fe0*/  EXIT ;  /* 0x000000000000794d */ /* 0x000fea0003800000 */
.L_x_4890:
        /* <DEDUP_REMOVED lines=10> */
.L_x_4897:
        /* <DEDUP_REMOVED lines=10> */
.L_x_4898:
[----:B------:R-:W-:Y:S01]  /*7130*/  STG.E.U8 desc[UR36][R4.64], R2 ;  /* 0x0000000204007986 */ /* 0x000fe2000c101124 */
[----:B------:R-:W-:Y:S05]  /*7140*/  EXIT ;  /* 0x000000000000794d */ /* 0x000fea0003800000 */
.L_x_4896:
        /* <DEDUP_REMOVED lines=10> */
.L_x_4899:
[----:B------:R-:W-:Y:S01]  /*71f0*/  STG.E.U8 desc[UR36][R4.64], R2 ;  /* 0x0000000204007986 */ /* 0x000fe2000c101124 */
[----:B------:R-:W-:Y:S05]  /*7200*/  EXIT ;  /* 0x000000000000794d */ /* 0x000fea0003800000 */
.L_x_4895:
[----:B------:R-:W-:-:S13]  /*7210*/  ISETP.NE.AND P0, PT, R0, 0x1c, PT ;  /* 0x0000001c0000780c */ /* 0x000fda0003f05270 */
[----:B------:R-:W-:Y:S05]  /*7220*/  @!P0 BRA `(.L_x_4900) ;  /* 0x0000000000688947 */ /* 0x000fea0003800000 */
[----:B------:R-:W-:-:S13]  /*7230*/  ISETP.NE.AND P0, PT, R0, 0x1d, PT ;  /* 0x0000001d0000780c */ /* 0x000fda0003f05270 */
[----:B------:R-:W-:Y:S05]  /*7240*/  @!P0 BRA `(.L_x_4901) ;  /* 0x0000000000588947 */ /* 0x000fea0003800000 */
[----:B------:R-:W-:-:S13]  /*7250*/  ISETP.NE.AND P0, PT, R0, 0x2c, PT ;  /* 0x0000002c0000780c */ /* 0x000fda0003f05270 */
[----:B------:R-:W-:-:S04]  /*7260*/  @!P0 ISETP.NE.AND P1, PT, R39, 0xff, PT ;  /* 0x000000ff2700880c */ /* 0x000fc80003f25270 */
[----:B--2---:R-:W-:-:S05]  /*7270*/  @!P0 SEL R3, R38, 0xffff, P1 ;  /* 0x0000ffff26038807 */ /* 0x004fca0000800000 */
[----:B------:R0:W-:Y:S01]  /*7280*/  @!P0 STG.E.U8 desc[UR36][R4.64], R3 ;  /* 0x0000000304008986 */ /* 0x0001e2000c101124 */
[----:B------:R-:W-:Y:S05]  /*7290*/  @!P0 EXIT ;  /* 0x000000000000894d */ /* 0x000fea0003800000 */
.L_x_4883:
[----:B------:R-:W-:Y:S01]  /*72a0*/  MOV R0, 0x0 ;  /* 0x0000000000007802 */ /* 0x000fe20000000f00 */
[----:B------:R-:W4:Y:S01]  /*72b0*/  LDCU.64 UR4, c[0x4][0x190] ;  /* 0x01003200ff0477ac */ /* 0x000f220008000a00 */
[----:B-123--:R-:W-:Y:S02]  /*72c0*/  HFMA2 R8, -RZ, RZ, 0, 6.020069122314453125e-06 ;  /* 0x00000065ff087431 */ /* 0x00efe400000001ff */
[----:B------:R-:W-:Y:S01]  /*72d0*/  IMAD.MOV.U32 R12, RZ, RZ, 0x1 ;  /* 0x00000001ff0c7424 */ /* 0x000fe200078e00ff */
[----:B0-----:R0:W1:Y:S01]  /*72e0*/  LDC.64 R2, c[0x4][R0] ;  /* 0x0100000000027b82 */ /* 0x0010620000000a00 */
[----:B------:R-:W2:Y:S01]  /*72f0*/  LDCU.64 UR6, c[0x4][0x198] ;  /* 0x01003300ff0677ac */ /* 0x000ea20008000a00 */
[----:B------:R-:W-:Y:S01]  /*7300*/  MOV R13, RZ ;  /* 0x000000ff000d7202 */ /* 0x000fe20000000f00 */
[----:B------:R-:W3:Y:S01]  /*7310*/  LDCU.64 UR8, c[0x4][0x40] ;  /* 0x01000800ff0877ac */ /* 0x000ee20008000a00 */
[----:B----4-:R-:W-:Y:S01]  /*7320*/  MOV R4, UR4 ;  /* 0x0000000400047c02 */ /* 0x010fe20008000f00 */
[----:B------:R-:W-:Y:S01]  /*7330*/  IMAD.U32 R5, RZ, RZ, UR5 ;  /* 0x00000005ff057e24 */ /* 0x000fe2000f8e00ff */
[----:B--2---:R-:W-:Y:S01]  /*7340*/  MOV R6, UR6 ;  /* 0x0000000600067c02 */ /* 0x004fe20008000f00 */
[----:B------:R-:W-:Y:S01]  /*7350*/  IMAD.U32 R7, RZ, RZ, UR7 ;  /* 0x00000007ff077e24 */ /* 0x000fe2000f8e00ff */
[----:B---3--:R-:W-:Y:S01]  /*7360*/  MOV R10, UR8 ;  /* 0x00000008000a7c02 */ /* 0x008fe20008000f00 */
[----:B0-----:R-:W-:-:S07]  /*7370*/  IMAD.U32 R11, RZ, RZ, UR9 ;  /* 0x00000009ff0b7e24 */ /* 0x001fce000f8e00ff */
[----:B------:R-:W-:-:S07]  /*7380*/  LEPC R20, `(.L_x_4902) ;  /* 0x000000001014794e */ /* 0x000fce0000000000 */
[----:B-1----:R-:W-:Y:S05]  /*7390*/  CALL.ABS.NOINC R2 ;  /* 0x0000000002007343 */ /* 0x002fea0003c00000 */
.L_x_4902:
[----:B------:R-:W-:Y:S05]  /*73a0*/  EXIT ;  /* 0x000000000000794d */ /* 0x000fea0003800000 */
.L_x_4901:
[----:B------:R-:W-:Y:S01]  /*73b0*/  STG.E.64 desc[UR36][R4.64], R42 ;  /* 0x0000002a04007986 */ /* 0x000fe2000c101b24 */
[----:B------:R-:W-:Y:S05]  /*73c0*/  EXIT ;  /* 0x000000000000794d */ /* 0x000fea0003800000 */
.L_x_4900:
[----:B------:R-:W-:Y:S01]  /*73d0*/  STG.E desc[UR36][R4.64], R37 ;  /* 0x0000002504007986 */ /* 0x000fe2000c101924 */
[----:B------:R-:W-:Y:S05]  /*73e0*/  EXIT ;  /* 0x000000000000794d */ /* 0x000fea0003800000 */
.L_x_4903:
        /* <DEDUP_REMOVED lines=9> */
.L_x_7126:


//--------------------- .text._ZN2at6native27unrolled_elementwise_kernelINS0_11FillFunctorIN3c107complexIdEEEESt5arrayIPcLm1EELi4E23TrivialOffsetCalculatorILi0EjESA_ILi1EjENS0_6memory12LoadWithCastILi0EEENSD_13StoreWithCastILi1EEEEEviT_T0_T2_T3_T4_T5_ --------------------------
	.section	.text._ZN2at6native27unrolled_elementwise_kernelINS0_11FillFunctorIN3c107complexIdEEEESt5arrayIPcLm1EELi4E23TrivialOffsetCalculatorILi0EjESA_ILi1EjENS0_6memory12LoadWithCastILi0EEENSD_13StoreWithCastILi1EEEEEviT_T0_T2_T3_T4_T5_,"ax",@progbits
	.align	128
        .global         _ZN2at6native27unrolled_elementwise_kernelINS0_11FillFunctorIN3c107complexIdEEEESt5arrayIPcLm1EELi4E23TrivialOffsetCalculatorILi0EjESA_ILi1EjENS0_6memory12LoadWithCastILi0EEENSD_13StoreWithCastILi1EEEEEviT_T0_T2_T3_T4_T5_
        .type           _ZN2at6native27unrolled_elementwise_kernelINS0_11FillFunctorIN3c107complexIdEEEESt5arrayIPcLm1EELi4E23TrivialOffsetCalculatorILi0EjESA_ILi1EjENS0_6memory12LoadWithCastILi0EEENSD_13StoreWithCastILi1EEEEEviT_T0_T2_T3_T4_T5_,@function
        .size           _ZN2at6native27unrolled_elementwise_kernelINS0_11FillFunctorIN3c107complexIdEEEESt5arrayIPcLm1EELi4E23TrivialOffsetCalculatorILi0EjESA_ILi1EjENS0_6memory12LoadWithCastILi0EEENSD_13StoreWithCastILi1EEEEEviT_T0_T2_T3_T4_T5_,(.L_x_7127 - _ZN2at6native27unrolled_elementwise_kernelINS0_11FillFunctorIN3c107complexIdEEEESt5arrayIPcLm1EELi4E23TrivialOffsetCalculatorILi0EjESA_ILi1EjENS0_6memory12LoadWithCastILi0EEENSD_13StoreWithCastILi1EEEEEviT_T0_T2_T3_T4_T5_)
        .other          _ZN2at6native27unrolled_elementwise_kernelINS0_11FillFunctorIN3c107complexIdEEEESt5arrayIPcLm1EELi4E23TrivialOffsetCalculatorILi0EjESA_ILi1EjENS0_6memory12LoadWithCastILi0EEENSD_13StoreWithCastILi1EEEEEviT_T0_T2_T3_T4_T5_,@"STO_CUDA_ENTRY STV_DEFAULT"
_ZN2at6native27unrolled_elementwise_kernelINS0_11FillFunctorIN3c107complexIdEEEESt5arrayIPcLm1EELi4E23TrivialOffsetCalculatorILi0EjESA_ILi1EjENS0_6memory12LoadWithCastILi0EEENSD_13StoreWithCastILi1EEEEEviT_T0_T2_T3_T4_T5_:
.text._ZN2at6native27unrolled_elementwise_kernelINS0_11FillFunctorIN3c107complexIdEEEESt5arrayIPcLm1EELi4E23TrivialOffsetCalculatorILi0EjESA_ILi1EjENS0_6memory12LoadWithCastILi0EEENSD_13StoreWithCastILi1EEEEEviT_T0_T2_T3_T4_T5_:
[----:B------:R-:W0:Y:S01]  /*0000*/  LDC R1, c[0x0][0x37c] ;  /* 0x0000df00ff017b82 */ /* 0x000e220000000800 */
[----:B------:R-:W1:Y:S07]  /*0010*/  S2R R2, SR_CTAID.X ;  /* 0x0000000000027919 */ /* 0x000e6e0000002500 */
[----:B------:R-:W1:Y:S01]  /*0020*/  LDC R3, c[0x0][0x380] ;  /* 0x0000e000ff037b82 */ /* 0x000e620000000800 */
[----:B------:R-:W2:Y:S01]  /*0030*/  LDCU.64 UR36, c[0x0][0x358] ;  /* 0x00006b00ff2477ac */ /* 0x000ea20008000a00 */
[----:B------:R-:W-:Y:S01]  /*0040*/  BSSY.RECONVERGENT B6, `(.L_x_4904) ;  /* 0x000018a000067945 */ /* 0x000fe20003800200 */
[----:B------:R-:W3:Y:S01]  /*0050*/  S2R R23, SR_TID.X ;  /* 0x0000000000177919 */ /* 0x000ee20000002100 */
[----:B------:R-:W4:Y:S04]  /*0060*/  LDCU.U8 UR38, c[0x0][0x3b4] ;  /* 0x00007680ff2677ac */ /* 0x000f280008000000 */
[----:B------:R-:W5:Y:S08]  /*0070*/  LDC.64 R6, c[0x0][0x398] ;  /* 0x0000e600ff067b82 */ /* 0x000f700000000a00 */
[----:B------:R-:W2:Y:S01]  /*0080*/  LDC.64 R4, c[0x0][0x390] ;  /* 0x0000e400ff047b82 */ /* 0x000ea20000000a00 */
[----:B-1----:R-:W-:-:S02]  /*0090*/  IMAD R32, R2, -0x200, R3 ;  /* 0xfffffe0002207824 */ /* 0x002fc400078e0203 */
[----:B---3--:R-:W-:-:S03]  /*00a0*/  VIADD R3, R23, 0x100 ;  /* 0x0000010017037836 */ /* 0x008fc60000000000 */
[CC--:B------:R-:W-:Y:S01]  /*00b0*/  ISETP.GE.AND P0, PT, R23.reuse, R32.reuse, PT ;  /* 0x000000201700720c */ /* 0x0c0fe20003f06270 */
[C---:B------:R-:W-:Y:S02]  /*00c0*/  VIADD R9, R23.reuse, 0x180 ;  /* 0x0000018017097836 */ /* 0x040fe40000000000 */
[----:B------:R-:W-:Y:S01]  /*00d0*/  VIADD R22, R23, 0x80 ;  /* 0x0000008017167836 */ /* 0x000fe20000000000 */
[-C--:B------:R-:W-:Y:S02]  /*00e0*/  ISETP.GE.AND P2, PT, R3, R32.reuse, PT ;  /* 0x000000200300720c */ /* 0x080fe40003f46270 */
[----:B------:R-:W-:Y:S02]  /*00f0*/  ISETP.GE.AND P3, PT, R9, R32, PT ;  /* 0x000000200900720c */ /* 0x000fe40003f66270 */
[----:B-----5:R-:W-:Y:S02]  /*0100*/  FSEL R3, R6, RZ, !P0 ;  /* 0x000000ff06037208 */ /* 0x020fe40004000000 */
[----:B------:R-:W-:-:S02]  /*0110*/  FSEL R8, R7, RZ, !P0 ;  /* 0x000000ff07087208 */ /* 0x000fc40004000000 */
[----:B--2---:R-:W-:Y:S02]  /*0120*/  FSEL R0, R4, RZ, !P0 ;  /* 0x000000ff04007208 */ /* 0x004fe40004000000 */
[----:B------:R-:W-:Y:S02]  /*0130*/  FSEL R9, R5, RZ, !P0 ;  /* 0x000000ff05097208 */ /* 0x000fe40004000000 */
[-C--:B------:R-:W-:Y:S02]  /*0140*/  ISETP.GE.AND P0, PT, R23, R32.reuse, PT ;  /* 0x000000201700720c */ /* 0x080fe40003f06270 */
[----:B------:R-:W-:Y:S02]  /*0150*/  ISETP.GE.AND P1, PT, R22, R32, PT ;  /* 0x000000201600720c */ /* 0x000fe40003f26270 */
[C---:B------:R-:W-:Y:S02]  /*0160*/  FSEL R26, R6.reuse, RZ, !P2 ;  /* 0x000000ff061a7208 */ /* 0x040fe40005000000 */
[----:B------:R-:W-:-:S02]  /*0170*/  FSEL R30, R6, RZ, !P1 ;  /* 0x000000ff061e7208 */ /* 0x000fc40004800000 */
[----:B------:R-:W-:Y:S01]  /*0180*/  FSEL R18, R6, RZ, !P3 ;  /* 0x000000ff06127208 */ /* 0x000fe20005800000 */
[----:B------:R-:W-:Y:S01]  /*0190*/  IMAD.MOV.U32 R6, RZ, RZ, R3 ;  /* 0x000000ffff067224 */ /* 0x000fe200078e0003 */
[C---:B------:R-:W-:Y:S02]  /*01a0*/  FSEL R31, R7.reuse, RZ, !P1 ;  /* 0x000000ff071f7208 */ /* 0x040fe40004800000 */
[C---:B------:R-:W-:Y:S02]  /*01b0*/  FSEL R27, R7.reuse, RZ, !P2 ;  /* 0x000000ff071b7208 */ /* 0x040fe40005000000 */
[----:B------:R-:W-:Y:S01]  /*01c0*/  FSEL R19, R7, RZ, !P3 ;  /* 0x000000ff07137208 */ /* 0x000fe20005800000 */
[----:B------:R-:W-:Y:S01]  /*01d0*/  IMAD.MOV.U32 R7, RZ, RZ, R8 ;  /* 0x000000ffff077224 */ /* 0x000fe200078e0008 */
        /* <DEDUP_REMOVED lines=8> */
[----:B0---4-:R-:W-:Y:S06]  /*0260*/  @P0 BRA `(.L_x_4905) ;  /* 0x00000014009c0947 */ /* 0x011fec0003800000 */
        /* <DEDUP_REMOVED lines=17> */
[----:B------:R-:W0:Y:S01]  /*0380*/  F2I.F64.TRUNC R5, R4 ;  /* 0x0000000400057311 */ /* 0x000e22000030d100 */
[----:B------:R-:W-:Y:S01]  /*0390*/  IMAD.MOV.U32 R23, RZ, RZ, R22 ;  /* 0x000000ffff177224 */ /* 0x000fe200078e0016 */
[----:B0-----:R4:W-:Y:S01]  /*03a0*/  STG.E.U8 desc[UR36][R8.64], R5 ;  /* 0x0000000508007986 */ /* 0x0019e2000c101124 */
[----:B------:R-:W-:Y:S05]  /*03b0*/  BRA `(.L_x_4905) ;  /* 0x0000001400487947 */ /* 0x000fea0003800000 */
.L_x_4909:
[----:B------:R-:W0:Y:S01]  /*03c0*/  F2I.S64.F64.TRUNC R4, R4 ;  /* 0x0000000400047311 */ /* 0x000e22000030d900 */
[----:B------:R-:W-:Y:S02]  /*03d0*/  IMAD.MOV.U32 R23, RZ, RZ, R22 ;  /* 0x000000ffff177224 */ /* 0x000fe400078e0016 */
[----:B0-----:R-:W-:-:S05]  /*03e0*/  IMAD.MOV.U32 R3, RZ, RZ, R4 ;  /* 0x000000ffff037224 */ /* 0x001fca00078e0004 */
[----:B------:R3:W-:Y:S01]  /*03f0*/  STG.E.U8 desc[UR36][R8.64], R3 ;  /* 0x0000000308007986 */ /* 0x0007e2000c101124 */
[----:B------:R-:W-:Y:S05]  /*0400*/  BRA `(.L_x_4905) ;  /* 0x0000001400347947 */ /* 0x000fea0003800000 */
.L_x_4908:
[----:B------:R-:W-:-:S09]  /*0410*/  UISETP.NE.AND UP0, UPT, UR4, 0x2, UPT ;  /* 0x000000020400788c */ /* 0x000fd2000bf05270 */
[----:B------:R-:W-:Y:S05]  /*0420*/  BRA.U !UP0, `(.L_x_4911) ;  /* 0x0000000108307547 */ /* 0x000fea000b800000 */
[----:B------:R-:W-:-:S09]  /*0430*/  UISETP.NE.AND UP0, UPT, UR4, 0x3, UPT ;  /* 0x000000030400788c */ /* 0x000fd2000bf05270 */
[----:B------:R-:W-:Y:S05]  /*0440*/  BRA.U !UP0, `(.L_x_4912) ;  /* 0x0000000108187547 */ /* 0x000fea000b800000 */
[----:B------:R-:W-:-:S09]  /*0450*/  UISETP.NE.AND UP0, UPT, UR4, 0x4, UPT ;  /* 0x000000040400788c */ /* 0x000fd2000bf05270 */
[----:B------:R-:W-:Y:S05]  /*0460*/  BRA.U UP0, `(.L_x_4910) ;  /* 0x0000001100547547 */ /* 0x000fea000b800000 */
[----:B------:R-:W0:Y:S01]  /*0470*/  F2I.S64.F64.TRUNC R4, R4 ;  /* 0x0000000400047311 */ /* 0x000e22000030d900 */
[----:B------:R-:W-:Y:S01]  /*0480*/  IMAD.MOV.U32 R23, RZ, RZ, R22 ;  /* 0x000000ffff177224 */ /* 0x000fe200078e0016 */
[----:B0-----:R0:W-:Y:S01]  /*0490*/  STG.E.64 desc[UR36][R8.64], R4 ;  /* 0x0000000408007986 */ /* 0x0011e2000c101b24 */
[----:B------:R-:W-:Y:S05]  /*04a0*/  BRA `(.L_x_4905) ;  /* 0x00000014000c7947 */ /* 0x000fea0003800000 */
.L_x_4912:
[----:B------:R-:W0:Y:S01]  /*04b0*/  F2I.F64.TRUNC R5, R4 ;  /* 0x0000000400057311 */ /* 0x000e22000030d100 */
[----:B------:R-:W-:Y:S01]  /*04c0*/  IMAD.MOV.U32 R23, RZ, RZ, R22 ;  /* 0x000000ffff177224 */ /* 0x000fe200078e0016 */
[----:B0-----:R1:W-:Y:S01]  /*04d0*/  STG.E desc[UR36][R8.64], R5 ;  /* 0x0000000508007986 */ /* 0x0013e2000c101924 */
[----:B------:R-:W-:Y:S05]  /*04e0*/  BRA `(.L_x_4905) ;  /* 0x0000001000fc7947 */ /* 0x000fea0003800000 */
.L_x_4911:
[----:B------:R-:W0:Y:S01]  /*04f0*/  F2I.F64.TRUNC R5, R4 ;  /* 0x0000000400057311 */ /* 0x000e22000030d100 */
[----:B------:R-:W-:Y:S01]  /*0500*/  IMAD.MOV.U32 R23, RZ, RZ, R22 ;  /* 0x000000ffff177224 */ /* 0x000fe200078e0016 */
[----:B0-----:R2:W-:Y:S01]  /*0510*/  STG.E.U16 desc[UR36][R8.64], R5 ;  /* 0x0000000508007986 */ /* 0x0015e2000c101524 */
[----:B------:R-:W-:Y:S05]  /*0520*/  BRA `(.L_x_4905) ;  /* 0x0000001000ec7947 */ /* 0x000fea0003800000 */
.L_x_4907:
[----:B------:R-:W-:-:S09]  /*0530*/  UISETP.GT.AND UP0, UPT, UR4, 0x6, UPT ;  /* 0x000000060400788c */ /* 0x000fd2000bf04270 */
[----:B------:R-:W-:Y:S05]  /*0540*/  BRA.U UP0, `(.L_x_4913) ;  /* 0x0000000100747547 */ /* 0x000fea000b800000 */
[----:B------:R-:W-:-:S09]  /*0550*/  UISETP.NE.AND UP0, UPT, UR4, 0x5, UPT ;  /* 0x000000050400788c */ /* 0x000fd2000bf05270 */
[----:B------:R-:W-:Y:S05]  /*0560*/  BRA.U !UP0, `(.L_x_4914) ;  /* 0x0000000108387547 */ /* 0x000fea000b800000 */
[----:B------:R-:W-:-:S09]  /*0570*/  UISETP.NE.AND UP0, UPT, UR4, 0x6, UPT ;  /* 0x000000060400788c */ /* 0x000fd2000bf05270 */
[----:B------:R-:W-:Y:S05]  /*0580*/  BRA.U UP0, `(.L_x_4910) ;  /* 0x00000011000c7547 */ /* 0x000fea000b800000 */
[----:B------:R-:W-:Y:S01]  /*0590*/  UMOV UR4, 0xf0000000 ;  /* 0xf000000000047882 */ /* 0x000fe20000000000 */
[----:B------:R-:W-:Y:S01]  /*05a0*/  UMOV UR5, 0x380fffff ;  /* 0x380fffff00057882 */ /* 0x000fe20000000000 */
[----:B------:R-:W0:-:S15]  /*05b0*/  F2F.F32.F64 R3, R4 ;  /* 0x0000000400037310 */ /* 0x000e1e0000301000 */
[----:B------:R-:W-:-:S15]  /*05c0*/  NOP ;  /* 0x0000000000007918 */ /* 0x000fde0000000000 */
[----:B------:R-:W-:-:S15]  /*05d0*/  NOP ;  /* 0x0000000000007918 */ /* 0x000fde0000000000 */
[----:B------:R-:W-:-:S15]  /*05e0*/  NOP ;  /* 0x0000000000007918 */ /* 0x000fde0000000000 */
[----:B------:R-:W-:-:S04]  /*05f0*/  NOP ;  /* 0x0000000000007918 */ /* 0x000fc80000000000 */
[----:B------:R-:W0:Y:S01]  /*0600*/  DSETP.GEU.AND P0, PT, |R4|, UR4, PT ;  /* 0x0000000404007e2a */ /* 0x000e22000bf0e200 */
[----:B------:R-:W-:Y:S02]  /*0610*/  IMAD.MOV.U32 R23, RZ, RZ, R22 ;  /* 0x000000ffff177224 */ /* 0x000fe400078e0016 */
[----:B0-----:R-:W-:-:S05]  /*0620*/  @!P0 FMUL R3, R3, 1.175494350822287508e-38 ;  /* 0x0080000003038820 */ /* 0x001fca0000400000 */
[----:B------:R0:W-:Y:S01]  /*0630*/  STG.E desc[UR36][R8.64], R3 ;  /* 0x0000000308007986 */ /* 0x0001e2000c101924 */
[----:B------:R-:W-:Y:S05]  /*0640*/  BRA `(.L_x_4905) ;  /* 0x0000001000a47947 */ /* 0x000fea0003800000 */
.L_x_4914:
        /* <DEDUP_REMOVED lines=10> */
[----:B------:R-:W-:-:S05]  /*06f0*/  F2FP.F16.F32.PACK_AB R0, RZ, R0 ;  /* 0x00000000ff00723e */ /* 0x000fca00000000ff */
[----:B------:R0:W-:Y:S01]  /*0700*/  STG.E.U16 desc[UR36][R8.64], R0 ;  /* 0x0000000008007986 */ /* 0x0001e2000c101524 */
[----:B------:R-:W-:Y:S05]  /*0710*/  BRA `(.L_x_4905) ;  /* 0x0000001000707947 */ /* 0x000fea0003800000 */
.L_x_4913:
[----:B------:R-:W-:-:S09]  /*0720*/  UISETP.NE.AND UP0, UPT, UR4, 0x7, UPT ;  /* 0x000000070400788c */ /* 0x000fd2000bf05270 */
[----:B------:R-:W-:Y:S05]  /*0730*/  BRA.U !UP0, `(.L_x_4915) ;  /* 0x0000000108cc7547 */ /* 0x000fea000b800000 */
        /* <DEDUP_REMOVED lines=13> */
[----:B0-----:R-:W-:-:S15]  /*0810*/  @!P1 FMUL R10, R10, 1.175494350822287508e-38 ;  /* 0x008000000a0a9820 */ /* 0x001fde0000400000 */
[----:B------:R-:W-:-:S15]  /*0820*/  NOP ;  /* 0x0000000000007918 */ /* 0x000fde0000000000 */
[----:B------:R-:W-:-:S15]  /*0830*/  NOP ;  /* 0x0000000000007918 */ /* 0x000fde0000000000 */
[----:B------:R-:W-:-:S15]  /*0840*/  NOP ;  /* 0x0000000000007918 */ /* 0x000fde0000000000 */
[----:B------:R-:W-:-:S01]  /*0850*/  NOP ;  /* 0x0000000000007918 */ /* 0x000fc20000000000 */
[----:B------:R-:W0:-:S15]  /*0860*/  F2F.F32.F64 R11, R6 ;  /* 0x00000006000b7310 */ /* 0x000e1e0000301000 */
[----:B------:R-:W-:-:S15]  /*0870*/  NOP ;  /* 0x0000000000007918 */ /* 0x000fde0000000000 */
[----:B------:R-:W-:-:S15]  /*0880*/  NOP ;  /* 0x0000000000007918 */ /* 0x000fde0000000000 */
[----:B------:R-:W-:-:S15]  /*0890*/  NOP ;  /* 0x0000000000007918 */ /* 0x000fde0000000000 */
[----:B------:R-:W-:-:S04]  /*08a0*/  NOP ;  /* 0x0000000000007918 */ /* 0x000fc80000000000 */
[----:B------:R-:W0:Y:S02]  /*08b0*/  DSETP.GEU.AND P0, PT, |R6|, UR4, PT ;  /* 0x0000000406007e2a */ /* 0x000e24000bf0e200 */
[----:B0-----:R-:W-:-:S05]  /*08c0*/  @!P0 FMUL R11, R11, 1.175494350822287508e-38 ;  /* 0x008000000b0b8820 */ /* 0x001fca0000400000 */
[----:B------:R0:W-:Y:S01]  /*08d0*/  STG.E.64 desc[UR36][R8.64], R10 ;  /* 0x0000000a08007986 */ /* 0x0001e2000c101b24 */
[----:B------:R-:W-:Y:S05]  /*08e0*/  BRA `(.L_x_4905) ;  /* 0x0000000c00fc7947 */ /* 0x000fea0003800000 */
.L_x_4916:
        /* <DEDUP_REMOVED lines=21> */
[----:B------:R-:W-:-:S05]  /*0a40*/  F2FP.F16.F32.PACK_AB R3, R0, R3 ;  /* 0x000000030003723e */ /* 0x000fca00000000ff */
[----:B------:R0:W-:Y:S01]  /*0a50*/  STG.E desc[UR36][R8.64], R3 ;  /* 0x0000000308007986 */ /* 0x0001e2000c101924 */
[----:B------:R-:W-:Y:S05]  /*0a60*/  BRA `(.L_x_4905) ;  /* 0x0000000c009c7947 */ /* 0x000fea0003800000 */
.L_x_4915:
[----:B------:R5:W-:Y:S01]  /*0a70*/  STG.E.64 desc[UR36][R8.64], R4 ;  /* 0x0000000408007986 */ /* 0x000be2000c101b24 */
[----:B------:R-:W-:Y:S01]  /*0a80*/  IMAD.MOV.U32 R23, RZ, RZ, R22 ;  /* 0x000000ffff177224 */ /* 0x000fe200078e0016 */
[----:B------:R-:W-:Y:S06]  /*0a90*/  BRA `(.L_x_4905) ;  /* 0x0000000c00907947 */ /* 0x000fec0003800000 */
.L_x_4906:
        /* <DEDUP_REMOVED lines=8> */
[----:B------:R-:W0:Y:S01]  /*0b20*/  DSETP.NEU.AND P0, PT, R6, RZ, PT ;  /* 0x000000ff0600722a */ /* 0x000e220003f0d000 */
[----:B------:R-:W-:-:S15]  /*0b30*/  IMAD.MOV.U32 R23, RZ, RZ, R22 ;  /* 0x000000ffff177224 */ /* 0x000fde00078e0016 */
[----:B------:R-:W-:-:S15]  /*0b40*/  NOP ;  /* 0x0000000000007918 */ /* 0x000fde0000000000 */
[----:B------:R-:W-:-:S15]  /*0b50*/  NOP ;  /* 0x0000000000007918 */ /* 0x000fde0000000000 */
[----:B------:R-:W-:-:S15]  /*0b60*/  NOP ;  /* 0x0000000000007918 */ /* 0x000fde0000000000 */
[----:B------:R-:W-:-:S03]  /*0b70*/  NOP ;  /* 0x0000000000007918 */ /* 0x000fc60000000000 */
[----:B0-----:R-:W0:Y:S02]  /*0b80*/  DSETP.NEU.OR P0, PT, R4, RZ, P0 ;  /* 0x000000ff0400722a */ /* 0x001e24000070d400 */
[----:B0-----:R-:W-:-:S05]  /*0b90*/  SEL R3, RZ, 0x1, !P0 ;  /* 0x00000001ff037807 */ /* 0x001fca0004000000 */
[----:B------:R0:W-:Y:S01]  /*0ba0*/  STG.E.U8 desc[UR36][R8.64], R3 ;  /* 0x0000000308007986 */ /* 0x0001e2000c101124 */
[----:B------:R-:W-:Y:S05]  /*0bb0*/  BRA `(.L_x_4905) ;  /* 0x0000000c00487947 */ /* 0x000fea0003800000 */
.L_x_4919:
[----:B------:R0:W-:Y:S01]  /*0bc0*/  STG.E.128 desc[UR36][R8.64], R4 ;  /* 0x0000000408007986 */ /* 0x0001e2000c101d24 */
[----:B------:R-:W-:Y:S01]  /*0bd0*/  IMAD.MOV.U32 R23, RZ, RZ, R22 ;  /* 0x000000ffff177224 */ /* 0x000fe200078e0016 */
[----:B------:R-:W-:Y:S06]  /*0be0*/  BRA `(.L_x_4905) ;  /* 0x0000000c003c7947 */ /* 0x000fec0003800000 */
.L_x_4918:
        /* <DEDUP_REMOVED lines=14> */
[----:B------:R-:W-:Y:S01]  /*0cd0*/  BSSY.RECONVERGENT B0, `(.L_x_4922) ;  /* 0x000000d000007945 */ /* 0x000fe20003800200 */
[----:B0-----:R-:W-:Y:S01]  /*0ce0*/  @!P0 FMUL R7, R7, 1.175494350822287508e-38 ;  /* 0x0080000007078820 */ /* 0x001fe20000400000 */
[----:B------:R-:W-:-:S04]  /*0cf0*/  IMAD.MOV.U32 R3, RZ, RZ, 0x7f ;  /* 0x0000007fff037424 */ /* 0x000fc800078e00ff */
        /* <DEDUP_REMOVED lines=10> */
.L_x_4923:
[----:B------:R-:W-:Y:S05]  /*0da0*/  BSYNC.RECONVERGENT B0 ;  /* 0x0000000000007941 */ /* 0x000fea0003800200 */
.L_x_4922:
[----:B------:R-:W-:Y:S01]  /*0db0*/  LOP3.LUT R3, R3, 0x80, R6, 0xf8, !PT ;  /* 0x0000008003037812 */ /* 0x000fe200078ef806 */
[----:B------:R-:W-:-:S04]  /*0dc0*/  IMAD.MOV.U32 R23, RZ, RZ, R22 ;  /* 0x000000ffff177224 */ /* 0x000fc800078e0016 */
[----:B------:R0:W-:Y:S01]  /*0dd0*/  STG.E.U8 desc[UR36][R8.64], R3 ;  /* 0x0000000308007986 */ /* 0x0001e2000c101124 */
[----:B------:R-:W-:Y:S05]  /*0de0*/  BRA `(.L_x_4905) ;  /* 0x0000000800bc7947 */ /* 0x000fea0003800000 */
.L_x_4921:
        /* <DEDUP_REMOVED lines=9> */
[----:B0-----:R-:W-:-:S05]  /*0e80*/  @!P0 FMUL R6, R6, 1.175494350822287508e-38 ;  /* 0x0080000006068820 */ /* 0x001fca0000400000 */
        /* <DEDUP_REMOVED lines=13> */
.L_x_4925:
[----:B------:R-:W-:Y:S05]  /*0f60*/  BSYNC.RECONVERGENT B0 ;  /* 0x0000000000007941 */ /* 0x000fea0003800200 */
.L_x_4924:
[----:B------:R-:W-:Y:S01]  /*0f70*/  LOP3.LUT R3, R0, 0x80, R11, 0xf8, !PT ;  /* 0x0000008000037812 */ /* 0x000fe200078ef80b */
[----:B------:R-:W-:-:S04]  /*0f80*/  IMAD.MOV.U32 R23, RZ, RZ, R22 ;  /* 0x000000ffff177224 */ /* 0x000fc800078e0016 */
[----:B------:R0:W-:Y:S01]  /*0f90*/  STG.E.U8 desc[UR36][R8.64], R3 ;  /* 0x0000000308007986 */ /* 0x0001e2000c101124 */
[----:B------:R-:W-:Y:S05]  /*0fa0*/  BRA `(.L_x_4905) ;  /* 0x00000008004c7947 */ /* 0x000fea0003800000 */
.L_x_4920:
        /* <DEDUP_REMOVED lines=10> */
[----:B------:R-:W-:-:S05]  /*1050*/  F2FP.BF16.F32.PACK_AB R0, RZ, R0 ;  /* 0x00000000ff00723e */ /* 0x000fca00000010ff */
[----:B------:R0:W-:Y:S01]  /*1060*/  STG.E.U16 desc[UR36][R8.64], R0 ;  /* 0x0000000008007986 */ /* 0x0001e2000c101524 */
[----:B------:R-:W-:Y:S05]  /*1070*/  BRA `(.L_x_4905) ;  /* 0x0000000800187947 */ /* 0x000fea0003800000 */
.L_x_4917:
        /* <DEDUP_REMOVED lines=8> */
[----:B------:R-:W0:Y:S01]  /*1100*/  F2I.U32.F64.TRUNC R5, R4 ;  /* 0x0000000400057311 */ /* 0x000e22000030d000 */
[----:B------:R-:W-:Y:S01]  /*1110*/  IMAD.MOV.U32 R23, RZ, RZ, R22 ;  /* 0x000000ffff177224 */ /* 0x000fe200078e0016 */
[----:B0-----:R0:W-:Y:S01]  /*1120*/  STG.E.U16 desc[UR36][R8.64], R5 ;  /* 0x0000000508007986 */ /* 0x0011e2000c101524 */
[----:B------:R-:W-:Y:S05]  /*1130*/  BRA `(.L_x_4905) ;  /* 0x0000000400e87947 */ /* 0x000fea0003800000 */
.L_x_4928:
        /* <DEDUP_REMOVED lines=21> */
.L_x_4931:
[----:B------:R-:W-:-:S04]  /*1290*/  SHF.R.U32.HI R3, RZ, 0x14, R0 ;  /* 0x00000014ff037819 */ /* 0x000fc80000011600 */
[----:B------:R-:W-:-:S04]  /*12a0*/  LOP3.LUT R3, R3, 0x1, RZ, 0xc0, !PT ;  /* 0x0000000103037812 */ /* 0x000fc800078ec0ff */
[----:B------:R-:W-:-:S04]  /*12b0*/  IADD3 R3, PT, PT, R0, 0x487ffff, R3 ;  /* 0x0487ffff00037810 */ /* 0x000fc80007ffe003 */
[----:B------:R-:W-:-:S04]  /*12c0*/  SHF.R.U32.HI R3, RZ, 0x14, R3 ;  /* 0x00000014ff037819 */ /* 0x000fc80000011603 */
[----:B------:R-:W-:-:S07]  /*12d0*/  LOP3.LUT R4, R3, 0xff, RZ, 0xc0, !PT ;  /* 0x000000ff03047812 */ /* 0x000fce00078ec0ff */
.L_x_4932:
[----:B------:R-:W-:-:S04]  /*12e0*/  SHF.R.U32.HI R3, RZ, 0x18, R0 ;  /* 0x00000018ff037819 */ /* 0x000fc80000011600 */
[----:B------:R-:W-:-:S04]  /*12f0*/  LOP3.LUT R4, R4, 0x80, R3, 0xf8, !PT ;  /* 0x0000008004047812 */ /* 0x000fc800078ef803 */
[----:B------:R-:W-:-:S07]  /*1300*/  PRMT R3, R4, 0x7610, R3 ;  /* 0x0000761004037816 */ /* 0x000fce0000000003 */
.L_x_4930:
[----:B------:R-:W-:Y:S05]  /*1310*/  BSYNC.RECONVERGENT B0 ;  /* 0x0000000000007941 */ /* 0x000fea0003800200 */
.L_x_4929:
[----:B------:R0:W-:Y:S01]  /*1320*/  STG.E.U8 desc[UR36][R8.64], R3 ;  /* 0x0000000308007986 */ /* 0x0001e2000c101124 */
[----:B------:R-:W-:Y:S01]  /*1330*/  IMAD.MOV.U32 R23, RZ, RZ, R22 ;  /* 0x000000ffff177224 */ /* 0x000fe200078e0016 */
[----:B------:R-:W-:Y:S06]  /*1340*/  BRA `(.L_x_4905) ;  /* 0x0000000400647947 */ /* 0x000fec0003800000 */
.L_x_4927:
        /* <DEDUP_REMOVED lines=21> */
.L_x_4935:
[----:B------:R-:W-:-:S04]  /*14a0*/  SHF.R.U32.HI R3, RZ, 0x15, R0 ;  /* 0x00000015ff037819 */ /* 0x000fc80000011600 */
[----:B------:R-:W-:-:S04]  /*14b0*/  LOP3.LUT R3, R3, 0x1, RZ, 0xc0, !PT ;  /* 0x0000000103037812 */ /* 0x000fc800078ec0ff */
[----:B------:R-:W-:-:S04]  /*14c0*/  IADD3 R3, PT, PT, R0, 0x88fffff, R3 ;  /* 0x088fffff00037810 */ /* 0x000fc80007ffe003 */
[----:B------:R-:W-:-:S04]  /*14d0*/  SHF.R.U32.HI R3, RZ, 0x15, R3 ;  /* 0x00000015ff037819 */ /* 0x000fc80000011603 */
[----:B------:R-:W-:-:S07]  /*14e0*/  LOP3.LUT R4, R3, 0xff, RZ, 0xc0, !PT ;  /* 0x000000ff03047812 */ /* 0x000fce00078ec0ff */
.L_x_4936:
[----:B------:R-:W-:-:S04]  /*14f0*/  SHF.R.U32.HI R3, RZ, 0x18, R0 ;  /* 0x00000018ff037819 */ /* 0x000fc80000011600 */
[----:B------:R-:W-:-:S04]  /*1500*/  LOP3.LUT R4, R4, 0x80, R3, 0xf8, !PT ;  /* 0x0000008004047812 */ /* 0x000fc800078ef803 */
[----:B------:R-:W-:-:S07]  /*1510*/  PRMT R3, R4, 0x7610, R3 ;  /* 0x0000761004037816 */ /* 0x000fce0000000003 */
.L_x_4934:
[----:B------:R-:W-:Y:S05]  /*1520*/  BSYNC.RECONVERGENT B0 ;  /* 0x0000000000007941 */ /* 0x000fea0003800200 */
.L_x_4933:
[----:B------:R0:W-:Y:S01]  /*1530*/  STG.E.U8 desc[UR36][R8.64], R3 ;  /* 0x0000000308007986 */ /* 0x0001e2000c101124 */
[----:B------:R-:W-:Y:S01]  /*1540*/  IMAD.MOV.U32 R23, RZ, RZ, R22 ;  /* 0x000000ffff177224 */ /* 0x000fe200078e0016 */
[----:B------:R-:W-:Y:S06]  /*1550*/  BRA `(.L_x_4905) ;  /* 0x0000000000e07947 */ /* 0x000fec0003800000 */
.L_x_4926:
[----:B------:R-:W-:-:S09]  /*1560*/  UISETP.NE.AND UP0, UPT, UR4, 0x1c, UPT ;  /* 0x0000001c0400788c */ /* 0x000fd2000bf05270 */
[----:B------:R-:W-:Y:S05]  /*1570*/  BRA.U !UP0, `(.L_x_4937) ;  /* 0x0000000108cc7547 */ /* 0x000fea000b800000 */
[----:B------:R-:W-:-:S09]  /*1580*/  UISETP.NE.AND UP0, UPT, UR4, 0x1d, UPT ;  /* 0x0000001d0400788c */ /* 0x000fd2000bf05270 */
[----:B------:R-:W-:Y:S05]  /*1590*/  BRA.U !UP0, `(.L_x_4938) ;  /* 0x0000000108b47547 */ /* 0x000fea000b800000 */
[----:B------:R-:W-:-:S09]  /*15a0*/  UISETP.NE.AND UP0, UPT, UR4, 0x2c, UPT ;  /* 0x0000002c0400788c */ /* 0x000fd2000bf05270 */
[----:B------:R-:W-:Y:S05]  /*15b0*/  BRA.U !UP0, `(.L_x_4939) ;  /* 0x0000000108487547 */ /* 0x000fea000b800000 */
.L_x_4910:
        /* <DEDUP_REMOVED lines=16> */
.L_x_4940:
[----:B------:R-:W-:Y:S01]  /*16c0*/  IMAD.MOV.U32 R23, RZ, RZ, R22 ;  /* 0x000000ffff177224 */ /* 0x000fe200078e0016 */
[----:B------:R-:W-:Y:S06]  /*16d0*/  BRA `(.L_x_4905) ;  /* 0x0000000000807947 */ /* 0x000fec0003800000 */
.L_x_4939:
        /* <DEDUP_REMOVED lines=10> */
[----:B------:R-:W-:-:S04]  /*1780*/  SHF.R.U32.HI R0, RZ, 0x17, R10 ;  /* 0x00000017ff007819 */ /* 0x000fc8000001160a */
[----:B------:R-:W-:-:S04]  /*1790*/  LOP3.LUT R3, R0, 0xff, RZ, 0xc0, !PT ;  /* 0x000000ff00037812 */ /* 0x000fc800078ec0ff */
[----:B------:R-:W-:-:S13]  /*17a0*/  ISETP.NE.AND P2, PT, R3, 0xff, PT ;  /* 0x000000ff0300780c */ /* 0x000fda0003f45270 */
[--C-:B------:R-:W-:Y:S01]  /*17b0*/  @P2 SHF.R.U32.HI R6, RZ, 0x16, R10.reuse ;  /* 0x00000016ff062819 */ /* 0x100fe2000001160a */
[----:B------:R-:W-:Y:S01]  /*17c0*/  @P2 VIADD R4, R0, 0x1 ;  /* 0x0000000100042836 */ /* 0x000fe20000000000 */
[----:B------:R-:W-:Y:S01]  /*17d0*/  @P2 LOP3.LUT P0, RZ, R3, 0x3fffff, R10, 0xf8, !PT ;  /* 0x003fffff03ff2812 */ /* 0x000fe2000780f80a */
[----:B------:R-:W-:Y:S01]  /*17e0*/  IMAD.MOV.U32 R3, RZ, RZ, 0xff ;  /* 0x000000ffff037424 */ /* 0x000fe200078e00ff */
[----:B------:R-:W-:-:S04]  /*17f0*/  @P2 LOP3.LUT R6, R6, 0x1, RZ, 0xc0, !PT ;  /* 0x0000000106062812 */ /* 0x000fc800078ec0ff */
[----:B------:R-:W-:Y:S02]  /*1800*/  @P2 ISETP.EQ.U32.AND P1, PT, R6, 0x1, P0 ;  /* 0x000000010600280c */ /* 0x000fe40000722070 */
[----:B------:R-:W-:Y:S02]  /*1810*/  PLOP3.LUT P0, PT, PT, PT, PT, 0x80, 0x8 ;  /* 0x000000000008781c */ /* 0x000fe40003f0f070 */
[----:B------:R-:W-:-:S13]  /*1820*/  @P2 PLOP3.LUT P0, PT, P1, PT, PT, 0x80, 0x8 ;  /* 0x000000000008281c */ /* 0x000fda0000f0f070 */
[----:B------:R-:W-:-:S04]  /*1830*/  @!P0 IMAD.MOV R4, RZ, RZ, R0 ;  /* 0x000000ffff048224 */ /* 0x000fc800078e0200 */
[----:B------:R-:W-:-:S05]  /*1840*/  @P2 IMAD.MOV.U32 R3, RZ, RZ, R4 ;  /* 0x000000ffff032224 */ /* 0x000fca00078e0004 */
[----:B------:R0:W-:Y:S01]  /*1850*/  STG.E.U8 desc[UR36][R8.64], R3 ;  /* 0x0000000308007986 */ /* 0x0001e2000c101124 */
[----:B------:R-:W-:Y:S05]  /*1860*/  BRA `(.L_x_4905) ;  /* 0x00000000001c7947 */ /* 0x000fea0003800000 */
.L_x_4938:
[----:B------:R-:W0:Y:S01]  /*1870*/  F2I.U64.F64.TRUNC R4, R4 ;  /* 0x0000000400047311 */ /* 0x000e22000030d800 */
[----:B------:R-:W-:Y:S01]  /*1880*/  IMAD.MOV.U32 R23, RZ, RZ, R22 ;  /* 0x000000ffff177224 */ /* 0x000fe200078e0016 */
[----:B0-----:R0:W-:Y:S01]  /*1890*/  STG.E.64 desc[UR36][R8.64], R4 ;  /* 0x0000000408007986 */ /* 0x0011e2000c101b24 */
[----:B------:R-:W-:Y:S05]  /*18a0*/  BRA `(.L_x_4905) ;  /* 0x00000000000c7947 */ /* 0x000fea0003800000 */
.L_x_4937:
[----:B------:R-:W0:Y:S01]  /*18b0*/  F2I.U32.F64.TRUNC R5, R4 ;  /* 0x0000000400057311 */ /* 0x000e22000030d000 */
[----:B------:R-:W-:Y:S01]  /*18c0*/  IMAD.MOV.U32 R23, RZ, RZ, R22 ;  /* 0x000000ffff177224 */ /* 0x000fe200078e0016 */
[----:B0-----:R0:W-:Y:S06]  /*18d0*/  STG.E desc[UR36][R8.64], R5 ;  /* 0x0000000508007986 */ /* 0x0011ec000c101924 */
.L_x_4905:
[----:B------:R-:W-:Y:S05]  /*18e0*/  BSYNC.RECONVERGENT B6 ;  /* 0x0000000000067941 */ /* 0x000fea0003800200 */
.L_x_4904:
[----:B------:R-:W-:Y:S01]  /*18f0*/  ISETP.GE.AND P0, PT, R23, R32, PT ;  /* 0x000000201700720c */ /* 0x000fe20003f06270 */
[----:B------:R-:W-:-:S12]  /*1900*/  BSSY.RECONVERGENT B6, `(.L_x_4941) ;  /* 0x00002a6000067945 */ /* 0x000fd80003800200 */
[----:B------:R-:W-:Y:S05]  /*1910*/  @P0 BRA `(.L_x_4942) ;  /* 0x0000002800900947 */ /* 0x000fea0003800000 */
[----:B012-45:R-:W0:Y:S01]  /*1920*/  LDC.64 R4, c[0x0][0x3a0] ;  /* 0x0000e800ff047b82 */ /* 0x037e220000000a00 */
[----:B------:R-:W3:Y:S01]  /*1930*/  LDCU UR5, c[0x0][0x3b8] ;  /* 0x00007700ff0577ac */ /* 0x000ee20008000800 */
[----:B------:R-:W-:Y:S01]  /*1940*/  IMAD R0, R2, 0x200, R23 ;  /* 0x0000020002007824 */ /* 0x000fe200078e0217 */
[----:B------:R-:W-:-:S04]  /*1950*/  UPRMT UR4, UR38, 0x9910, URZ ;  /* 0x0000991026047896 */ /* 0x000fc800080000ff */
[----:B------:R-:W-:Y:S01]  /*1960*/  UISETP.GT.AND UP0, UPT, UR4, 0x9, UPT ;  /* 0x000000090400788c */ /* 0x000fe2000bf04270 */
[----:B---3--:R-:W-:-:S05]  /*1970*/  IMAD R3, R0, UR5, RZ ;  /* 0x0000000500037c24 */ /* 0x008fca000f8e02ff */
        /* <DEDUP_REMOVED lines=11> */
[----:B------:R-:W0:Y:S02]  /*1a30*/  F2I.F64.TRUNC R29, R28 ;  /* 0x0000001c001d7311 */ /* 0x000e24000030d100 */
[----:B0-----:R0:W-:Y:S01]  /*1a40*/  STG.E.U8 desc[UR36][R4.64], R29 ;  /* 0x0000001d04007986 */ /* 0x0011e2000c101124 */
[----:B------:R-:W-:Y:S05]  /*1a50*/  BRA `(.L_x_4948) ;  /* 0x0000001000f07947 */ /* 0x000fea0003800000 */
.L_x_4946:
[----:B------:R-:W0:Y:S02]  /*1a60*/  F2I.S64.F64.TRUNC R28, R28 ;  /* 0x0000001c001c7311 */ /* 0x000e24000030d900 */
[----:B0-----:R-:W-:-:S05]  /*1a70*/  IMAD.MOV.U32 R3, RZ, RZ, R28 ;  /* 0x000000ffff037224 */ /* 0x001fca00078e001c */
[----:B------:R0:W-:Y:S01]  /*1a80*/  STG.E.U8 desc[UR36][R4.64], R3 ;  /* 0x0000000304007986 */ /* 0x0001e2000c101124 */
[----:B------:R-:W-:Y:S05]  /*1a90*/  BRA `(.L_x_4948) ;  /* 0x0000001000e07947 */ /* 0x000fea0003800000 */
.L_x_4945:
[----:B------:R-:W-:-:S09]  /*1aa0*/  UISETP.NE.AND UP0, UPT, UR4, 0x2, UPT ;  /* 0x000000020400788c */ /* 0x000fd2000bf05270 */
[----:B------:R-:W-:Y:S05]  /*1ab0*/  BRA.U !UP0, `(.L_x_4949) ;  /* 0x0000000108287547 */ /* 0x000fea000b800000 */
[----:B------:R-:W-:-:S09]  /*1ac0*/  UISETP.NE.AND UP0, UPT, UR4, 0x3, UPT ;  /* 0x000000030400788c */ /* 0x000fd2000bf05270 */
[----:B------:R-:W-:Y:S05]  /*1ad0*/  BRA.U !UP0, `(.L_x_4950) ;  /* 0x0000000108147547 */ /* 0x000fea000b800000 */
[----:B------:R-:W-:-:S09]  /*1ae0*/  UISETP.NE.AND UP0, UPT, UR4, 0x4, UPT ;  /* 0x000000040400788c */ /* 0x000fd2000bf05270 */
[----:B------:R-:W-:Y:S05]  /*1af0*/  BRA.U UP0, `(.L_x_4947) ;  /* 0x0000000d00847547 */ /* 0x000fea000b800000 */
[----:B------:R-:W0:Y:S02]  /*1b00*/  F2I.S64.F64.TRUNC R28, R28 ;  /* 0x0000001c001c7311 */ /* 0x000e24000030d900 */
[----:B0-----:R0:W-:Y:S01]  /*1b10*/  STG.E.64 desc[UR36][R4.64], R28 ;  /* 0x0000001c04007986 */ /* 0x0011e2000c101b24 */
[----:B------:R-:W-:Y:S05]  /*1b20*/  BRA `(.L_x_4948) ;  /* 0x0000001000bc7947 */ /* 0x000fea0003800000 */
.L_x_4950:
[----:B------:R-:W0:Y:S02]  /*1b30*/  F2I.F64.TRUNC R29, R28 ;  /* 0x0000001c001d7311 */ /* 0x000e24000030d100 */
[----:B0-----:R0:W-:Y:S01]  /*1b40*/  STG.E desc[UR36][R4.64], R29 ;  /* 0x0000001d04007986 */ /* 0x0011e2000c101924 */
[----:B------:R-:W-:Y:S05]  /*1b50*/  BRA `(.L_x_4948) ;  /* 0x0000001000b07947 */ /* 0x000fea0003800000 */
.L_x_4949:
[----:B------:R-:W0:Y:S02]  /*1b60*/  F2I.F64.TRUNC R29, R28 ;  /* 0x0000001c001d7311 */ /* 0x000e24000030d100 */
[----:B0-----:R0:W-:Y:S01]  /*1b70*/  STG.E.U16 desc[UR36][R4.64], R29 ;  /* 0x0000001d04007986 */ /* 0x0011e2000c101524 */
[----:B------:R-:W-:Y:S05]  /*1b80*/  BRA `(.L_x_4948) ;  /* 0x0000001000a47947 */ /* 0x000fea0003800000 */
.L_x_4944:
        /* <DEDUP_REMOVED lines=13> */
[----:B------:R-:W0:Y:S02]  /*1c60*/  DSETP.GEU.AND P0, PT, |R28|, UR4, PT ;  /* 0x000000041c007e2a */ /* 0x000e24000bf0e200 */
[----:B0-----:R-:W-:-:S05]  /*1c70*/  @!P0 FMUL R3, R3, 1.175494350822287508e-38 ;  /* 0x0080000003038820 */ /* 0x001fca0000400000 */
[----:B------:R0:W-:Y:S01]  /*1c80*/  STG.E desc[UR36][R4.64], R3 ;  /* 0x0000000304007986 */ /* 0x0001e2000c101924 */
[----:B------:R-:W-:Y:S05]  /*1c90*/  BRA `(.L_x_4948) ;  /* 0x0000001000607947 */ /* 0x000fea0003800000 */
.L_x_4952:
        /* <DEDUP_REMOVED lines=9> */
[----:B------:R-:W-:-:S05]  /*1d30*/  F2FP.F16.F32.PACK_AB R0, RZ, R0 ;  /* 0x00000000ff00723e */ /* 0x000fca00000000ff */
[----:B------:R0:W-:Y:S01]  /*1d40*/  STG.E.U16 desc[UR36][R4.64], R0 ;  /* 0x0000000004007986 */ /* 0x0001e2000c101524 */
[----:B------:R-:W-:Y:S05]  /*1d50*/  BRA `(.L_x_4948) ;  /* 0x0000001000307947 */ /* 0x000fea0003800000 */
.L_x_4951:
        /* <DEDUP_REMOVED lines=14> */
[----:B0-----:R-:W-:-:S15]  /*1e40*/  @!P1 FMUL R6, R6, 1.175494350822287508e-38 ;  /* 0x0080000006069820 */ /* 0x001fde0000400000 */
[----:B------:R-:W-:-:S15]  /*1e50*/  NOP ;  /* 0x0000000000007918 */ /* 0x000fde0000000000 */
[----:B------:R-:W-:-:S15]  /*1e60*/  NOP ;  /* 0x0000000000007918 */ /* 0x000fde0000000000 */
[----:B------:R-:W-:-:S15]  /*1e70*/  NOP ;  /* 0x0000000000007918 */ /* 0x000fde0000000000 */
[----:B------:R-:W-:-:S02]  /*1e80*/  NOP ;  /* 0x0000000000007918 */ /* 0x000fc40000000000 */
        /* <DEDUP_REMOVED lines=9> */
.L_x_4954:
        /* <DEDUP_REMOVED lines=23> */
.L_x_4953:
[----:B------:R0:W-:Y:S01]  /*2090*/  STG.E.64 desc[UR36][R4.64], R28 ;  /* 0x0000001c04007986 */ /* 0x0001e2000c101b24 */
[----:B------:R-:W-:Y:S05]  /*20a0*/  BRA `(.L_x_4948) ;  /* 0x0000000c005c7947 */ /* 0x000fea0003800000 */
.L_x_4943:
        /* <DEDUP_REMOVED lines=10> */
[----:B------:R-:W0:Y:S02]  /*2150*/  F2I.U32.F64.TRUNC R29, R28 ;  /* 0x0000001c001d7311 */ /* 0x000e24000030d000 */
[----:B0-----:R0:W-:Y:S01]  /*2160*/  STG.E.U16 desc[UR36][R4.64], R29 ;  /* 0x0000001d04007986 */ /* 0x0011e2000c101524 */
[----:B------:R-:W-:Y:S05]  /*2170*/  BRA `(.L_x_4948) ;  /* 0x0000000c00287947 */ /* 0x000fea0003800000 */
.L_x_4958:
        /* <DEDUP_REMOVED lines=26> */
.L_x_4961:
[----:B------:R-:W-:-:S04]  /*2320*/  SHF.R.U32.HI R0, RZ, 0x18, R6 ;  /* 0x00000018ff007819 */ /* 0x000fc80000011606 */
[----:B------:R-:W-:-:S07]  /*2330*/  LOP3.LUT R3, R3, 0x80, R0, 0xf8, !PT ;  /* 0x0000008003037812 */ /* 0x000fce00078ef800 */
.L_x_4960:
[----:B------:R-:W-:Y:S05]  /*2340*/  BSYNC.RECONVERGENT B0 ;  /* 0x0000000000007941 */ /* 0x000fea0003800200 */
.L_x_4959:
[----:B------:R0:W-:Y:S01]  /*2350*/  STG.E.U8 desc[UR36][R4.64], R3 ;  /* 0x0000000304007986 */ /* 0x0001e2000c101124 */
[----:B------:R-:W-:Y:S05]  /*2360*/  BRA `(.L_x_4948) ;  /* 0x0000000800ac7947 */ /* 0x000fea0003800000 */
.L_x_4957:
        /* <DEDUP_REMOVED lines=26> */
.L_x_4964:
[----:B------:R-:W-:-:S04]  /*2510*/  SHF.R.U32.HI R7, RZ, 0x18, R7 ;  /* 0x00000018ff077819 */ /* 0x000fc80000011607 */
[----:B------:R-:W-:-:S07]  /*2520*/  LOP3.LUT R0, R0, 0x80, R7, 0xf8, !PT ;  /* 0x0000008000007812 */ /* 0x000fce00078ef807 */
.L_x_4963:
[----:B------:R-:W-:Y:S05]  /*2530*/  BSYNC.RECONVERGENT B0 ;  /* 0x0000000000007941 */ /* 0x000fea0003800200 */
.L_x_4962:
[----:B------:R0:W-:Y:S01]  /*2540*/  STG.E.U8 desc[UR36][R4.64], R0 ;  /* 0x0000000004007986 */ /* 0x0001e2000c101124 */
[----:B------:R-:W-:Y:S05]  /*2550*/  BRA `(.L_x_4948) ;  /* 0x0000000800307947 */ /* 0x000fea0003800000 */
.L_x_4956:
        /* <DEDUP_REMOVED lines=30> */
.L_x_4966:
[----:B------:R-:W0:Y:S02]  /*2740*/  F2I.U64.F64.TRUNC R28, R28 ;  /* 0x0000001c001c7311 */ /* 0x000e24000030d800 */
[----:B0-----:R0:W-:Y:S01]  /*2750*/  STG.E.64 desc[UR36][R4.64], R28 ;  /* 0x0000001c04007986 */ /* 0x0011e2000c101b24 */
[----:B------:R-:W-:Y:S05]  /*2760*/  BRA `(.L_x_4948) ;  /* 0x0000000400ac7947 */ /* 0x000fea0003800000 */
.L_x_4965:
[----:B------:R-:W0:Y:S02]  /*2770*/  F2I.U32.F64.TRUNC R29, R28 ;  /* 0x0000001c001d7311 */ /* 0x000e24000030d000 */
[----:B0-----:R0:W-:Y:S01]  /*2780*/  STG.E desc[UR36][R4.64], R29 ;  /* 0x0000001d04007986 */ /* 0x0011e2000c101924 */
[----:B------:R-:W-:Y:S05]  /*2790*/  BRA `(.L_x_4948) ;  /* 0x0000000400a07947 */ /* 0x000fea0003800000 */
.L_x_4955:
[----:B------:R-:W-:-:S09]  /*27a0*/  UISETP.GT.AND UP0, UPT, UR4, 0xe, UPT ;  /* 0x0000000e0400788c */ /* 0x000fd2000bf04270 */
[----:B------:R-:W-:Y:S05]  /*27b0*/  BRA.U UP0, `(.L_x_4967) ;  /* 0x00000001003c7547 */ /* 0x000fea000b800000 */
[----:B------:R-:W-:-:S09]  /*27c0*/  UISETP.NE.AND UP0, UPT, UR4, 0xa, UPT ;  /* 0x0000000a0400788c */ /* 0x000fd2000bf05270 */
[----:B------:R-:W-:Y:S05]  /*27d0*/  BRA.U !UP0, `(.L_x_4968) ;  /* 0x00000001082c7547 */ /* 0x000fea000b800000 */
[----:B------:R-:W-:-:S09]  /*27e0*/  UISETP.NE.AND UP0, UPT, UR4, 0xb, UPT ;  /* 0x0000000b0400788c */ /* 0x000fd2000bf05270 */
[----:B------:R-:W-:Y:S05]  /*27f0*/  BRA.U UP0, `(.L_x_4947) ;  /* 0x0000000100447547 */ /* 0x000fea000b800000 */
[----:B------:R-:W0:-:S15]  /*2800*/  DSETP.NEU.AND P0, PT, R30, RZ, PT ;  /* 0x000000ff1e00722a */ /* 0x000e1e0003f0d000 */
[----:B------:R-:W-:-:S15]  /*2810*/  NOP ;  /* 0x0000000000007918 */ /* 0x000fde0000000000 */
[----:B------:R-:W-:-:S15]  /*2820*/  NOP ;  /* 0x0000000000007918 */ /* 0x000fde0000000000 */
[----:B------:R-:W-:-:S15]  /*2830*/  NOP ;  /* 0x0000000000007918 */ /* 0x000fde0000000000 */
[----:B------:R-:W-:-:S04]  /*2840*/  NOP ;  /* 0x0000000000007918 */ /* 0x000fc80000000000 */
[----:B0-----:R-:W0:Y:S02]  /*2850*/  DSETP.NEU.OR P0, PT, R28, RZ, P0 ;  /* 0x000000ff1c00722a */ /* 0x001e24000070d400 */
[----:B0-----:R-:W-:-:S05]  /*2860*/  SEL R3, RZ, 0x1, !P0 ;  /* 0x00000001ff037807 */ /* 0x001fca0004000000 */
[----:B------:R4:W-:Y:S01]  /*2870*/  STG.E.U8 desc[UR36][R4.64], R3 ;  /* 0x0000000304007986 */ /* 0x0009e2000c101124 */
[----:B------:R-:W-:Y:S05]  /*2880*/  BRA `(.L_x_4948) ;  /* 0x0000000400647947 */ /* 0x000fea0003800000 */
.L_x_4968:
[----:B------:R3:W-:Y:S01]  /*2890*/  STG.E.128 desc[UR36][R4.64], R28 ;  /* 0x0000001c04007986 */ /* 0x0007e2000c101d24 */
[----:B------:R-:W-:Y:S05]  /*28a0*/  BRA `(.L_x_4948) ;  /* 0x00000004005c7947 */ /* 0x000fea0003800000 */
.L_x_4967:
[----:B------:R-:W-:-:S09]  /*28b0*/  UISETP.NE.AND UP0, UPT, UR4, 0xf, UPT ;  /* 0x0000000f0400788c */ /* 0x000fd2000bf05270 */
[----:B------:R-:W-:Y:S05]  /*28c0*/  BRA.U !UP0, `(.L_x_4969) ;  /* 0x0000000508287547 */ /* 0x000fea000b800000 */
[----:B------:R-:W-:-:S09]  /*28d0*/  UISETP.NE.AND UP0, UPT, UR4, 0x17, UPT ;  /* 0x000000170400788c */ /* 0x000fd2000bf05270 */
[----:B------:R-:W-:Y:S05]  /*28e0*/  BRA.U !UP0, `(.L_x_4970) ;  /* 0x0000000108b07547 */ /* 0x000fea000b800000 */
[----:B------:R-:W-:-:S09]  /*28f0*/  UISETP.NE.AND UP0, UPT, UR4, 0x18, UPT ;  /* 0x000000180400788c */ /* 0x000fd2000bf05270 */
[----:B------:R-:W-:Y:S05]  /*2900*/  BRA.U !UP0, `(.L_x_4971) ;  /* 0x0000000108447547 */ /* 0x000fea000b800000 */
.L_x_4947:
        /* <DEDUP_REMOVED lines=16> */
.L_x_4972:
[----:B------:R-:W-:Y:S05]  /*2a10*/  BRA `(.L_x_4948) ;  /* 0x0000000400007947 */ /* 0x000fea0003800000 */
.L_x_4971:
        /* <DEDUP_REMOVED lines=21> */
.L_x_4974:
[----:B------:R-:W-:Y:S05]  /*2b70*/  BSYNC.RECONVERGENT B0 ;  /* 0x0000000000007941 */ /* 0x000fea0003800200 */
.L_x_4973:
[----:B------:R-:W-:-:S05]  /*2b80*/  LOP3.LUT R3, R0, 0x80, R7, 0xf8, !PT ;  /* 0x0000008000037812 */ /* 0x000fca00078ef807 */
[----:B------:R2:W-:Y:S01]  /*2b90*/  STG.E.U8 desc[UR36][R4.64], R3 ;  /* 0x0000000304007986 */ /* 0x0005e2000c101124 */
[----:B------:R-:W-:Y:S05]  /*2ba0*/  BRA `(.L_x_4948) ;  /* 0x00000000009c7947 */ /* 0x000fea0003800000 */
.L_x_4970:
        /* <DEDUP_REMOVED lines=20> */
.L_x_4976:
[----:B------:R-:W-:Y:S01]  /*2cf0*/  IMAD.MOV.U32 R0, RZ, RZ, 0x7f ;  /* 0x0000007fff007424 */ /* 0x000fe200078e00ff */
[----:B------:R-:W-:-:S04]  /*2d00*/  ISETP.GT.U32.AND P0, PT, R6, 0x7f800000, PT ;  /* 0x7f8000000600780c */ /* 0x000fc80003f04070 */
[----:B------:R-:W-:-:S09]  /*2d10*/  SEL R0, R0, 0x7c, P0 ;  /* 0x0000007c00007807 */ /* 0x000fd20000000000 */
.L_x_4977:
[----:B------:R-:W-:Y:S05]  /*2d20*/  BSYNC.RECONVERGENT B0 ;  /* 0x0000000000007941 */ /* 0x000fea0003800200 */
.L_x_4975:
[----:B------:R-:W-:-:S04]  /*2d30*/  SHF.R.U32.HI R3, RZ, 0x18, R3 ;  /* 0x00000018ff037819 */ /* 0x000fc80000011603 */
[----:B------:R-:W-:-:S05]  /*2d40*/  LOP3.LUT R3, R0, 0x80, R3, 0xf8, !PT ;  /* 0x0000008000037812 */ /* 0x000fca00078ef803 */
[----:B------:R1:W-:Y:S01]  /*2d50*/  STG.E.U8 desc[UR36][R4.64], R3 ;  /* 0x0000000304007986 */ /* 0x0003e2000c101124 */
[----:B------:R-:W-:Y:S05]  /*2d60*/  BRA `(.L_x_4948) ;  /* 0x00000000002c7947 */ /* 0x000fea0003800000 */
.L_x_4969:
        /* <DEDUP_REMOVED lines=9> */
[----:B------:R-:W-:-:S05]  /*2e00*/  F2FP.BF16.F32.PACK_AB R0, RZ, R0 ;  /* 0x00000000ff00723e */ /* 0x000fca00000010ff */
[----:B------:R0:W-:Y:S02]  /*2e10*/  STG.E.U16 desc[UR36][R4.64], R0 ;  /* 0x0000000004007986 */ /* 0x0001e4000c101524 */
.L_x_4948:
        /* <DEDUP_REMOVED lines=23> */
.L_x_4981:
[----:B------:R-:W0:Y:S02]  /*2f90*/  F2I.S64.F64.TRUNC R24, R24 ;  /* 0x0000001800187311 */ /* 0x000e24000030d900 */
[----:B0-----:R-:W-:-:S05]  /*2fa0*/  IMAD.MOV.U32 R3, RZ, RZ, R24 ;  /* 0x000000ffff037224 */ /* 0x001fca00078e0018 */
[----:B------:R5:W-:Y:S01]  /*2fb0*/  STG.E.U8 desc[UR36][R4.64], R3 ;  /* 0x0000000304007986 */ /* 0x000be2000c101124 */
[----:B------:R-:W-:Y:S05]  /*2fc0*/  BRA `(.L_x_4983) ;  /* 0x0000001000e07947 */ /* 0x000fea0003800000 */
.L_x_4980:
        /* <DEDUP_REMOVED lines=9> */
.L_x_4985:
[----:B------:R-:W0:Y:S02]  /*3060*/  F2I.F64.TRUNC R25, R24 ;  /* 0x0000001800197311 */ /* 0x000e24000030d100 */
[----:B0-----:R0:W-:Y:S01]  /*3070*/  STG.E desc[UR36][R4.64], R25 ;  /* 0x0000001904007986 */ /* 0x0011e2000c101924 */
[----:B------:R-:W-:Y:S05]  /*3080*/  BRA `(.L_x_4983) ;  /* 0x0000001000b07947 */ /* 0x000fea0003800000 */
.L_x_4984:
[----:B------:R-:W0:Y:S02]  /*3090*/  F2I.F64.TRUNC R25, R24 ;  /* 0x0000001800197311 */ /* 0x000e24000030d100 */
[----:B0-----:R0:W-:Y:S01]  /*30a0*/  STG.E.U16 desc[UR36][R4.64], R25 ;  /* 0x0000001904007986 */ /* 0x0011e2000c101524 */
[----:B------:R-:W-:Y:S05]  /*30b0*/  BRA `(.L_x_4983) ;  /* 0x0000001000a47947 */ /* 0x000fea0003800000 */
.L_x_4979:
        /* <DEDUP_REMOVED lines=17> */
.L_x_4987:
        /* <DEDUP_REMOVED lines=12> */
.L_x_4986:
        /* <DEDUP_REMOVED lines=28> */
.L_x_4989:
        /* <DEDUP_REMOVED lines=23> */
.L_x_4988:
[----:B------:R4:W-:Y:S01]  /*35c0*/  STG.E.64 desc[UR36][R4.64], R24 ;  /* 0x0000001804007986 */ /* 0x0009e2000c101b24 */
[----:B------:R-:W-:Y:S05]  /*35d0*/  BRA `(.L_x_4983) ;  /* 0x0000000c005c7947 */ /* 0x000fea0003800000 */
.L_x_4978:
        /* <DEDUP_REMOVED lines=13> */
.L_x_4993:
        /* <DEDUP_REMOVED lines=26> */
.L_x_4996:
[----:B------:R-:W-:-:S04]  /*3850*/  SHF.R.U32.HI R0, RZ, 0x18, R6 ;  /* 0x00000018ff007819 */ /* 0x000fc80000011606 */
[----:B------:R-:W-:-:S07]  /*3860*/  LOP3.LUT R3, R3, 0x80, R0, 0xf8, !PT ;  /* 0x0000008003037812 */ /* 0x000fce00078ef800 */
.L_x_4995:
[----:B------:R-:W-:Y:S05]  /*3870*/  BSYNC.RECONVERGENT B0 ;  /* 0x0000000000007941 */ /* 0x000fea0003800200 */
.L_x_4994:
[----:B------:R0:W-:Y:S01]  /*3880*/  STG.E.U8 desc[UR36][R4.64], R3 ;  /* 0x0000000304007986 */ /* 0x0001e2000c101124 */
[----:B------:R-:W-:Y:S05]  /*3890*/  BRA `(.L_x_4983) ;  /* 0x0000000800ac7947 */ /* 0x000fea0003800000 */
.L_x_4992:
        /* <DEDUP_REMOVED lines=26> */
.L_x_4999:
[----:B------:R-:W-:-:S04]  /*3a40*/  SHF.R.U32.HI R7, RZ, 0x18, R7 ;  /* 0x00000018ff077819 */ /* 0x000fc80000011607 */
[----:B------:R-:W-:-:S07]  /*3a50*/  LOP3.LUT R0, R0, 0x80, R7, 0xf8, !PT ;  /* 0x0000008000007812 */ /* 0x000fce00078ef807 */
.L_x_4998:
[----:B------:R-:W-:Y:S05]  /*3a60*/  BSYNC.RECONVERGENT B0 ;  /* 0x0000000000007941 */ /* 0x000fea0003800200 */
.L_x_4997:
[----:B------:R0:W-:Y:S01]  /*3a70*/  STG.E.U8 desc[UR36][R4.64], R0 ;  /* 0x0000000004007986 */ /* 0x0001e2000c101124 */
[----:B------:R-:W-:Y:S05]  /*3a80*/  BRA `(.L_x_4983) ;  /* 0x0000000800307947 */ /* 0x000fea0003800000 */
.L_x_4991:
        /* <DEDUP_REMOVED lines=30> */
.L_x_5001:
[----:B------:R-:W0:Y:S02]  /*3c70*/  F2I.U64.F64.TRUNC R24, R24 ;  /* 0x0000001800187311 */ /* 0x000e24000030d800 */
[----:B0-----:R0:W-:Y:S01]  /*3c80*/  STG.E.64 desc[UR36][R4.64], R24 ;  /* 0x0000001804007986 */ /* 0x0011e2000c101b24 */
[----:B------:R-:W-:Y:S05]  /*3c90*/  BRA `(.L_x_4983) ;  /* 0x0000000400ac7947 */ /* 0x000fea0003800000 */
.L_x_5000:
[----:B------:R-:W0:Y:S02]  /*3ca0*/  F2I.U32.F64.TRUNC R25, R24 ;  /* 0x0000001800197311 */ /* 0x000e24000030d000 */
[----:B0-----:R0:W-:Y:S01]  /*3cb0*/  STG.E desc[UR36][R4.64], R25 ;  /* 0x0000001904007986 */ /* 0x0011e2000c101924 */
[----:B------:R-:W-:Y:S05]  /*3cc0*/  BRA `(.L_x_4983) ;  /* 0x0000000400a07947 */ /* 0x000fea0003800000 */
.L_x_4990:
        /* <DEDUP_REMOVED lines=15> */
.L_x_5003:
[----:B------:R0:W-:Y:S01]  /*3dc0*/  STG.E.128 desc[UR36][R4.64], R24 ;  /* 0x0000001804007986 */ /* 0x0001e2000c101d24 */
[----:B------:R-:W-:Y:S05]  /*3dd0*/  BRA `(.L_x_4983) ;  /* 0x00000004005c7947 */ /* 0x000fea0003800000 */
.L_x_5002:
[----:B------:R-:W-:-:S09]  /*3de0*/  UISETP.NE.AND UP0, UPT, UR4, 0xf, UPT ;  /* 0x0000000f0400788c */ /* 0x000fd2000bf05270 */
[----:B------:R-:W-:Y:S05]  /*3df0*/  BRA.U !UP0, `(.L_x_5004) ;  /* 0x0000000508287547 */ /* 0x000fea000b800000 */
[----:B------:R-:W-:-:S09]  /*3e00*/  UISETP.NE.AND UP0, UPT, UR4, 0x17, UPT ;  /* 0x000000170400788c */ /* 0x000fd2000bf05270 */
[----:B------:R-:W-:Y:S05]  /*3e10*/  BRA.U !UP0, `(.L_x_5005) ;  /* 0x0000000108b07547 */ /* 0x000fea000b800000 */
[----:B------:R-:W-:-:S09]  /*3e20*/  UISETP.NE.AND UP0, UPT, UR4, 0x18, UPT ;  /* 0x000000180400788c */ /* 0x000fd2000bf05270 */
[----:B------:R-:W-:Y:S05]  /*3e30*/  BRA.U !UP0, `(.L_x_5006) ;  /* 0x0000000108447547 */ /* 0x000fea000b800000 */
.L_x_4982:
        /* <DEDUP_REMOVED lines=16> */
.L_x_5007:
[----:B------:R-:W-:Y:S05]  /*3f40*/  BRA `(.L_x_4983) ;  /* 0x0000000400007947 */ /* 0x000fea0003800000 */
.L_x_5006:
        /* <DEDUP_REMOVED lines=21> */
.L_x_5009:
[----:B------:R-:W-:Y:S05]  /*40a0*/  BSYNC.RECONVERGENT B0 ;  /* 0x0000000000007941 */ /* 0x000fea0003800200 */
.L_x_5008:
[----:B------:R-:W-:-:S05]  /*40b0*/  LOP3.LUT R3, R0, 0x80, R7, 0xf8, !PT ;  /* 0x0000008000037812 */ /* 0x000fca00078ef807 */
[----:B------:R0:W-:Y:S01]  /*40c0*/  STG.E.U8 desc[UR36][R4.64], R3 ;  /* 0x0000000304007986 */ /* 0x0001e2000c101124 */
[----:B------:R-:W-:Y:S05]  /*40d0*/  BRA `(.L_x_4983) ;  /* 0x00000000009c7947 */ /* 0x000fea0003800000 */
.L_x_5005:
        /* <DEDUP_REMOVED lines=20> */
.L_x_5011:
[----:B------:R-:W-:Y:S01]  /*4220*/  IMAD.MOV.U32 R0, RZ, RZ, 0x7f ;  /* 0x0000007fff007424 */ /* 0x000fe200078e00ff */
[----:B------:R-:W-:-:S04]  /*4230*/  ISETP.GT.U32.AND P0, PT, R6, 0x7f800000, PT ;  /* 0x7f8000000600780c */ /* 0x000fc80003f04070 */
[----:B------:R-:W-:-:S09]  /*4240*/  SEL R0, R0, 0x7c, P0 ;  /* 0x0000007c00007807 */ /* 0x000fd20000000000 */
.L_x_5012:
[----:B------:R-:W-:Y:S05]  /*4250*/  BSYNC.RECONVERGENT B0 ;  /* 0x0000000000007941 */ /* 0x000fea0003800200 */
.L_x_5010:
[----:B------:R-:W-:-:S04]  /*4260*/  SHF.R.U32.HI R3, RZ, 0x18, R3 ;  /* 0x00000018ff037819 */ /* 0x000fc80000011603 */
[----:B------:R-:W-:-:S05]  /*4270*/  LOP3.LUT R3, R0, 0x80, R3, 0xf8, !PT ;  /* 0x0000008000037812 */ /* 0x000fca00078ef803 */
[----:B------:R0:W-:Y:S01]  /*4280*/  STG.E.U8 desc[UR36][R4.64], R3 ;  /* 0x0000000304007986 */ /* 0x0001e2000c101124 */
[----:B------:R-:W-:Y:S05]  /*4290*/  BRA `(.L_x_4983) ;  /* 0x00000000002c7947 */ /* 0x000fea0003800000 */
.L_x_5004:
        /* <DEDUP_REMOVED lines=11> */
.L_x_4983:
[----:B------:R-:W-:-:S07]  /*4350*/  VIADD R23, R23, 0x80 ;  /* 0x0000008017177836 */ /* 0x000fce0000000000 */
.L_x_4942:
[----:B------:R-:W-:Y:S05]  /*4360*/  BSYNC.RECONVERGENT B6 ;  /* 0x0000000000067941 */ /* 0x000fea0003800200 */
.L_x_4941:
        /* <DEDUP_REMOVED lines=20> */
[----:B0-----:R-:W-:Y:S01]  /*44b0*/  STG.E.U8 desc[UR36][R2.64], R17 ;  /* 0x0000001102007986 */ /* 0x001fe2000c101124 */
[----:B------:R-:W-:Y:S05]  /*44c0*/  EXIT ;  /* 0x000000000000794d */ /* 0x000fea0003800000 */
.L_x_5016:
[----:B------:R-:W0:Y:S02]  /*44d0*/  F2I.S64.F64.TRUNC R16, R16 ;  /* 0x0000001000107311 */ /* 0x000e24000030d900 */
[----:B0-----:R-:W-:-:S05]  /*44e0*/  IMAD.MOV.U32 R5, RZ, RZ, R16 ;  /* 0x000000ffff057224 */ /* 0x001fca00078e0010 */
[----:B------:R-:W-:Y:S01]  /*44f0*/  STG.E.U8 desc[UR36][R2.64], R5 ;  /* 0x0000000502007986 */ /* 0x000fe2000c101124 */
[----:B------:R-:W-:Y:S05]  /*4500*/  EXIT ;  /* 0x000000000000794d */ /* 0x000fea0003800000 */
.L_x_5015:
[----:B------:R-:W-:-:S09]  /*4510*/  UISETP.NE.AND UP0, UPT, UR4, 0x2, UPT ;  /* 0x000000020400788c */ /* 0x000fd2000bf05270 */
[----:B------:R-:W-:Y:S05]  /*4520*/  BRA.U !UP0, `(.L_x_5018) ;  /* 0x0000000108287547 */ /* 0x000fea000b800000 */
[----:B------:R-:W-:-:S09]  /*4530*/  UISETP.NE.AND UP0, UPT, UR4, 0x3, UPT ;  /* 0x000000030400788c */ /* 0x000fd2000bf05270 */
[----:B------:R-:W-:Y:S05]  /*4540*/  BRA.U !UP0, `(.L_x_5019) ;  /* 0x0000000108147547 */ /* 0x000fea000b800000 */
[----:B------:R-:W-:-:S09]  /*4550*/  UISETP.NE.AND UP0, UPT, UR4, 0x4, UPT ;  /* 0x000000040400788c */ /* 0x000fd2000bf05270 */
[----:B------:R-:W-:Y:S05]  /*4560*/  BRA.U UP0, `(.L_x_5017) ;  /* 0x0000000d00847547 */ /* 0x000fea000b800000 */
[----:B------:R-:W0:Y:S02]  /*4570*/  F2I.S64.F64.TRUNC R16, R16 ;  /* 0x0000001000107311 */ /* 0x000e24000030d900 */
[----:B0-----:R-:W-:Y:S01]  /*4580*/  STG.E.64 desc[UR36][R2.64], R16 ;  /* 0x0000001002007986 */ /* 0x001fe2000c101b24 */
[----:B------:R-:W-:Y:S05]  /*4590*/  EXIT ;  /* 0x000000000000794d */ /* 0x000fea0003800000 */
.L_x_5019:
[----:B------:R-:W0:Y:S02]  /*45a0*/  F2I.F64.TRUNC R17, R16 ;  /* 0x0000001000117311 */ /* 0x000e24000030d100 */
[----:B0-----:R-:W-:Y:S01]  /*45b0*/  STG.E desc[UR36][R2.64], R17 ;  /* 0x0000001102007986 */ /* 0x001fe2000c101924 */
[----:B------:R-:W-:Y:S05]  /*45c0*/  EXIT ;  /* 0x000000000000794d */ /* 0x000fea0003800000 */
.L_x_5018:
[----:B------:R-:W0:Y:S02]  /*45d0*/  F2I.F64.TRUNC R17, R16 ;  /* 0x0000001000117311 */ /* 0x000e24000030d100 */
[----:B0-----:R-:W-:Y:S01]  /*45e0*/  STG.E.U16 desc[UR36][R2.64], R17 ;  /* 0x0000001102007986 */ /* 0x001fe2000c101524 */
[----:B------:R-:W-:Y:S05]  /*45f0*/  EXIT ;  /* 0x000000000000794d */ /* 0x000fea0003800000 */
.L_x_5014:
        /* <DEDUP_REMOVED lines=15> */
[----:B------:R-:W-:Y:S01]  /*46f0*/  STG.E desc[UR36][R2.64], R5 ;  /* 0x0000000502007986 */ /* 0x000fe2000c101924 */
[----:B------:R-:W-:Y:S05]  /*4700*/  EXIT ;  /* 0x000000000000794d */ /* 0x000fea0003800000 */
.L_x_5021:
        /* <DEDUP_REMOVED lines=10> */
[----:B------:R-:W-:Y:S01]  /*47b0*/  STG.E.U16 desc[UR36][R2.64], R0 ;  /* 0x0000000002007986 */ /* 0x000fe2000c101524 */
[----:B------:R-:W-:Y:S05]  /*47c0*/  EXIT ;  /* 0x000000000000794d */ /* 0x000fea0003800000 */
.L_x_5020:
        /* <DEDUP_REMOVED lines=26> */
[----:B------:R-:W-:Y:S01]  /*4970*/  STG.E.64 desc[UR36][R2.64], R4 ;  /* 0x0000000402007986 */ /* 0x000fe2000c101b24 */
[----:B------:R-:W-:Y:S05]  /*4980*/  EXIT ;  /* 0x000000000000794d */ /* 0x000fea0003800000 */
.L_x_5023:
        /* <DEDUP_REMOVED lines=21> */
[----:B------:R-:W-:Y:S01]  /*4ae0*/  STG.E desc[UR36][R2.64], R5 ;  /* 0x0000000502007986 */ /* 0x000fe2000c101924 */
[----:B------:R-:W-:Y:S05]  /*4af0*/  EXIT ;  /* 0x000000000000794d */ /* 0x000fea0003800000 */
.L_x_5022:
[----:B------:R-:W-:Y:S01]  /*4b00*/  STG.E.64 desc[UR36][R2.64], R16 ;  /* 0x0000001002007986 */ /* 0x000fe2000c101b24 */
[----:B------:R-:W-:Y:S05]  /*4b10*/  EXIT ;  /* 0x000000000000794d */ /* 0x000fea0003800000 */
.L_x_5013:
        /* <DEDUP_REMOVED lines=11> */
[----:B0-----:R-:W-:Y:S01]  /*4bd0*/  STG.E.U16 desc[UR36][R2.64], R17 ;  /* 0x0000001102007986 */ /* 0x001fe2000c101524 */
[----:B------:R-:W-:Y:S05]  /*4be0*/  EXIT ;  /* 0x000000000000794d */ /* 0x000fea0003800000 */
.L_x_5027:
        /* <DEDUP_REMOVED lines=26> */
.L_x_5030:
[----:B------:R-:W-:-:S04]  /*4d90*/  SHF.R.U32.HI R5, RZ, 0x18, R5 ;  /* 0x00000018ff057819 */ /* 0x000fc80000011605 */
[----:B------:R-:W-:-:S07]  /*4da0*/  LOP3.LUT R4, R4, 0x80, R5, 0xf8, !PT ;  /* 0x0000008004047812 */ /* 0x000fce00078ef805 */
.L_x_5029:
[----:B------:R-:W-:Y:S05]  /*4db0*/  BSYNC.RECONVERGENT B0 ;  /* 0x0000000000007941 */ /* 0x000fea0003800200 */
.L_x_5028:
[----:B------:R-:W-:Y:S01]  /*4dc0*/  STG.E.U8 desc[UR36][R2.64], R4 ;  /* 0x0000000402007986 */ /* 0x000fe2000c101124 */
[----:B------:R-:W-:Y:S05]  /*4dd0*/  EXIT ;  /* 0x000000000000794d */ /* 0x000fea0003800000 */
.L_x_5026:
        /* <DEDUP_REMOVED lines=26> */
.L_x_5033:
[----:B------:R-:W-:-:S04]  /*4f80*/  SHF.R.U32.HI R5, RZ, 0x18, R5 ;  /* 0x00000018ff057819 */ /* 0x000fc80000011605 */
[----:B------:R-:W-:-:S07]  /*4f90*/  LOP3.LUT R0, R0, 0x80, R5, 0xf8, !PT ;  /* 0x0000008000007812 */ /* 0x000fce00078ef805 */
.L_x_5032:
[----:B------:R-:W-:Y:S05]  /*4fa0*/  BSYNC.RECONVERGENT B0 ;  /* 0x0000000000007941 */ /* 0x000fea0003800200 */
.L_x_5031:
[----:B------:R-:W-:Y:S01]  /*4fb0*/  STG.E.U8 desc[UR36][R2.64], R0 ;  /* 0x0000000002007986 */ /* 0x000fe2000c101124 */
[----:B------:R-:W-:Y:S05]  /*4fc0*/  EXIT ;  /* 0x000000000000794d */ /* 0x000fea0003800000 */
.L_x_5025:
        /* <DEDUP_REMOVED lines=20> */
[----:B------:R-:W-:Y:S01]  /*5110*/  @P2 VIADD R4, R0, 0x1 ;  /* 0x0000000100042836 */ /* 0x000fe20000000000 */
[----:B------:R-:W-:-:S04]  /*5120*/  @P2 LOP3.LUT R5, R5, 0x1, RZ, 0xc0, !PT ;  /* 0x0000000105052812 */ /* 0x000fc800078ec0ff */
[----:B------:R-:W-:Y:S01]  /*5130*/  @P2 ISETP.EQ.U32.AND P1, PT, R5, 0x1, P0 ;  /* 0x000000010500280c */ /* 0x000fe20000722070 */
[----:B------:R-:W-:Y:S01]  /*5140*/  IMAD.MOV.U32 R5, RZ, RZ, 0xff ;  /* 0x000000ffff057424 */ /* 0x000fe200078e00ff */
[----:B------:R-:W-:Y:S02]  /*5150*/  PLOP3.LUT P0, PT, PT, PT, PT, 0x80, 0x8 ;  /* 0x000000000008781c */ /* 0x000fe40003f0f070 */
[----:B------:R-:W-:-:S13]  /*5160*/  @P2 PLOP3.LUT P0, PT, P1, PT, PT, 0x80, 0x8 ;  /* 0x000000000008281c */ /* 0x000fda0000f0f070 */
[----:B------:R-:W-:-:S04]  /*5170*/  @!P0 IMAD.MOV R4, RZ, RZ, R0 ;  /* 0x000000ffff048224 */ /* 0x000fc800078e0200 */
[----:B------:R-:W-:-:S05]  /*5180*/  @P2 IMAD.MOV.U32 R5, RZ, RZ, R4 ;  /* 0x000000ffff052224 */ /* 0x000fca00078e0004 */
[----:B------:R-:W-:Y:S01]  /*5190*/  STG.E.U8 desc[UR36][R2.64], R5 ;  /* 0x0000000502007986 */ /* 0x000fe2000c101124 */
[----:B------:R-:W-:Y:S05]  /*51a0*/  EXIT ;  /* 0x000000000000794d */ /* 0x000fea0003800000 */
.L_x_5035:
[----:B------:R-:W0:Y:S02]  /*51b0*/  F2I.U64.F64.TRUNC R16, R16 ;  /* 0x0000001000107311 */ /* 0x000e24000030d800 */
[----:B0-----:R-:W-:Y:S01]  /*51c0*/  STG.E.64 desc[UR36][R2.64], R16 ;  /* 0x0000001002007986 */ /* 0x001fe2000c101b24 */
[----:B------:R-:W-:Y:S05]  /*51d0*/  EXIT ;  /* 0x000000000000794d */ /* 0x000fea0003800000 */
.L_x_5034:
[----:B------:R-:W0:Y:S02]  /*51e0*/  F2I.U32.F64.TRUNC R17, R16 ;  /* 0x0000001000117311 */ /* 0x000e24000030d000 */
[----:B0-----:R-:W-:Y:S01]  /*51f0*/  STG.E desc[UR36][R2.64], R17 ;  /* 0x0000001102007986 */ /* 0x001fe2000c101924 */
[----:B------:R-:W-:Y:S05]  /*5200*/  EXIT ;  /* 0x000000000000794d */ /* 0x000fea0003800000 */
.L_x_5024:
        /* <DEDUP_REMOVED lines=13> */
[----:B------:R-:W-:Y:S01]  /*52e0*/  STG.E.U8 desc[UR36][R2.64], R5 ;  /* 0x0000000502007986 */ /* 0x000fe2000c101124 */
[----:B------:R-:W-:Y:S05]  /*52f0*/  EXIT ;  /* 0x000000000000794d */ /* 0x000fea0003800000 */
.L_x_5037:
[----:B------:R-:W-:Y:S01]  /*5300*/  STG.E.128 desc[UR36][R2.64], R16 ;  /* 0x0000001002007986 */ /* 0x000fe2000c101d24 */
[----:B------:R-:W-:Y:S05]  /*5310*/  EXIT ;  /* 0x000000000000794d */ /* 0x000fea0003800000 */
.L_x_5036:
[----:B------:R-:W-:-:S09]  /*5320*/  UISETP.NE.AND UP0, UPT, UR4, 0xf, UPT ;  /* 0x0000000f0400788c */ /* 0x000fd2000bf05270 */
[----:B------:R-:W-:Y:S05]  /*5330*/  BRA.U !UP0, `(.L_x_5038) ;  /* 0x0000000508287547 */ /* 0x000fea000b800000 */
[----:B------:R-:W-:-:S09]  /*5340*/  UISETP.NE.AND UP0, UPT, UR4, 0x17, UPT ;  /* 0x000000170400788c */ /* 0x000fd2000bf05270 */
[----:B------:R-:W-:Y:S05]  /*5350*/  BRA.U !UP0, `(.L_x_5039) ;  /* 0x0000000108b07547 */ /* 0x000fea000b800000 */
[----:B------:R-:W-:-:S09]  /*5360*/  UISETP.NE.AND UP0, UPT, UR4, 0x18, UPT ;  /* 0x000000180400788c */ /* 0x000fd2000bf05270 */
[----:B------:R-:W-:Y:S05]  /*5370*/  BRA.U !UP0, `(.L_x_5040) ;  /* 0x0000000108447547 */ /* 0x000fea000b800000 */
.L_x_5017:
        /* <DEDUP_REMOVED lines=16> */
.L_x_5041:
[----:B------:R-:W-:Y:S05]  /*5480*/  EXIT ;  /* 0x000000000000794d */ /* 0x000fea0003800000 */
.L_x_5040:
        /* <DEDUP_REMOVED lines=21> */
.L_x_5043:
[----:B------:R-:W-:Y:S05]  /*55e0*/  BSYNC.RECONVERGENT B0 ;  /* 0x0000000000007941 */ /* 0x000fea0003800200 */
.L_x_5042:
[----:B------:R-:W-:-:S05]  /*55f0*/  LOP3.LUT R5, R0, 0x80, R9, 0xf8, !PT ;  /* 0x0000008000057812 */ /* 0x000fca00078ef809 */
[----:B------:R-:W-:Y:S01]  /*5600*/  STG.E.U8 desc[UR36][R2.64], R5 ;  /* 0x0000000502007986 */ /* 0x000fe2000c101124 */
[----:B------:R-:W-:Y:S05]  /*5610*/  EXIT ;  /* 0x000000000000794d */ /* 0x000fea0003800000 */
.L_x_5039:
        /* <DEDUP_REMOVED lines=20> */
.L_x_5045:
[----:B------:R-:W-:Y:S01]  /*5760*/  IMAD.MOV.U32 R0, RZ, RZ, 0x7f ;  /* 0x0000007fff007424 */ /* 0x000fe200078e00ff */
[----:B------:R-:W-:-:S04]  /*5770*/  ISETP.GT.U32.AND P0, PT, R5, 0x7f800000, PT ;  /* 0x7f8000000500780c */ /* 0x000fc80003f04070 */
[----:B------:R-:W-:-:S09]  /*5780*/  SEL R0, R0, 0x7c, P0 ;  /* 0x0000007c00007807 */ /* 0x000fd20000000000 */
.L_x_5046:
[----:B------:R-:W-:Y:S05]  /*5790*/  BSYNC.RECONVERGENT B0 ;  /* 0x0000000000007941 */ /* 0x000fea0003800200 */
.L_x_5044:
[----:B------:R-:W-:-:S04]  /*57a0*/  SHF.R.U32.HI R5, RZ, 0x18, R4 ;  /* 0x00000018ff057819 */ /* 0x000fc80000011604 */
[----:B------:R-:W-:-:S05]  /*57b0*/  LOP3.LUT R5, R0, 0x80, R5, 0xf8, !PT ;  /* 0x0000008000057812 */ /* 0x000fca00078ef805 */
[----:B------:R-:W-:Y:S01]  /*57c0*/  STG.E.U8 desc[UR36][R2.64], R5 ;  /* 0x0000000502007986 */ /* 0x000fe2000c101124 */
[----:B------:R-:W-:Y:S05]  /*57d0*/  EXIT ;  /* 0x000000000000794d */ /* 0x000fea0003800000 */
.L_x_5038:
        /* <DEDUP_REMOVED lines=10> */
[----:B------:R-:W-:Y:S01]  /*5880*/  STG.E.U16 desc[UR36][R2.64], R0 ;  /* 0x0000000002007986 */ /* 0x000fe2000c101524 */
[----:B------:R-:W-:Y:S05]  /*5890*/  EXIT ;  /* 0x000000000000794d */ /* 0x000fea0003800000 */
.L_x_5047:
        /* <DEDUP_REMOVED lines=14> */
.L_x_7127:


//--------------------- .text._ZN2at6native18elementwise_kernelILi128ELi2EZNS0_22gpu_kernel_impl_nocastINS0_11FillFunctorIN3c107complexIdEEEEEEvRNS_18TensorIteratorBaseERKT_EUliE_EEviT1_ --------------------------
	.section	.text._ZN2at6native18elementwise_kernelILi128ELi2EZNS0_22gpu_kernel_impl_nocastINS0_11FillFunctorIN3c107complexIdEEEEEEvRNS_18TensorIteratorBaseERKT_EUliE_EEviT1_,"ax",@progbits
	.align	128
        .global         _ZN2at6native18elementwise_kernelILi128ELi2EZNS0_22gpu_kernel_impl_nocastINS0_11FillFunctorIN3c107complexIdEEEEEEvRNS_18TensorIteratorBaseERKT_EUliE_EEviT1_
        .type           _ZN2at6native18elementwise_kernelILi128ELi2EZNS0_22gpu_kernel_impl_nocastINS0_11FillFunctorIN3c107complexIdEEEEEEvRNS_18TensorIteratorBaseERKT_EUliE_EEviT1_,@function
        .size           _ZN2at6native18elementwise_kernelILi128ELi2EZNS0_22gpu_kernel_impl_nocastINS0_11FillFunctorIN3c107complexIdEEEEEEvRNS_18TensorIteratorBaseERKT_EUliE_EEviT1_,(.L_x_7128 - _ZN2at6native18elementwise_kernelILi128ELi2EZNS0_22gpu_kernel_impl_nocastINS0_11FillFunctorIN3c107complexIdEEEEEEvRNS_18TensorIteratorBaseERKT_EUliE_EEviT1_)
        .other          _ZN2at6native18elementwise_kernelILi128ELi2EZNS0_22gpu_kernel_impl_nocastINS0_11FillFunctorIN3c107complexIdEEEEEEvRNS_18TensorIteratorBaseERKT_EUliE_EEviT1_,@"STO_CUDA_ENTRY STV_DEFAULT"
_ZN2at6native18elementwise_kernelILi128ELi2EZNS0_22gpu_kernel_impl_nocastINS0_11FillFunctorIN3c107complexIdEEEEEEvRNS_18TensorIteratorBaseERKT_EUliE_EEviT1_:
.text._ZN2at6native18elementwise_kernelILi128ELi2EZNS0_22gpu_kernel_impl_nocastINS0_11FillFunctorIN3c107complexIdEEEEEEvRNS_18TensorIteratorBaseERKT_EUliE_EEviT1_:
        /* <DEDUP_REMOVED lines=13> */
[----:B------:R-:W0:Y:S08]  /*00d0*/  LDC.64 R4, c[0x0][0x530] ;  /* 0x00014c00ff047b82 */ /* 0x000e300000000a00 */
[----:B------:R-:W0:Y:S02]  /*00e0*/  LDC.64 R6, c[0x0][0x538] ;  /* 0x00014e00ff067b82 */ /* 0x000e240000000a00 */
[----:B0-----:R-:W-:Y:S01]  /*00f0*/  STG.E.128 desc[UR6][R2.64], R4 ;  /* 0x0000000402007986 */ /* 0x001fe2000c101d06 */
[----:B------:R-:W-:Y:S05]  /*0100*/  EXIT ;  /* 0x000000000000794d */ /* 0x000fea0003800000 */
.L_x_5048:
        /* <DEDUP_REMOVED lines=281> */
.L_x_5051:
[----:B------:R-:W0:Y:S01]  /*12a0*/  LDCU.64 UR10, c[0x0][0x528] ;  /* 0x0000a500ff0a77ac */ /* 0x000e220008000a00 */
[----:B------:R-:W1:Y:S01]  /*12b0*/  LDC.64 R8, c[0x0][0x530] ;  /* 0x00014c00ff087b82 */ /* 0x000e620000000a00 */
[----:B------:R-:W-:-:S07]  /*12c0*/  IADD3 R3, PT, PT, R3, 0x80, RZ ;  /* 0x0000008003037810 */ /* 0x000fce0007ffe0ff */
[----:B------:R-:W1:Y:S01]  /*12d0*/  LDC.64 R10, c[0x0][0x538] ;  /* 0x00014e00ff0a7b82 */ /* 0x000e620000000a00 */
[----:B0-----:R-:W-:-:S04]  /*12e0*/  IADD3 R4, P0, PT, R0, UR10, RZ ;  /* 0x0000000a00047c10 */ /* 0x001fc8000ff1e0ff */
[----:B------:R-:W-:-:S05]  /*12f0*/  IADD3.X R5, PT, PT, RZ, UR11, RZ, P0, !PT ;  /* 0x0000000bff057c10 */ /* 0x000fca00087fe4ff */
[----:B-1----:R0:W-:Y:S04]  /*1300*/  STG.E.128 desc[UR6][R4.64], R8 ;  /* 0x0000000804007986 */ /* 0x0021e8000c101d06 */
.L_x_5050:
[----:B------:R-:W-:Y:S05]  /*1310*/  BSYNC.RECONVERGENT B0 ;  /* 0x0000000000007941 */ /* 0x000fea0003800200 */
.L_x_5049:
        /* <DEDUP_REMOVED lines=275> */
.L_x_5052:
[----:B------:R-:W0:Y:S01]  /*2450*/  LDCU.64 UR8, c[0x0][0x528] ;  /* 0x0000a500ff0877ac */ /* 0x000e220008000a00 */
[----:B------:R-:W1:Y:S08]  /*2460*/  LDC.64 R4, c[0x0][0x530] ;  /* 0x00014c00ff047b82 */ /* 0x000e700000000a00 */
[----:B------:R-:W1:Y:S01]  /*2470*/  LDC.64 R6, c[0x0][0x538] ;  /* 0x00014e00ff067b82 */ /* 0x000e620000000a00 */
[----:B0-----:R-:W-:-:S04]  /*2480*/  IADD3 R2, P0, PT, R0, UR8, RZ ;  /* 0x0000000800027c10 */ /* 0x001fc8000ff1e0ff */
[----:B------:R-:W-:-:S05]  /*2490*/  IADD3.X R3, PT, PT, RZ, UR9, RZ, P0, !PT ;  /* 0x00000009ff037c10 */ /* 0x000fca00087fe4ff */
[----:B-1----:R-:W-:Y:S01]  /*24a0*/  STG.E.128 desc[UR6][R2.64], R4 ;  /* 0x0000000402007986 */ /* 0x002fe2000c101d06 */
[----:B------:R-:W-:Y:S05]  /*24b0*/  EXIT ;  /* 0x000000000000794d */ /* 0x000fea0003800000 */
.L_x_5053:
        /* <DEDUP_REMOVED lines=12> */
.L_x_7128:


//--------------------- .text._ZN2at6native27unrolled_elementwise_kernelINS0_11FillFunctorIN3c107complexIdEEEESt5arrayIPcLm1EELi4E23TrivialOffsetCalculatorILi0EjESA_ILi1EjENS0_6memory15LoadWithoutCastENSD_16StoreWithoutCastEEEviT_T0_T2_T3_T4_T5_ --------------------------
	.section	.text._ZN2at6native27unrolled_elementwise_kernelINS0_11FillFunctorIN3c107complexIdEEEESt5arrayIPcLm1EELi4E23TrivialOffsetCalculatorILi0EjESA_ILi1EjENS0_6memory15LoadWithoutCastENSD_16StoreWithoutCastEEEviT_T0_T2_T3_T4_T5_,"ax",@progbits
	.align	128
        .global         _ZN2at6native27unrolled_elementwise_kernelINS0_11FillFunctorIN3c107complexIdEEEESt5arrayIPcLm1EELi4E23TrivialOffsetCalculatorILi0EjESA_ILi1EjENS0_6memory15LoadWithoutCastENSD_16StoreWithoutCastEEEviT_T0_T2_T3_T4_T5_
        .type           _ZN2at6native27unrolled_elementwise_kernelINS0_11FillFunctorIN3c107complexIdEEEESt5arrayIPcLm1EELi4E23TrivialOffsetCalculatorILi0EjESA_ILi1EjENS0_6memory15LoadWithoutCastENSD_16StoreWithoutCastEEEviT_T0_T2_T3_T4_T5_,@function
        .size           _ZN2at6native27unrolled_elementwise_kernelINS0_11FillFunctorIN3c107complexIdEEEESt5arrayIPcLm1EELi4E23TrivialOffsetCalculatorILi0EjESA_ILi1EjENS0_6memory15LoadWithoutCastENSD_16StoreWithoutCastEEEviT_T0_T2_T3_T4_T5_,(.L_x_7129 - _ZN2at6native27unrolled_elementwise_kernelINS0_11FillFunctorIN3c107complexIdEEEESt5arrayIPcLm1EELi4E23TrivialOffsetCalculatorILi0EjESA_ILi1EjENS0_6memory15LoadWithoutCastENSD_16StoreWithoutCastEEEviT_T0_T2_T3_T4_T5_)
        .other          _ZN2at6native27unrolled_elementwise_kernelINS0_11FillFunctorIN3c107complexIdEEEESt5arrayIPcLm1EELi4E23TrivialOffsetCalculatorILi0EjESA_ILi1EjENS0_6memory15LoadWithoutCastENSD_16StoreWithoutCastEEEviT_T0_T2_T3_T4_T5_,@"STO_CUDA_ENTRY STV_DEFAULT"
_ZN2at6native27unrolled_elementwise_kernelINS0_11FillFunctorIN3c107complexIdEEEESt5arrayIPcLm1EELi4E23TrivialOffsetCalculatorILi0EjESA_ILi1EjENS0_6memory15LoadWithoutCastENSD_16StoreWithoutCastEEEviT_T0_T2_T3_T4_T5_:
.text._ZN2at6native27unrolled_elementwise_kernelINS0_11FillFunctorIN3c107complexIdEEEESt5arrayIPcLm1EELi4E23TrivialOffsetCalculatorILi0EjESA_ILi1EjENS0_6memory15LoadWithoutCastENSD_16StoreWithoutCastEEEviT_T0_T2_T3_T4_T5_:
[----:B------:R-:W-:Y:S01]  /*0000*/  LDC R1, c[0x0][0x37c] ;  /* 0x0000df00ff017b82 */ /* 0x000fe20000000800 */
[----:B------:R-:W0:Y:S07]  /*0010*/  S2R R0, SR_CTAID.X ;  /* 0x0000000000007919 */ /* 0x000e2e0000002500 */
[----:B------:R-:W0:Y:S01]  /*0020*/  LDC R3, c[0x0][0x380] ;  /* 0x0000e000ff037b82 */ /* 0x000e220000000800 */
[----:B------:R-:W1:Y:S01]  /*0030*/  LDCU.64 UR4, c[0x0][0x358] ;  /* 0x00006b00ff0477ac */ /* 0x000e620008000a00 */
[----:B------:R-:W-:Y:S01]  /*0040*/  BSSY.RECONVERGENT B0, `(.L_x_5054) ;  /* 0x0000030000007945 */ /* 0x000fe20003800200 */
[----:B------:R-:W2:Y:S05]  /*0050*/  S2R R11, SR_TID.X ;  /* 0x00000000000b7919 */ /* 0x000eaa0000002100 */
[----:B------:R-:W3:Y:S01]  /*0060*/  LDC.64 R8, c[0x0][0x398] ;  /* 0x0000e600ff087b82 */ /* 0x000ee20000000a00 */
[----:B0-----:R-:W-:-:S07]  /*0070*/  IMAD R10, R0, -0x200, R3 ;  /* 0xfffffe00000a7824 */ /* 0x001fce00078e0203 */
[----:B------:R-:W0:Y:S01]  /*0080*/  LDC.64 R2, c[0x0][0x390] ;  /* 0x0000e400ff027b82 */ /* 0x000e220000000a00 */
[C---:B--2---:R-:W-:Y:S01]  /*0090*/  VIADD R17, R11.reuse, 0x80 ;  /* 0x000000800b117836 */ /* 0x044fe20000000000 */
[CC--:B------:R-:W-:Y:S01]  /*00a0*/  ISETP.GE.AND P1, PT, R11.reuse, R10.reuse, PT ;  /* 0x0000000a0b00720c */ /* 0x0c0fe20003f26270 */
[----:B------:R-:W-:Y:S01]  /*00b0*/  IMAD.MOV.U32 R13, RZ, RZ, R11 ;  /* 0x000000ffff0d7224 */ /* 0x000fe200078e000b */
[----:B------:R-:W-:-:S04]  /*00c0*/  ISETP.GE.AND P0, PT, R11, R10, PT ;  /* 0x0000000a0b00720c */ /* 0x000fc80003f06270 */
[----:B---3--:R-:W-:Y:S02]  /*00d0*/  FSEL R19, R9, RZ, !P0 ;  /* 0x000000ff09137208 */ /* 0x008fe40004000000 */
[----:B------:R-:W-:-:S05]  /*00e0*/  FSEL R6, R8, RZ, !P0 ;  /* 0x000000ff08067208 */ /* 0x000fca0004000000 */
[----:B------:R-:W2:Y:S01]  /*00f0*/  @!P1 LDC.64 R14, c[0x0][0x3a0] ;  /* 0x0000e800ff0e9b82 */ /* 0x000ea20000000a00 */
[----:B------:R-:W-:Y:S02]  /*0100*/  @!P1 IMAD R5, R0, 0x200, R11 ;  /* 0x0000020000059824 */ /* 0x000fe400078e020b */
[----:B------:R-:W-:Y:S01]  /*0110*/  @!P1 IMAD.MOV.U32 R13, RZ, RZ, R17 ;  /* 0x000000ffff0d9224 */ /* 0x000fe200078e0011 */
[----:B0-----:R-:W-:Y:S02]  /*0120*/  FSEL R7, R3, RZ, !P0 ;  /* 0x000000ff03077208 */ /* 0x001fe40004000000 */
[----:B------:R-:W-:Y:S02]  /*0130*/  FSEL R4, R2, RZ, !P0 ;  /* 0x000000ff02047208 */ /* 0x000fe40004000000 */
[----:B------:R-:W-:Y:S01]  /*0140*/  ISETP.GE.AND P2, PT, R13, R10, PT ;  /* 0x0000000a0d00720c */ /* 0x000fe20003f46270 */
[----:B--2---:R-:W-:-:S04]  /*0150*/  @!P1 IMAD.WIDE.U32 R14, R5, 0x10, R14 ;  /* 0x00000010050e9825 */ /* 0x004fc800078e000e */
[----:B------:R-:W-:Y:S02]  /*0160*/  @!P1 IMAD.MOV.U32 R5, RZ, RZ, R7 ;  /* 0x000000ffff059224 */ /* 0x000fe400078e0007 */
[----:B------:R-:W-:-:S05]  /*0170*/  @!P1 IMAD.MOV.U32 R7, RZ, RZ, R19 ;  /* 0x000000ffff079224 */ /* 0x000fca00078e0013 */
[----:B-1----:R0:W-:Y:S01]  /*0180*/  @!P1 STG.E.128 desc[UR4][R14.64], R4 ;  /* 0x000000040e009986 */ /* 0x0021e2000c101d04 */
[----:B------:R-:W-:Y:S05]  /*0190*/  @P2 BRA `(.L_x_5055) ;  /* 0x0000000000682947 */ /* 0x000fea0003800000 */
[----:B0-----:R-:W0:Y:S01]  /*01a0*/  LDC.64 R14, c[0x0][0x3a0] ;  /* 0x0000e800ff0e7b82 */ /* 0x001e220000000a00 */
[----:B------:R-:W-:Y:S01]  /*01b0*/  ISETP.GE.AND P0, PT, R17, R10, PT ;  /* 0x0000000a1100720c */ /* 0x000fe20003f06270 */
[----:B------:R-:W-:Y:S02]  /*01c0*/  IMAD R5, R0, 0x200, R13 ;  /* 0x0000020000057824 */ /* 0x000fe400078e020d */
[----:B------:R-:W-:Y:S01]  /*01d0*/  VIADD R13, R13, 0x80 ;  /* 0x000000800d0d7836 */ /* 0x000fe20000000000 */
[----:B------:R-:W-:Y:S02]  /*01e0*/  FSEL R17, R3, RZ, !P0 ;  /* 0x000000ff03117208 */ /* 0x000fe40004000000 */
[----:B------:R-:W-:Y:S02]  /*01f0*/  FSEL R4, R2, RZ, !P0 ;  /* 0x000000ff02047208 */ /* 0x000fe40004000000 */
[----:B------:R-:W-:Y:S02]  /*0200*/  FSEL R6, R8, RZ, !P0 ;  /* 0x000000ff08067208 */ /* 0x000fe40004000000 */
[----:B------:R-:W-:-:S02]  /*0210*/  FSEL R7, R9, RZ, !P0 ;  /* 0x000000ff09077208 */ /* 0x000fc40004000000 */
[----:B------:R-:W-:Y:S01]  /*0220*/  ISETP.GE.AND P0, PT, R13, R10, PT ;  /* 0x0000000a0d00720c */ /* 0x000fe20003f06270 */
[----:B0-----:R-:W-:-:S04]  /*0230*/  IMAD.WIDE.U32 R14, R5, 0x10, R14 ;  /* 0x00000010050e7825 */ /* 0x001fc800078e000e */
[----:B------:R-:W-:-:S05]  /*0240*/  IMAD.MOV.U32 R5, RZ, RZ, R17 ;  /* 0x000000ffff057224 */ /* 0x000fca00078e0011 */
[----:B------:R1:W-:Y:S03]  /*0250*/  STG.E.128 desc[UR4][R14.64], R4 ;  /* 0x000000040e007986 */ /* 0x0003e6000c101d04 */
[----:B------:R-:W-:Y:S05]  /*0260*/  @P0 BRA `(.L_x_5055) ;  /* 0x0000000000340947 */ /* 0x000fea0003800000 */
[----:B-1----:R-:W0:Y:S01]  /*0270*/  LDC.64 R4, c[0x0][0x3a0] ;  /* 0x0000e800ff047b82 */ /* 0x002e220000000a00 */
[----:B------:R-:W-:Y:S02]  /*0280*/  VIADD R7, R11, 0x100 ;  /* 0x000001000b077836 */ /* 0x000fe40000000000 */
[----:B------:R-:W-:Y:S02]  /*0290*/  IMAD R15, R0, 0x200, R13 ;  /* 0x00000200000f7824 */ /* 0x000fe400078e020d */
[----:B------:R-:W-:Y:S01]  /*02a0*/  VIADD R13, R13, 0x80 ;  /* 0x000000800d0d7836 */ /* 0x000fe20000000000 */
[----:B------:R-:W-:-:S04]  /*02b0*/  ISETP.GE.AND P0, PT, R7, R10, PT ;  /* 0x0000000a0700720c */ /* 0x000fc80003f06270 */
[----:B------:R-:W-:Y:S02]  /*02c0*/  FSEL R12, R2, RZ, !P0 ;  /* 0x000000ff020c7208 */ /* 0x000fe40004000000 */
[----:B------:R-:W-:Y:S02]  /*02d0*/  FSEL R17, R3, RZ, !P0 ;  /* 0x000000ff03117208 */ /* 0x000fe40004000000 */
[----:B------:R-:W-:Y:S02]  /*02e0*/  FSEL R6, R8, RZ, !P0 ;  /* 0x000000ff08067208 */ /* 0x000fe40004000000 */
[----:B------:R-:W-:Y:S01]  /*02f0*/  FSEL R7, R9, RZ, !P0 ;  /* 0x000000ff09077208 */ /* 0x000fe20004000000 */
[----:B0-----:R-:W-:-:S04]  /*0300*/  IMAD.WIDE.U32 R14, R15, 0x10, R4 ;  /* 0x000000100f0e7825 */ /* 0x001fc800078e0004 */
[----:B------:R-:W-:Y:S02]  /*0310*/  IMAD.MOV.U32 R4, RZ, RZ, R12 ;  /* 0x000000ffff047224 */ /* 0x000fe400078e000c */
[----:B------:R-:W-:-:S05]  /*0320*/  IMAD.MOV.U32 R5, RZ, RZ, R17 ;  /* 0x000000ffff057224 */ /* 0x000fca00078e0011 */
[----:B------:R2:W-:Y:S02]  /*0330*/  STG.E.128 desc[UR4][R14.64], R4 ;  /* 0x000000040e007986 */ /* 0x0005e4000c101d04 */
.L_x_5055:
[----:B------:R-:W-:Y:S05]  /*0340*/  BSYNC.RECONVERGENT B0 ;  /* 0x0000000000007941 */ /* 0x000fea0003800200 */
.L_x_5054:
[----:B------:R-:W-:-:S13]  /*0350*/  ISETP.GE.AND P0, PT, R13, R10, PT ;  /* 0x0000000a0d00720c */ /* 0x000fda0003f06270 */
[----:B------:R-:W-:Y:S05]  /*0360*/  @P0 EXIT ;  /* 0x000000000000094d */ /* 0x000fea0003800000 */
[----:B012---:R-:W0:Y:S01]  /*0370*/  LDC.64 R4, c[0x0][0x3a0] ;  /* 0x0000e800ff047b82 */ /* 0x007e220000000a00 */
[----:B------:R-:W-:Y:S02]  /*0380*/  VIADD R7, R11, 0x180 ;  /* 0x000001800b077836 */ /* 0x000fe40000000000 */
[----:B------:R-:W-:-:S03]  /*0390*/  IMAD R13, R0, 0x200, R13 ;  /* 0x00000200000d7824 */ /* 0x000fc600078e020d */
        /* <DEDUP_REMOVED lines=8> */
[----:B------:R-:W-:Y:S01]  /*0420*/  STG.E.128 desc[UR4][R2.64], R4 ;  /* 0x0000000402007986 */ /* 0x000fe2000c101d04 */
[----:B------:R-:W-:Y:S05]  /*0430*/  EXIT ;  /* 0x000000000000794d */ /* 0x000fea0003800000 */
.L_x_5056:
        /* <DEDUP_REMOVED lines=12> */
.L_x_7129:


//--------------------- .text._ZN2at6native29vectorized_elementwise_kernelILi2ENS0_11FillFunctorIN3c107complexIdEEEESt5arrayIPcLm1EEEEviT0_T1_ --------------------------
	.section	.text._ZN2at6native29vectorized_elementwise_kernelILi2ENS0_11FillFunctorIN3c107complexIdEEEESt5arrayIPcLm1EEEEviT0_T1_,"ax",@progbits
	.align	128
        .global         _ZN2at6native29vectorized_elementwise_kernelILi2ENS0_11FillFunctorIN3c107complexIdEEEESt5arrayIPcLm1EEEEviT0_T1_
        .type           _ZN2at6native29vectorized_elementwise_kernelILi2ENS0_11FillFunctorIN3c107complexIdEEEESt5arrayIPcLm1EEEEviT0_T1_,@function
        .size           _ZN2at6native29vectorized_elementwise_kernelILi2ENS0_11FillFunctorIN3c107complexIdEEEESt5arrayIPcLm1EEEEviT0_T1_,(.L_x_7130 - _ZN2at6native29vectorized_elementwise_kernelILi2ENS0_11FillFunctorIN3c107complexIdEEEESt5arrayIPcLm1EEEEviT0_T1_)
        .other          _ZN2at6native29vectorized_elementwise_kernelILi2ENS0_11FillFunctorIN3c107complexIdEEEESt5arrayIPcLm1EEEEviT0_T1_,@"STO_CUDA_ENTRY STV_DEFAULT"
_ZN2at6native29vectorized_elementwise_kernelILi2ENS0_11FillFunctorIN3c107complexIdEEEESt5arrayIPcLm1EEEEviT0_T1_:
.text._ZN2at6native29vectorized_elementwise_kernelILi2ENS0_11FillFunctorIN3c107complexIdEEEESt5arrayIPcLm1EEEEviT0_T1_:
        /* <DEDUP_REMOVED lines=11> */
[----:B------:R-:W-:Y:S03]  /*00b0*/  BSSY.RELIABLE B1, `(.L_x_5059) ;  /* 0x000005e000017945 */ /* 0x000fe60003800100 */
[----:B------:R-:W2:Y:S01]  /*00c0*/  LDC.64 R2, c[0x0][0x398] ;  /* 0x0000e600ff027b82 */ /* 0x000ea20000000a00 */
[CC--:B0-----:R-:W-:Y:S01]  /*00d0*/  ISETP.GE.U32.AND P1, PT, R11.reuse, R0.reuse, PT ;  /* 0x000000000b00720c */ /* 0x0c1fe20003f26070 */
[C---:B------:R-:W-:Y:S01]  /*00e0*/  VIADD R17, R11.reuse, 0x80 ;  /* 0x000000800b117836 */ /* 0x040fe20000000000 */
[----:B------:R-:W-:-:S04]  /*00f0*/  ISETP.GE.U32.AND P0, PT, R11, R0, PT ;  /* 0x000000000b00720c */ /* 0x000fc80003f06070 */
[----:B-1----:R-:W-:Y:S02]  /*0100*/  FSEL R7, R9, RZ, !P0 ;  /* 0x000000ff09077208 */ /* 0x002fe40004000000 */
[----:B--2---:R-:W-:Y:S02]  /*0110*/  FSEL R13, R3, RZ, !P0 ;  /* 0x000000ff030d7208 */ /* 0x004fe40004000000 */
[----:B------:R-:W-:Y:S02]  /*0120*/  FSEL R4, R8, RZ, !P0 ;  /* 0x000000ff08047208 */ /* 0x000fe40004000000 */
[----:B------:R-:W-:Y:S01]  /*0130*/  FSEL R6, R2, RZ, !P0 ;  /* 0x000000ff02067208 */ /* 0x000fe20004000000 */
[----:B------:R-:W0:Y:S01]  /*0140*/  @!P1 LDC.64 R14, c[0x0][0x3a0] ;  /* 0x0000e800ff0e9b82 */ /* 0x000e220000000a00 */
[----:B------:R-:W-:-:S04]  /*0150*/  @!P1 IMAD.IADD R5, R10, 0x1, R11 ;  /* 0x000000010a059824 */ /* 0x000fc800078e020b */
[----:B0-----:R-:W-:-:S04]  /*0160*/  @!P1 IMAD.WIDE.U32 R14, R5, 0x10, R14 ;  /* 0x00000010050e9825 */ /* 0x001fc800078e000e */
[----:B------:R-:W-:Y:S02]  /*0170*/  @!P1 IMAD.MOV.U32 R5, RZ, RZ, R7 ;  /* 0x000000ffff059224 */ /* 0x000fe400078e0007 */
[----:B------:R-:W-:Y:S02]  /*0180*/  @!P1 IMAD.MOV.U32 R7, RZ, RZ, R13 ;  /* 0x000000ffff079224 */ /* 0x000fe400078e000d */
[----:B------:R-:W-:Y:S02]  /*0190*/  IMAD.MOV.U32 R13, RZ, RZ, R11 ;  /* 0x000000ffff0d7224 */ /* 0x000fe400078e000b */
[----:B------:R-:W-:Y:S01]  /*01a0*/  @!P1 IMAD.MOV.U32 R13, RZ, RZ, R17 ;  /* 0x000000ffff0d9224 */ /* 0x000fe200078e0011 */
[----:B------:R0:W-:Y:S04]  /*01b0*/  @!P1 STG.E.128 desc[UR4][R14.64], R4 ;  /* 0x000000040e009986 */ /* 0x0001e8000c101d04 */
[----:B------:R-:W-:-:S13]  /*01c0*/  ISETP.GE.U32.AND P0, PT, R13, R0, PT ;  /* 0x000000000d00720c */ /* 0x000fda0003f06070 */
[----:B------:R-:W-:Y:S05]  /*01d0*/  @P0 BRA `(.L_x_5060) ;  /* 0x0000000000680947 */ /* 0x000fea0003800000 */
[----:B0-----:R-:W0:Y:S01]  /*01e0*/  LDC.64 R14, c[0x0][0x3a0] ;  /* 0x0000e800ff0e7b82 */ /* 0x001e220000000a00 */
[----:B------:R-:W-:Y:S01]  /*01f0*/  ISETP.GE.U32.AND P0, PT, R17, R0, PT ;  /* 0x000000001100720c */ /* 0x000fe20003f06070 */
[----:B------:R-:W-:Y:S02]  /*0200*/  IMAD.IADD R5, R10, 0x1, R13 ;  /* 0x000000010a057824 */ /* 0x000fe400078e020d */
[----:B------:R-:W-:Y:S01]  /*0210*/  VIADD R13, R13, 0x80 ;  /* 0x000000800d0d7836 */ /* 0x000fe20000000000 */
[----:B------:R-:W-:Y:S02]  /*0220*/  FSEL R17, R9, RZ, !P0 ;  /* 0x000000ff09117208 */ /* 0x000fe40004000000 */
[----:B------:R-:W-:Y:S02]  /*0230*/  FSEL R4, R8, RZ, !P0 ;  /* 0x000000ff08047208 */ /* 0x000fe40004000000 */
[----:B------:R-:W-:Y:S02]  /*0240*/  FSEL R6, R2, RZ, !P0 ;  /* 0x000000ff02067208 */ /* 0x000fe40004000000 */
[----:B------:R-:W-:-:S02]  /*0250*/  FSEL R7, R3, RZ, !P0 ;  /* 0x000000ff03077208 */ /* 0x000fc40004000000 */
[----:B------:R-:W-:Y:S01]  /*0260*/  ISETP.GE.U32.AND P0, PT, R13, R0, PT ;  /* 0x000000000d00720c */ /* 0x000fe20003f06070 */
[----:B0-----:R-:W-:-:S04]  /*0270*/  IMAD.WIDE.U32 R14, R5, 0x10, R14 ;  /* 0x00000010050e7825 */ /* 0x001fc800078e000e */
[----:B------:R-:W-:-:S05]  /*0280*/  IMAD.MOV.U32 R5, RZ, RZ, R17 ;  /* 0x000000ffff057224 */ /* 0x000fca00078e0011 */
[----:B------:R0:W-:Y:S03]  /*0290*/  STG.E.128 desc[UR4][R14.64], R4 ;  /* 0x000000040e007986 */ /* 0x0001e6000c101d04 */
[----:B------:R-:W-:Y:S05]  /*02a0*/  @P0 BRA `(.L_x_5061) ;  /* 0x0000000000700947 */ /* 0x000fea0003800000 */
[----:B0-----:R-:W0:Y:S01]  /*02b0*/  LDC.64 R4, c[0x0][0x3a0] ;  /* 0x0000e800ff047b82 */ /* 0x001e220000000a00 */
[----:B------:R-:W-:Y:S02]  /*02c0*/  VIADD R7, R11, 0x100 ;  /* 0x000001000b077836 */ /* 0x000fe40000000000 */
[----:B------:R-:W-:Y:S02]  /*02d0*/  IMAD.IADD R15, R10, 0x1, R13 ;  /* 0x000000010a0f7824 */ /* 0x000fe400078e020d */
[----:B------:R-:W-:Y:S01]  /*02e0*/  VIADD R13, R13, 0x80 ;  /* 0x000000800d0d7836 */ /* 0x000fe20000000000 */
[----:B------:R-:W-:-:S04]  /*02f0*/  ISETP.GE.U32.AND P0, PT, R7, R0, PT ;  /* 0x000000000700720c */ /* 0x000fc80003f06070 */
        /* <DEDUP_REMOVED lines=8> */
.L_x_5060:
[----:B------:R-:W-:-:S13]  /*0380*/  ISETP.GE.U32.AND P0, PT, R13, R0, PT ;  /* 0x000000000d00720c */ /* 0x000fda0003f06070 */
[----:B------:R-:W-:Y:S05]  /*0390*/  @P0 BRA `(.L_x_5062) ;  /* 0x0000000000700947 */ /* 0x000fea0003800000 */
[----:B01----:R-:W0:Y:S01]  /*03a0*/  LDC.64 R4, c[0x0][0x3a0] ;  /* 0x0000e800ff047b82 */ /* 0x003e220000000a00 */
        /* <DEDUP_REMOVED lines=12> */
.L_x_5061:
        /* <DEDUP_REMOVED lines=15> */
.L_x_5062:
[----:B------:R-:W-:-:S13]  /*0560*/  ISETP.GE.U32.AND P0, PT, R13, R0, PT ;  /* 0x000000000d00720c */ /* 0x000fda0003f06070 */
[----:B------:R-:W-:Y:S05]  /*0570*/  @P0 BREAK.RELIABLE B1 ;  /* 0x0000000000010942 */ /* 0x000fea0003800100 */
[----:B------:R-:W-:Y:S05]  /*0580*/  @P0 BRA `(.L_x_5064) ;  /* 0x0000000000780947 */ /* 0x000fea0003800000 */
[----:B012---:R-:W0:Y:S01]  /*0590*/  LDC.64 R4, c[0x0][0x3a0] ;  /* 0x0000e800ff047b82 */ /* 0x007e220000000a00 */
        /* <DEDUP_REMOVED lines=12> */
.L_x_5063:
[----:B------:R-:W-:-:S13]  /*0660*/  ISETP.GE.U32.AND P0, PT, R13, R0, PT ;  /* 0x000000000d00720c */ /* 0x000fda0003f06070 */
[----:B------:R-:W-:Y:S05]  /*0670*/  @P0 BREAK.RELIABLE B1 ;  /* 0x0000000000010942 */ /* 0x000fea0003800100 */
[----:B------:R-:W-:Y:S05]  /*0680*/  @P0 BRA `(.L_x_5064) ;  /* 0x0000000000380947 */ /* 0x000fea0003800000 */
[----:B------:R-:W-:Y:S05]  /*0690*/  BSYNC.RELIABLE B1 ;  /* 0x0000000000017941 */ /* 0x000fea0003800100 */
.L_x_5059:
        /* <DEDUP_REMOVED lines=13> */
.L_x_5064:
[----:B------:R-:W-:Y:S05]  /*0770*/  BSYNC.RECONVERGENT B0 ;  /* 0x0000000000007941 */ /* 0x000fea0003800200 */
.L_x_5058:
[----:B------:R-:W-:Y:S05]  /*0780*/  WARPSYNC.ALL ;  /* 0x0000000000007948 */ /* 0x000fea0003800000 */
[----:B------:R-:W-:-:S13]  /*0790*/  ISETP.GE.U32.AND P0, PT, R13, R0, PT ;  /* 0x000000000d00720c */ /* 0x000fda0003f06070 */
[----:B------:R-:W-:Y:S05]  /*07a0*/  @P0 EXIT ;  /* 0x000000000000094d */ /* 0x000fea0003800000 */
[----:B0123--:R-:W0:Y:S01]  /*07b0*/  LDC.64 R4, c[0x0][0x3a0] ;  /* 0x0000e800ff047b82 */ /* 0x00fe220000000a00 */
[----:B------:R-:W-:Y:S02]  /*07c0*/  VIADD R7, R11, 0x380 ;  /* 0x000003800b077836 */ /* 0x000fe40000000000 */
[----:B------:R-:W-:-:S03]  /*07d0*/  IMAD.IADD R13, R10, 0x1, R13 ;  /* 0x000000010a0d7824 */ /* 0x000fc600078e020d */
        /* <DEDUP_REMOVED lines=10> */
.L_x_5057:
[----:B------:R-:W0:Y:S01]  /*0880*/  S2R R9, SR_TID.X ;  /* 0x0000000000097919 */ /* 0x000e220000002100 */
[----:B------:R-:W1:Y:S08]  /*0890*/  LDC.64 R2, c[0x0][0x3a0] ;  /* 0x0000e800ff027b82 */ /* 0x000e700000000a00 */
[----:B------:R-:W2:Y:S08]  /*08a0*/  LDC.64 R4, c[0x0][0x390] ;  /* 0x0000e400ff047b82 */ /* 0x000eb00000000a00 */
[----:B------:R-:W2:Y:S01]  /*08b0*/  LDC.64 R6, c[0x0][0x398] ;  /* 0x0000e600ff067b82 */ /* 0x000ea20000000a00 */
[----:B-1----:R-:W-:-:S04]  /*08c0*/  IMAD.WIDE.U32 R10, R10, 0x10, R2 ;  /* 0x000000100a0a7825 */ /* 0x002fc800078e0002 */
[----:B0-----:R-:W-:-:S05]  /*08d0*/  IMAD.WIDE.U32 R10, R9, 0x20, R10 ;  /* 0x00000020090a7825 */ /* 0x001fca00078e000a */
[----:B--2---:R-:W-:Y:S04]  /*08e0*/  STG.E.ENL2.256 desc[UR4][R10.64], R4, R4 ;  /* 0xf80000040a04797f */ /* 0x004fe8000f121804 */
[----:B------:R-:W-:Y:S04]  /*08f0*/  STG.E.ENL2.256 desc[UR4][R10.64+0x1000], R4, R4 ;  /* 0xf80080040a04797f */ /* 0x000fe8000f121804 */
[----:B------:R-:W-:Y:S04]  /*0900*/  STG.E.ENL2.256 desc[UR4][R10.64+0x2000], R4, R4 ;  /* 0xf80100040a04797f */ /* 0x000fe8000f121804 */
[----:B------:R-:W-:Y:S01]  /*0910*/  STG.E.ENL2.256 desc[UR4][R10.64+0x3000], R4, R4 ;  /* 0xf80180040a04797f */ /* 0x000fe2000f121804 */
[----:B------:R-:W-:Y:S05]  /*0920*/  EXIT ;  /* 0x000000000000794d */ /* 0x000fea0003800000 */
.L_x_5065:
        /* <DEDUP_REMOVED lines=13> */
.L_x_7130:


//--------------------- .text._ZN2at6native29vectorized_elementwise_kernelILi4ENS0_11FillFunctorIN3c107complexIdEEEESt5arrayIPcLm1EEEEviT0_T1_ --------------------------
	.section	.text._ZN2at6native29vectorized_elementwise_kernelILi4ENS0_11FillFunctorIN3c107complexIdEEEESt5arrayIPcLm1EEEEviT0_T1_,"ax",@progbits
	.align	128
        .global         _ZN2at6native29vectorized_elementwise_kernelILi4ENS0_11FillFunctorIN3c107complexIdEEEESt5arrayIPcLm1EEEEviT0_T1_
        .type           _ZN2at6native29vectorized_elementwise_kernelILi4ENS0_11FillFunctorIN3c107complexIdEEEESt5arrayIPcLm1EEEEviT0_T1_,@function
        .size           _ZN2at6native29vectorized_elementwise_kernelILi4ENS0_11FillFunctorIN3c107complexIdEEEESt5arrayIPcLm1EEEEviT0_T1_,(.L_x_7131 - _ZN2at6native29vectorized_elementwise_kernelILi4ENS0_11FillFunctorIN3c107complexIdEEEESt5arrayIPcLm1EEEEviT0_T1_)
        .other          _ZN2at6native29vectorized_elementwise_kernelILi4ENS0_11FillFunctorIN3c107complexIdEEEESt5arrayIPcLm1EEEEviT0_T1_,@"STO_CUDA_ENTRY STV_DEFAULT"
_ZN2at6native29vectorized_elementwise_kernelILi4ENS0_11FillFunctorIN3c107complexIdEEEESt5arrayIPcLm1EEEEviT0_T1_:
.text._ZN2at6native29vectorized_elementwise_kernelILi4ENS0_11FillFunctorIN3c107complexIdEEEESt5arrayIPcLm1EEEEviT0_T1_:
        /* <DEDUP_REMOVED lines=56> */
.L_x_5069:
        /* <DEDUP_REMOVED lines=15> */
.L_x_5070:
        /* <DEDUP_REMOVED lines=15> */
.L_x_5071:
        /* <DEDUP_REMOVED lines=16> */
.L_x_5072:
[----:B------:R-:W-:-:S13]  /*0660*/  ISETP.GE.U32.AND P0, PT, R13, R0, PT ;  /* 0x000000000d00720c */ /* 0x000fda0003f06070 */
[----:B------:R-:W-:Y:S05]  /*0670*/  @P0 BREAK.RELIABLE B1 ;  /* 0x0000000000010942 */ /* 0x000fea0003800100 */
[----:B------:R-:W-:Y:S05]  /*0680*/  @P0 BRA `(.L_x_5073) ;  /* 0x0000000000380947 */ /* 0x000fea0003800000 */
[----:B------:R-:W-:Y:S05]  /*0690*/  BSYNC.RELIABLE B1 ;  /* 0x0000000000017941 */ /* 0x000fea0003800100 */
.L_x_5068:
        /* <DEDUP_REMOVED lines=13> */
.L_x_5073:
[----:B------:R-:W-:Y:S05]  /*0770*/  BSYNC.RECONVERGENT B0 ;  /* 0x0000000000007941 */ /* 0x000fea0003800200 */
.L_x_5067:
        /* <DEDUP_REMOVED lines=16> */
.L_x_5066:
        /* <DEDUP_REMOVED lines=11> */
.L_x_5074:
        /* <DEDUP_REMOVED lines=13> */
.L_x_7131:


//--------------------- .text._ZN2at6native29vectorized_elementwise_kernelILi8ENS0_11FillFunctorIN3c107complexIdEEEESt5arrayIPcLm1EEEEviT0_T1_ --------------------------
	.section	.text._ZN2at6native29vectorized_elementwise_kernelILi8ENS0_11FillFunctorIN3c107complexIdEEEESt5arrayIPcLm1EEEEviT0_T1_,"ax",@progbits
	.align	128
        .global         _ZN2at6native29vectorized_elementwise_kernelILi8ENS0_11FillFunctorIN3c107complexIdEEEESt5arrayIPcLm1EEEEviT0_T1_
        .type           _ZN2at6native29vectorized_elementwise_kernelILi8ENS0_11FillFunctorIN3c107complexIdEEEESt5arrayIPcLm1EEEEviT0_T1_,@function
        .size           _ZN2at6native29vectorized_elementwise_kernelILi8ENS0_11FillFunctorIN3c107complexIdEEEESt5arrayIPcLm1EEEEviT0_T1_,(.L_x_7132 - _ZN2at6native29vectorized_elementwise_kernelILi8ENS0_11FillFunctorIN3c107complexIdEEEESt5arrayIPcLm1EEEEviT0_T1_)
        .other          _ZN2at6native29vectorized_elementwise_kernelILi8ENS0_11FillFunctorIN3c107complexIdEEEESt5arrayIPcLm1EEEEviT0_T1_,@"STO_CUDA_ENTRY STV_DEFAULT"
_ZN2at6native29vectorized_elementwise_kernelILi8ENS0_11FillFunctorIN3c107complexIdEEEESt5arrayIPcLm1EEEEviT0_T1_:
.text._ZN2at6native29vectorized_elementwise_kernelILi8ENS0_11FillFunctorIN3c107complexIdEEEESt5arrayIPcLm1EEEEviT0_T1_:
[----:B------:R-:W-:Y:S01]  /*0000*/  LDC R1, c[0x0][0x37c] ;  /* 0x0000df00ff017b82 */ /* 0x000fe20000000800 */
[----:B------:R-:W-:Y:S05]  /*0010*/  EXIT ;  /* 0x000000000000794d */ /* 0x000fea0003800000 */
.L_x_5075:
        /* <DEDUP_REMOVED lines=14> */
.L_x_7132:


//--------------------- .text._ZN2at6native18elementwise_kernelILi128ELi4EZNS0_15gpu_kernel_implINS0_11FillFunctorIfEEEEvRNS_18TensorIteratorBaseERKT_EUliE_EEviT1_ --------------------------
	.section	.text._ZN2at6native18elementwise_kernelILi128ELi4EZNS0_15gpu_kernel_implINS0_11FillFunctorIfEEEEvRNS_18TensorIteratorBaseERKT_EUliE_EEviT1_,"ax",@progbits
	.align	128
        .global         _ZN2at6native18elementwise_kernelILi128ELi4EZNS0_15gpu_kernel_implINS0_11FillFunctorIfEEEEvRNS_18TensorIteratorBaseERKT_EUliE_EEviT1_
        .type           _ZN2at6native18elementwise_kernelILi128ELi4EZNS0_15gpu_kernel_implINS0_11FillFunctorIfEEEEvRNS_18TensorIteratorBaseERKT_EUliE_EEviT1_,@function
        .size           _ZN2at6native18elementwise_kernelILi128ELi4EZNS0_15gpu_kernel_implINS0_11FillFunctorIfEEEEvRNS_18TensorIteratorBaseERKT_EUliE_EEviT1_,(.L_x_7133 - _ZN2at6native18elementwise_kernelILi128ELi4EZNS0_15gpu_kernel_implINS0_11FillFunctorIfEEEEvRNS_18TensorIteratorBaseERKT_EUliE_EEviT1_)
        .other          _ZN2at6native18elementwise_kernelILi128ELi4EZNS0_15gpu_kernel_implINS0_11FillFunctorIfEEEEvRNS_18TensorIteratorBaseERKT_EUliE_EEviT1_,@"STO_CUDA_ENTRY STV_DEFAULT"
_ZN2at6native18elementwise_kernelILi128ELi4EZNS0_15gpu_kernel_implINS0_11FillFunctorIfEEEEvRNS_18TensorIteratorBaseERKT_EUliE_EEviT1_:
.text._ZN2at6native18elementwise_kernelILi128ELi4EZNS0_15gpu_kernel_implINS0_11FillFunctorIfEEEEvRNS_18TensorIteratorBaseERKT_EUliE_EEviT1_:
[----:B------:R-:W0:Y:S08]  /*0000*/  LDC R1, c[0x0][0x37c] ;  /* 0x0000df00ff017b82 */ /* 0x000e300000000800 */
[----:B------:R-:W1:Y:S01]  /*0010*/  LDC R4, c[0x0][0x528] ;  /* 0x00014a00ff047b82 */ /* 0x000e620000000800 */
        /* <DEDUP_REMOVED lines=10> */
[----:B------:R-:W-:Y:S01]  /*00c0*/  FMUL.FTZ R16, R4, 1 ;  /* 0x3f80000004107820 */ /* 0x000fe20000410000 */
[--C-:B------:R-:W-:Y:S01]  /*00d0*/  SHF.R.U32.HI R2, RZ, 0x16, R4.reuse ;  /* 0x00000016ff027819 */ /* 0x100fe20000011604 */
[----:B------:R1:W3:Y:S01]  /*00e0*/  F2I.FTZ.U32.TRUNC.NTZ R39, R4 ;  /* 0x0000000400277305 */ /* 0x0002e2000021f000 */
[C---:B------:R-:W-:Y:S01]  /*00f0*/  LOP3.LUT R41, R0.reuse, 0xff, RZ, 0xc0, !PT ;  /* 0x000000ff00297812 */ /* 0x040fe200078ec0ff */
[----:B------:R-:W-:Y:S01]  /*0100*/  VIADD R40, R0, 0x1 ;  /* 0x0000000100287836 */ /* 0x000fe20000000000 */
[----:B------:R-:W-:Y:S01]  /*0110*/  LOP3.LUT R2, R2, 0x1, RZ, 0xc0, !PT ;  /* 0x0000000102027812 */ /* 0x000fe200078ec0ff */
[----:B------:R-:W-:Y:S01]  /*0120*/  UISETP.LT.U32.AND UP0, UPT, UR40, 0x18, UPT ;  /* 0x000000182800788c */ /* 0x000fe2000bf01070 */
[--C-:B------:R-:W-:Y:S01]  /*0130*/  LOP3.LUT P0, RZ, R41, 0x3fffff, R4.reuse, 0xf8, !PT ;  /* 0x003fffff29ff7812 */ /* 0x100fe2000780f804 */
[----:B-----5:R-:W-:Y:S01]  /*0140*/  USHF.L.U32 UR4, UR4, 0x9, URZ ;  /* 0x0000000904047899 */ /* 0x020fe200080006ff */
[----:B------:R-:W-:Y:S01]  /*0150*/  FSETP.NEU.FTZ.AND P1, PT, R4, RZ, PT ;  /* 0x000000ff0400720b */ /* 0x000fe20003f3d000 */
[----:B------:R1:W5:Y:S01]  /*0160*/  F2I.FTZ.TRUNC.NTZ R25, R4 ;  /* 0x0000000400197305 */ /* 0x000362000021f100 */
[----:B------:R-:W-:Y:S01]  /*0170*/  ISETP.EQ.U32.AND P0, PT, R2, 0x1, P0 ;  /* 0x000000010200780c */ /* 0x000fe20000702070 */
[----:B------:R-:W-:Y:S01]  /*0180*/  USEL UR38, UR40, 0x18, UP0 ;  /* 0x0000001828267887 */ /* 0x000fe20008000000 */
[----:B------:R-:W-:-:S02]  /*0190*/  SHF.R.U32.HI R5, RZ, 0x15, R4 ;  /* 0x00000015ff057819 */ /* 0x000fc40000011604 */
[----:B--2---:R-:W-:Y:S01]  /*01a0*/  LOP3.LUT R23, R23, UR4, RZ, 0xfc, !PT ;  /* 0x0000000417177c12 */ /* 0x004fe2000f8efcff */
[----:B------:R-:W-:Y:S01]  /*01b0*/  UIADD3 UR38, UPT, UPT, UR38, 0x1, URZ ;  /* 0x0000000126267890 */ /* 0x000fe2000fffe0ff */
[----:B------:R-:W-:Y:S01]  /*01c0*/  SEL R29, RZ, 0x1, !P1 ;  /* 0x00000001ff1d7807 */ /* 0x000fe20004800000 */
[----:B------:R-:W2:Y:S01]  /*01d0*/  F2I.S64.TRUNC R42, R4 ;  /* 0x00000004002a7311 */ /* 0x000ea2000020d900 */
[----:B----4-:R-:W-:Y:S01]  /*01e0*/  ISETP.GE.AND P1, PT, R23, UR5, PT ;  /* 0x0000000517007c0c */ /* 0x010fe2000bf26270 */
[----:B--2---:R-:W-:Y:S01]  /*01f0*/  IMAD.MOV.U32 R2, RZ, RZ, R42 ;  /* 0x000000ffff027224 */ /* 0x004fe200078e002a */
[----:B------:R-:W-:Y:S02]  /*0200*/  LOP3.LUT R5, R5, 0x1, RZ, 0xc0, !PT ;  /* 0x0000000105057812 */ /* 0x000fe400078ec0ff */
[----:B------:R-:W-:Y:S02]  /*0210*/  LOP3.LUT R38, R4, 0x7fffffff, RZ, 0xc0, !PT ;  /* 0x7fffffff04267812 */ /* 0x000fe400078ec0ff */
[----:B------:R-:W-:-:S02]  /*0220*/  @!P0 IADD3 R40, PT, PT, R0, RZ, RZ ;  /* 0x000000ff00288210 */ /* 0x000fc40007ffe0ff */
[----:B------:R-:W-:Y:S01]  /*0230*/  SHF.R.U32.HI R0, RZ, 0x14, R4 ;  /* 0x00000014ff007819 */ /* 0x000fe20000011604 */
[C---:B------:R-:W-:Y:S01]  /*0240*/  FADD.FTZ R36, R38.reuse, 8192 ;  /* 0x4600000026247421 */ /* 0x040fe20000010000 */
[----:B------:R-:W-:Y:S01]  /*0250*/  IADD3 R5, PT, PT, R5, R4, RZ ;  /* 0x0000000405057210 */ /* 0x000fe20007ffe0ff */
[----:B------:R-:W-:Y:S01]  /*0260*/  FADD.FTZ R26, R38, 64 ;  /* 0x42800000261a7421 */ /* 0x000fe20000010000 */
[----:B------:R-:W-:Y:S01]  /*0270*/  LOP3.LUT R3, R0, 0x1, RZ, 0xc0, !PT ;  /* 0x0000000100037812 */ /* 0x000fe200078ec0ff */
[----:B------:R-:W-:Y:S01]  /*0280*/  FADD.FTZ R27, R38, 16384 ;  /* 0x46800000261b7421 */ /* 0x000fe20000010000 */
[----:B------:R-:W-:Y:S01]  /*0290*/  PRMT R24, R2, 0x7610, R24 ;  /* 0x0000761002187816 */ /* 0x000fe20000000018 */
[----:B------:R-:W-:Y:S01]  /*02a0*/  VIADD R35, R5, 0x80fffff ;  /* 0x080fffff05237836 */ /* 0x000fe20000000000 */
[--C-:B------:R-:W-:Y:S01]  /*02b0*/  SHF.R.U32.HI R2, RZ, 0x18, R4.reuse ;  /* 0x00000018ff027819 */ /* 0x100fe20000011604 */
[----:B------:R-:W-:Y:S01]  /*02c0*/  IMAD.IADD R3, R3, 0x1, R4 ;  /* 0x0000000103037824 */ /* 0x000fe200078e0204 */
[C---:B------:R-:W-:Y:S01]  /*02d0*/  ISETP.GT.U32.AND P0, PT, R38.reuse, 0x7f800000, PT ;  /* 0x7f8000002600780c */ /* 0x040fe20003f04070 */
[----:B------:R-:W-:Y:S01]  /*02e0*/  FADD.FTZ R28, R38, 128 ;  /* 0x43000000261c7421 */ /* 0x000fe20000010000 */
[----:B------:R-:W-:Y:S01]  /*02f0*/  IADD3 R33, PT, PT, R5, 0x88fffff, RZ ;  /* 0x088fffff05217810 */ /* 0x000fe20007ffe0ff */
[C---:B------:R-:W-:Y:S01]  /*0300*/  VIADD R37, R3.reuse, 0x487ffff ;  /* 0x0487ffff03257836 */ /* 0x040fe20000000000 */
[----:B------:R-:W-:Y:S01]  /*0310*/  LOP3.LUT R2, R2, 0x80, RZ, 0xc0, !PT ;  /* 0x0000008002027812 */ /* 0x000fe200078ec0ff */
[----:B------:R-:W-:Y:S01]  /*0320*/  VIADD R34, R3, 0x407ffff ;  /* 0x0407ffff03227836 */ /* 0x000fe20000000000 */
[----:B------:R-:W-:-:S02]  /*0330*/  SEL R31, R31, 0x7c, P0 ;  /* 0x0000007c1f1f7807 */ /* 0x000fc40000000000 */
[----:B------:R-:W-:Y:S02]  /*0340*/  LOP3.LUT R30, R36, 0xff, RZ, 0xc0, !PT ;  /* 0x000000ff241e7812 */ /* 0x000fe400078ec0ff */
[----:B------:R-:W-:Y:S02]  /*0350*/  LOP3.LUT R32, R26, 0xff, RZ, 0xc0, !PT ;  /* 0x000000ff1a207812 */ /* 0x000fe400078ec0ff */
[----:B------:R-:W-:Y:S02]  /*0360*/  SHF.R.U32.HI R37, RZ, 0x14, R37 ;  /* 0x00000014ff257819 */ /* 0x000fe40000011625 */
[----:B------:R-:W-:Y:S02]  /*0370*/  SHF.R.U32.HI R34, RZ, 0x14, R34 ;  /* 0x00000014ff227819 */ /* 0x000fe40000011622 */
[----:B------:R-:W-:Y:S02]  /*0380*/  SHF.R.U32.HI R33, RZ, 0x15, R33 ;  /* 0x00000015ff217819 */ /* 0x000fe40000011621 */
[----:B------:R-:W-:-:S15]  /*0390*/  SHF.R.U32.HI R35, RZ, 0x15, R35 ;  /* 0x00000015ff237819 */ /* 0x000fde0000011623 */
[----:B------:R-:W-:-:S12]  /*03a0*/  NOP ;  /* 0x0000000000007918 */ /* 0x000fd80000000000 */
[----:B------:R1:W2:-:S15]  /*03b0*/  F2I.U64.TRUNC R44, R4 ;  /* 0x00000004002c7311 */ /* 0x00029e000020d800 */
[----:B------:R-:W-:-:S15]  /*03c0*/  NOP ;  /* 0x0000000000007918 */ /* 0x000fde0000000000 */
[----:B------:R-:W-:-:S15]  /*03d0*/  NOP ;  /* 0x0000000000007918 */ /* 0x000fde0000000000 */
[----:B------:R-:W-:-:S15]  /*03e0*/  NOP ;  /* 0x0000000000007918 */ /* 0x000fde0000000000 */
[----:B------:R-:W-:-:S04]  /*03f0*/  NOP ;  /* 0x0000000000007918 */ /* 0x000fc80000000000 */
[----:B------:R-:W4:Y:S02]  /*0400*/  F2F.F64.F32 R16, R16 ;  /* 0x0000001000107310 */ /* 0x000f240000201800 */
        /* <DEDUP_REMOVED lines=278> */
.L_x_5079:
[----:B------:R-:W-:Y:S01]  /*1570*/  IMAD.MOV.U32 R6, RZ, RZ, R0 ;  /* 0x000000ffff067224 */ /* 0x000fe200078e0000 */
[----:B------:R-:W-:-:S07]  /*1580*/  MOV R7, RZ ;  /* 0x000000ff00077202 */ /* 0x000fce0000000f00 */
.L_x_5078:
        /* <DEDUP_REMOVED lines=16> */
.L_x_5083:
[----:B------:R0:W-:Y:S01]  /*1690*/  STG.E.U8 desc[UR36][R6.64], R24 ;  /* 0x0000001806007986 */ /* 0x0001e2000c101124 */
[----:B------:R-:W-:Y:S05]  /*16a0*/  BRA `(.L_x_5085) ;  /* 0x0000000800287947 */ /* 0x000fea0003800000 */
.L_x_5082:
        /* <DEDUP_REMOVED lines=8> */
.L_x_5087:
[----:B------:R0:W-:Y:S01]  /*1730*/  STG.E desc[UR36][R6.64], R25 ;  /* 0x0000001906007986 */ /* 0x0001e2000c101924 */
[----:B------:R-:W-:Y:S05]  /*1740*/  BRA `(.L_x_5085) ;  /* 0x0000000800007947 */ /* 0x000fea0003800000 */
.L_x_5086:
[----:B------:R0:W-:Y:S01]  /*1750*/  STG.E.U16 desc[UR36][R6.64], R25 ;  /* 0x0000001906007986 */ /* 0x0001e2000c101524 */
[----:B------:R-:W-:Y:S05]  /*1760*/  BRA `(.L_x_5085) ;  /* 0x0000000400f87947 */ /* 0x000fea0003800000 */
.L_x_5081:
        /* <DEDUP_REMOVED lines=8> */
.L_x_5089:
[----:B------:R-:W-:-:S05]  /*17f0*/  F2FP.F16.F32.PACK_AB R4, RZ, R4 ;  /* 0x00000004ff04723e */ /* 0x000fca00000000ff */
[----:B------:R0:W-:Y:S01]  /*1800*/  STG.E.U16 desc[UR36][R6.64], R4 ;  /* 0x0000000406007986 */ /* 0x0001e2000c101524 */
[----:B------:R-:W-:Y:S05]  /*1810*/  BRA `(.L_x_5085) ;  /* 0x0000000400cc7947 */ /* 0x000fea0003800000 */
.L_x_5088:
        /* <DEDUP_REMOVED lines=9> */
.L_x_5091:
[----:B------:R-:W-:-:S04]  /*18b0*/  F2FP.F16.F32.PACK_AB R3, RZ, R4 ;  /* 0x00000004ff03723e */ /* 0x000fc800000000ff */
[----:B------:R-:W-:-:S05]  /*18c0*/  PRMT R3, R3, 0x5410, RZ ;  /* 0x0000541003037816 */ /* 0x000fca00000000ff */
[----:B------:R0:W-:Y:S01]  /*18d0*/  STG.E desc[UR36][R6.64], R3 ;  /* 0x0000000306007986 */ /* 0x0001e2000c101924 */
[----:B------:R-:W-:Y:S05]  /*18e0*/  BRA `(.L_x_5085) ;  /* 0x0000000400987947 */ /* 0x000fea0003800000 */
.L_x_5090:
[----:B------:R0:W-:Y:S01]  /*18f0*/  STG.E.64 desc[UR36][R6.64], R16 ;  /* 0x0000001006007986 */ /* 0x0001e2000c101b24 */
[----:B------:R-:W-:Y:S05]  /*1900*/  BRA `(.L_x_5085) ;  /* 0x0000000400907947 */ /* 0x000fea0003800000 */
.L_x_5080:
        /* <DEDUP_REMOVED lines=10> */
.L_x_5094:
[----:B------:R-:W-:-:S05]  /*19b0*/  CS2R R18, SRZ ;  /* 0x0000000000127805 */ /* 0x000fca000001ff00 */
[----:B------:R0:W-:Y:S01]  /*19c0*/  STG.E.128 desc[UR36][R6.64], R16 ;  /* 0x0000001006007986 */ /* 0x0001e2000c101d24 */
[----:B------:R-:W-:Y:S05]  /*19d0*/  BRA `(.L_x_5085) ;  /* 0x00000004005c7947 */ /* 0x000fea0003800000 */
.L_x_5093:
        /* <DEDUP_REMOVED lines=13> */
.L_x_5096:
[C---:B------:R-:W-:Y:S02]  /*1ab0*/  ISETP.GE.U32.AND P1, PT, R38.reuse, 0x38800000, PT ;  /* 0x388000002600780c */ /* 0x040fe40003f26070 */
[----:B------:R-:W-:Y:S02]  /*1ac0*/  ISETP.GT.U32.AND P0, PT, R38, 0x477fffff, PT ;  /* 0x477fffff2600780c */ /* 0x000fe40003f04070 */
[----:B------:R-:W-:-:S04]  /*1ad0*/  SEL R0, R28, R35, !P1 ;  /* 0x000000231c007207 */ /* 0x000fc80004800000 */
[----:B------:R-:W-:-:S04]  /*1ae0*/  SEL R3, R31, R0, P0 ;  /* 0x000000001f037207 */ /* 0x000fc80000000000 */
[----:B------:R-:W-:-:S05]  /*1af0*/  LOP3.LUT R3, R3, R2, RZ, 0xfc, !PT ;  /* 0x0000000203037212 */ /* 0x000fca00078efcff */
[----:B------:R0:W-:Y:S01]  /*1b00*/  STG.E.U8 desc[UR36][R6.64], R3 ;  /* 0x0000000306007986 */ /* 0x0001e2000c101124 */
[----:B------:R-:W-:Y:S05]  /*1b10*/  BRA `(.L_x_5085) ;  /* 0x00000004000c7947 */ /* 0x000fea0003800000 */
.L_x_5095:
[----:B------:R-:W-:-:S05]  /*1b20*/  F2FP.BF16.F32.PACK_AB R4, RZ, R4 ;  /* 0x00000004ff04723e */ /* 0x000fca00000010ff */
[----:B------:R0:W-:Y:S01]  /*1b30*/  STG.E.U16 desc[UR36][R6.64], R4 ;  /* 0x0000000406007986 */ /* 0x0001e2000c101524 */
[----:B------:R-:W-:Y:S05]  /*1b40*/  BRA `(.L_x_5085) ;  /* 0x0000000400007947 */ /* 0x000fea0003800000 */
.L_x_5092:
        /* <DEDUP_REMOVED lines=10> */
.L_x_5099:
        /* <DEDUP_REMOVED lines=10> */
.L_x_5100:
[----:B------:R4:W-:Y:S01]  /*1c90*/  STG.E.U8 desc[UR36][R6.64], R3 ;  /* 0x0000000306007986 */ /* 0x0009e2000c101124 */
[----:B------:R-:W-:Y:S05]  /*1ca0*/  BRA `(.L_x_5085) ;  /* 0x0000000000a87947 */ /* 0x000fea0003800000 */
.L_x_5098:
        /* <DEDUP_REMOVED lines=10> */
.L_x_5101:
[----:B------:R5:W-:Y:S01]  /*1d50*/  STG.E.U8 desc[UR36][R6.64], R3 ;  /* 0x0000000306007986 */ /* 0x000be2000c101124 */
[----:B------:R-:W-:Y:S05]  /*1d60*/  BRA `(.L_x_5085) ;  /* 0x0000000000787947 */ /* 0x000fea0003800000 */
.L_x_5097:
[----:B------:R-:W-:-:S13]  /*1d70*/  ISETP.NE.AND P0, PT, R0, 0x1c, PT ;  /* 0x0000001c0000780c */ /* 0x000fda0003f05270 */
[----:B------:R-:W-:Y:S05]  /*1d80*/  @!P0 BRA `(.L_x_5102) ;  /* 0x00000000006c8947 */ /* 0x000fea0003800000 */
[----:B------:R-:W-:-:S13]  /*1d90*/  ISETP.NE.AND P0, PT, R0, 0x1d, PT ;  /* 0x0000001d0000780c */ /* 0x000fda0003f05270 */
[----:B------:R-:W-:Y:S05]  /*1da0*/  @!P0 BRA `(.L_x_5103) ;  /* 0x00000000005c8947 */ /* 0x000fea0003800000 */
[----:B------:R-:W-:-:S13]  /*1db0*/  ISETP.NE.AND P0, PT, R0, 0x2c, PT ;  /* 0x0000002c0000780c */ /* 0x000fda0003f05270 */
[----:B------:R-:W-:Y:S05]  /*1dc0*/  @!P0 BRA `(.L_x_5104) ;  /* 0x0000000000448947 */ /* 0x000fea0003800000 */
.L_x_5084:
        /* <DEDUP_REMOVED lines=16> */
.L_x_5105:
[----:B------:R-:W-:Y:S05]  /*1ed0*/  BRA `(.L_x_5085) ;  /* 0x00000000001c7947 */ /* 0x000fea0003800000 */
.L_x_5104:
[----:B------:R-:W-:-:S04]  /*1ee0*/  ISETP.NE.AND P0, PT, R41, 0xff, PT ;  /* 0x000000ff2900780c */ /* 0x000fc80003f05270 */
[----:B------:R-:W-:-:S05]  /*1ef0*/  SEL R3, R40, 0xffff, P0 ;  /* 0x0000ffff28037807 */ /* 0x000fca0000000000 */
[----:B------:R2:W-:Y:S01]  /*1f00*/  STG.E.U8 desc[UR36][R6.64], R3 ;  /* 0x0000000306007986 */ /* 0x0005e2000c101124 */
[----:B------:R-:W-:Y:S05]  /*1f10*/  BRA `(.L_x_5085) ;  /* 0x00000000000c7947 */ /* 0x000fea0003800000 */
.L_x_5103:
[----:B------:R1:W-:Y:S01]  /*1f20*/  STG.E.64 desc[UR36][R6.64], R44 ;  /* 0x0000002c06007986 */ /* 0x0003e2000c101b24 */
[----:B------:R-:W-:Y:S05]  /*1f30*/  BRA `(.L_x_5085) ;  /* 0x0000000000047947 */ /* 0x000fea0003800000 */
.L_x_5102:
[----:B------:R0:W-:Y:S02]  /*1f40*/  STG.E desc[UR36][R6.64], R39 ;  /* 0x0000002706007986 */ /* 0x0001e4000c101924 */
.L_x_5085:
[----:B------:R-:W-:-:S07]  /*1f50*/  VIADD R23, R23, 0x80 ;  /* 0x0000008017177836 */ /* 0x000fce0000000000 */
.L_x_5077:
[----:B------:R-:W-:Y:S05]  /*1f60*/  BSYNC.RECONVERGENT B6 ;  /* 0x0000000000067941 */ /* 0x000fea0003800200 */
.L_x_5076:
        /* <DEDUP_REMOVED lines=9> */
[----:B------:R-:W-:Y:S01]  /*2000*/  MOV R5, R23 ;  /* 0x0000001700057202 */ /* 0x000fe20000000f00 */
[----:B------:R-:W-:Y:S01]  /*2010*/  IMAD.MOV.U32 R4, RZ, RZ, RZ ;  /* 0x000000ffff047224 */ /* 0x000fe200078e00ff */
        /* <DEDUP_REMOVED lines=271> */
.L_x_5109:
[----:B------:R-:W-:Y:S01]  /*3110*/  IMAD.MOV.U32 R4, RZ, RZ, R0 ;  /* 0x000000ffff047224 */ /* 0x000fe200078e0000 */
[----:B------:R-:W-:-:S07]  /*3120*/  MOV R5, RZ ;  /* 0x000000ff00057202 */ /* 0x000fce0000000f00 */
.L_x_5108:
        /* <DEDUP_REMOVED lines=16> */
.L_x_5113:
[----:B------:R0:W-:Y:S01]  /*3230*/  STG.E.U8 desc[UR36][R6.64], R24 ;  /* 0x0000001806007986 */ /* 0x0001e2000c101124 */
[----:B------:R-:W-:Y:S05]  /*3240*/  BRA `(.L_x_5115) ;  /* 0x0000000800387947 */ /* 0x000fea0003800000 */
.L_x_5112:
        /* <DEDUP_REMOVED lines=8> */
.L_x_5117:
[----:B------:R0:W-:Y:S01]  /*32d0*/  STG.E desc[UR36][R6.64], R25 ;  /* 0x0000001906007986 */ /* 0x0001e2000c101924 */
[----:B------:R-:W-:Y:S05]  /*32e0*/  BRA `(.L_x_5115) ;  /* 0x0000000800107947 */ /* 0x000fea0003800000 */
.L_x_5116:
[----:B------:R0:W-:Y:S01]  /*32f0*/  STG.E.U16 desc[UR36][R6.64], R25 ;  /* 0x0000001906007986 */ /* 0x0001e2000c101524 */
[----:B------:R-:W-:Y:S05]  /*3300*/  BRA `(.L_x_5115) ;  /* 0x0000000800087947 */ /* 0x000fea0003800000 */
.L_x_5111:
        /* <DEDUP_REMOVED lines=9> */
.L_x_5119:
[----:B------:R-:W0:Y:S02]  /*33a0*/  LDCU UR4, c[0x0][0x528] ;  /* 0x0000a500ff0477ac */ /* 0x000e240008000800 */
[----:B0-----:R-:W-:-:S05]  /*33b0*/  F2FP.F16.F32.PACK_AB R0, RZ, UR4 ;  /* 0x00000004ff007c3e */ /* 0x001fca00080000ff */
[----:B------:R0:W-:Y:S01]  /*33c0*/  STG.E.U16 desc[UR36][R6.64], R0 ;  /* 0x0000000006007986 */ /* 0x0001e2000c101524 */
[----:B------:R-:W-:Y:S05]  /*33d0*/  BRA `(.L_x_5115) ;  /* 0x0000000400d47947 */ /* 0x000fea0003800000 */
.L_x_5118:
[----:B------:R-:W-:-:S13]  /*33e0*/  ISETP.NE.AND P0, PT, R0, 0x7, PT ;  /* 0x000000070000780c */ /* 0x000fda0003f05270 */
[----:B------:R-:W-:Y:S05]  /*33f0*/  @!P0 BRA `(.L_x_5120) ;  /* 0x0000000000348947 */ /* 0x000fea0003800000 */
[----:B------:R-:W-:-:S13]  /*3400*/  ISETP.NE.AND P0, PT, R0, 0x8, PT ;  /* 0x000000080000780c */ /* 0x000fda0003f05270 */
[----:B------:R-:W-:Y:S05]  /*3410*/  @!P0 BRA `(.L_x_5121) ;  /* 0x0000000000188947 */ /* 0x000fea0003800000 */
[----:B------:R-:W-:-:S13]  /*3420*/  ISETP.NE.AND P0, PT, R0, 0x9, PT ;  /* 0x000000090000780c */ /* 0x000fda0003f05270 */
[----:B------:R-:W-:Y:S05]  /*3430*/  @P0 BRA `(.L_x_5114) ;  /* 0x00000004006c0947 */ /* 0x000fea0003800000 */
[----:B------:R-:W0:Y:S01]  /*3440*/  LDC R4, c[0x0][0x528] ;  /* 0x00014a00ff047b82 */ /* 0x000e220000000800 */
[----:B------:R-:W-:-:S05]  /*3450*/  IMAD.MOV.U32 R5, RZ, RZ, RZ ;  /* 0x000000ffff057224 */ /* 0x000fca00078e00ff */
[----:B0-----:R0:W-:Y:S01]  /*3460*/  STG.E.64 desc[UR36][R6.64], R4 ;  /* 0x0000000406007986 */ /* 0x0011e2000c101b24 */
[----:B------:R-:W-:Y:S05]  /*3470*/  BRA `(.L_x_5115) ;  /* 0x0000000400ac7947 */ /* 0x000fea0003800000 */
.L_x_5121:
[----:B------:R-:W0:Y:S02]  /*3480*/  LDCU UR4, c[0x0][0x528] ;  /* 0x0000a500ff0477ac */ /* 0x000e240008000800 */
[----:B0-----:R-:W-:-:S04]  /*3490*/  F2FP.F16.F32.PACK_AB R0, RZ, UR4 ;  /* 0x00000004ff007c3e */ /* 0x001fc800080000ff */
[----:B------:R-:W-:-:S05]  /*34a0*/  PRMT R0, R0, 0x5410, RZ ;  /* 0x0000541000007816 */ /* 0x000fca00000000ff */
[----:B------:R0:W-:Y:S01]  /*34b0*/  STG.E desc[UR36][R6.64], R0 ;  /* 0x0000000006007986 */ /* 0x0001e2000c101924 */
[----:B------:R-:W-:Y:S05]  /*34c0*/  BRA `(.L_x_5115) ;  /* 0x0000000400987947 */ /* 0x000fea0003800000 */
.L_x_5120:
[----:B------:R0:W-:Y:S01]  /*34d0*/  STG.E.64 desc[UR36][R6.64], R16 ;  /* 0x0000001006007986 */ /* 0x0001e2000c101b24 */
[----:B------:R-:W-:Y:S05]  /*34e0*/  BRA `(.L_x_5115) ;  /* 0x0000000400907947 */ /* 0x000fea0003800000 */
.L_x_5110:
        /* <DEDUP_REMOVED lines=10> */
.L_x_5124:
[----:B------:R-:W-:-:S05]  /*3590*/  CS2R R18, SRZ ;  /* 0x0000000000127805 */ /* 0x000fca000001ff00 */
[----:B------:R0:W-:Y:S01]  /*35a0*/  STG.E.128 desc[UR36][R6.64], R16 ;  /* 0x0000001006007986 */ /* 0x0001e2000c101d24 */
[----:B------:R-:W-:Y:S05]  /*35b0*/  BRA `(.L_x_5115) ;  /* 0x00000004005c7947 */ /* 0x000fea0003800000 */
.L_x_5123:
        /* <DEDUP_REMOVED lines=13> */
.L_x_5126:
[C---:B------:R-:W-:Y:S02]  /*3690*/  ISETP.GE.U32.AND P0, PT, R38.reuse, 0x38800000, PT ;  /* 0x388000002600780c */ /* 0x040fe40003f06070 */
[----:B------:R-:W-:Y:S02]  /*36a0*/  ISETP.GT.U32.AND P1, PT, R38, 0x477fffff, PT ;  /* 0x477fffff2600780c */ /* 0x000fe40003f24070 */
[----:B------:R-:W-:-:S04]  /*36b0*/  SEL R0, R28, R35, !P0 ;  /* 0x000000231c007207 */ /* 0x000fc80004000000 */
[----:B------:R-:W-:-:S04]  /*36c0*/  SEL R3, R31, R0, P1 ;  /* 0x000000001f037207 */ /* 0x000fc80000800000 */
[----:B------:R-:W-:-:S05]  /*36d0*/  LOP3.LUT R3, R3, R2, RZ, 0xfc, !PT ;  /* 0x0000000203037212 */ /* 0x000fca00078efcff */
[----:B------:R0:W-:Y:S01]  /*36e0*/  STG.E.U8 desc[UR36][R6.64], R3 ;  /* 0x0000000306007986 */ /* 0x0001e2000c101124 */
[----:B------:R-:W-:Y:S05]  /*36f0*/  BRA `(.L_x_5115) ;  /* 0x00000004000c7947 */ /* 0x000fea0003800000 */
.L_x_5125:
[----:B------:R-:W0:Y:S02]  /*3700*/  LDCU UR4, c[0x0][0x528] ;  /* 0x0000a500ff0477ac */ /* 0x000e240008000800 */
[----:B0-----:R-:W-:-:S05]  /*3710*/  F2FP.BF16.F32.PACK_AB R0, RZ, UR4 ;  /* 0x00000004ff007c3e */ /* 0x001fca00080010ff */
[----:B------:R0:W-:Y:S01]  /*3720*/  STG.E.U16 desc[UR36][R6.64], R0 ;  /* 0x0000000006007986 */ /* 0x0001e2000c101524 */
[----:B------:R-:W-:Y:S05]  /*3730*/  BRA `(.L_x_5115) ;  /* 0x0000000000fc7947 */ /* 0x000fea0003800000 */
.L_x_5122:
        /* <DEDUP_REMOVED lines=10> */
.L_x_5129:
        /* <DEDUP_REMOVED lines=10> */
.L_x_5130:
[----:B------:R4:W-:Y:S01]  /*3880*/  STG.E.U8 desc[UR36][R6.64], R3 ;  /* 0x0000000306007986 */ /* 0x0009e2000c101124 */
[----:B------:R-:W-:Y:S05]  /*3890*/  BRA `(.L_x_5115) ;  /* 0x0000000000a47947 */ /* 0x000fea0003800000 */
.L_x_5128:
        /* <DEDUP_REMOVED lines=10> */
.L_x_5131:
[----:B------:R5:W-:Y:S01]  /*3940*/  STG.E.U8 desc[UR36][R6.64], R3 ;  /* 0x0000000306007986 */ /* 0x000be2000c101124 */
[----:B------:R-:W-:Y:S05]  /*3950*/  BRA `(.L_x_5115) ;  /* 0x0000000000747947 */ /* 0x000fea0003800000 */
.L_x_5127:
        /* <DEDUP_REMOVED lines=9> */
.L_x_5114:
[----:B------:R-:W-:Y:S01]  /*39f0*/  MOV R14, 0x0 ;  /* 0x00000000000e7802 */ /* 0x000fe20000000f00 */
[----:B------:R-:W0:Y:S01]  /*3a00*/  LDCU.64 UR4, c[0x4][0x190] ;  /* 0x01003200ff0477ac */ /* 0x000e220008000a00 */
[----:B------:R-:W-:Y:S02]  /*3a10*/  HFMA2 R13, -RZ, RZ, 0, 0 ;  /* 0x00000000ff0d7431 */ /* 0x000fe400000001ff */
[----:B------:R-:W-:Y:S01]  /*3a20*/  IMAD.MOV.U32 R8, RZ, RZ, 0x65 ;  /* 0x00000065ff087424 */ /* 0x000fe200078e00ff */
[----:B------:R-:W2:Y:S01]  /*3a30*/  LDCU.64 UR6, c[0x4][0x198] ;  /* 0x01003300ff0677ac */ /* 0x000ea20008000a00 */
[----:B------:R-:W1:Y:S01]  /*3a40*/  LDC.64 R14, c[0x4][R14] ;  /* 0x010000000e0e7b82 */ /* 0x000e620000000a00 */
[----:B------:R-:W-:Y:S01]  /*3a50*/  IMAD.MOV.U32 R12, RZ, RZ, 0x1 ;  /* 0x00000001ff0c7424 */ /* 0x000fe200078e00ff */
[----:B------:R-:W3:Y:S01]  /*3a60*/  LDCU.64 UR8, c[0x4][0x38] ;  /* 0x01000700ff0877ac */ /* 0x000ee20008000a00 */
[----:B0-----:R-:W-:Y:S02]  /*3a70*/  IMAD.U32 R4, RZ, RZ, UR4 ;  /* 0x00000004ff047e24 */ /* 0x001fe4000f8e00ff */
[----:B------:R-:W-:Y:S01]  /*3a80*/  IMAD.U32 R5, RZ, RZ, UR5 ;  /* 0x00000005ff057e24 */ /* 0x000fe2000f8e00ff */
[----:B--2---:R-:W-:Y:S01]  /*3a90*/  MOV R6, UR6 ;  /* 0x0000000600067c02 */ /* 0x004fe20008000f00 */
[----:B------:R-:W-:-:S02]  /*3aa0*/  IMAD.U32 R7, RZ, RZ, UR7 ;  /* 0x00000007ff077e24 */ /* 0x000fc4000f8e00ff */
[----:B---3--:R-:W-:Y:S01]  /*3ab0*/  IMAD.U32 R10, RZ, RZ, UR8 ;  /* 0x00000008ff0a7e24 */ /* 0x008fe2000f8e00ff */
[----:B------:R-:W-:-:S07]  /*3ac0*/  MOV R11, UR9 ;  /* 0x00000009000b7c02 */ /* 0x000fce0008000f00 */
[----:B------:R-:W-:-:S07]  /*3ad0*/  LEPC R20, `(.L_x_5134) ;  /* 0x000000001014794e */ /* 0x000fce0000000000 */
[----:B-1----:R-:W-:Y:S05]  /*3ae0*/  CALL.ABS.NOINC R14 ;  /* 0x000000000e007343 */ /* 0x002fea0003c00000 */
.L_x_5134:
[----:B------:R-:W-:Y:S05]  /*3af0*/  BRA `(.L_x_5115) ;  /* 0x00000000000c7947 */ /* 0x000fea0003800000 */
.L_x_5133:
[----:B------:R1:W-:Y:S01]  /*3b00*/  STG.E.64 desc[UR36][R6.64], R44 ;  /* 0x0000002c06007986 */ /* 0x0003e2000c101b24 */
[----:B------:R-:W-:Y:S05]  /*3b10*/  BRA `(.L_x_5115) ;  /* 0x0000000000047947 */ /* 0x000fea0003800000 */
.L_x_5132:
[----:B------:R0:W-:Y:S02]  /*3b20*/  STG.E desc[UR36][R6.64], R39 ;  /* 0x0000002706007986 */ /* 0x0001e4000c101924 */
.L_x_5115:
[----:B------:R-:W-:-:S07]  /*3b30*/  VIADD R23, R23, 0x80 ;  /* 0x0000008017177836 */ /* 0x000fce0000000000 */
.L_x_5107:
[----:B------:R-:W-:Y:S05]  /*3b40*/  BSYNC.RECONVERGENT B6 ;  /* 0x0000000000067941 */ /* 0x000fea0003800200 */
.L_x_5106:
        /* <DEDUP_REMOVED lines=282> */
.L_x_5138:
[----:B------:R-:W-:Y:S01]  /*4cf0*/  IMAD.MOV.U32 R4, RZ, RZ, R0 ;  /* 0x000000ffff047224 */ /* 0x000fe200078e0000 */
[----:B------:R-:W-:-:S07]  /*4d00*/  MOV R5, RZ ;  /* 0x000000ff00057202 */ /* 0x000fce0000000f00 */
.L_x_5137:
        /* <DEDUP_REMOVED lines=16> */
.L_x_5142:
[----:B------:R3:W-:Y:S01]  /*4e10*/  STG.E.U8 desc[UR36][R6.64], R24 ;  /* 0x0000001806007986 */ /* 0x0007e2000c101124 */
[----:B------:R-:W-:Y:S05]  /*4e20*/  BRA `(.L_x_5144) ;  /* 0x0000000800387947 */ /* 0x000fea0003800000 */
.L_x_5141:
        /* <DEDUP_REMOVED lines=8> */
.L_x_5146:
[----:B------:R1:W-:Y:S01]  /*4eb0*/  STG.E desc[UR36][R6.64], R25 ;  /* 0x0000001906007986 */ /* 0x0003e2000c101924 */
[----:B------:R-:W-:Y:S05]  /*4ec0*/  BRA `(.L_x_5144) ;  /* 0x0000000800107947 */ /* 0x000fea0003800000 */
.L_x_5145:
[----:B------:R2:W-:Y:S01]  /*4ed0*/  STG.E.U16 desc[UR36][R6.64], R25 ;  /* 0x0000001906007986 */ /* 0x0005e2000c101524 */
[----:B------:R-:W-:Y:S05]  /*4ee0*/  BRA `(.L_x_5144) ;  /* 0x0000000800087947 */ /* 0x000fea0003800000 */
.L_x_5140:
        /* <DEDUP_REMOVED lines=9> */
.L_x_5148:
[----:B------:R-:W0:Y:S02]  /*4f80*/  LDCU UR4, c[0x0][0x528] ;  /* 0x0000a500ff0477ac */ /* 0x000e240008000800 */
[----:B0-----:R-:W-:-:S05]  /*4f90*/  F2FP.F16.F32.PACK_AB R0, RZ, UR4 ;  /* 0x00000004ff007c3e */ /* 0x001fca00080000ff */
[----:B------:R0:W-:Y:S01]  /*4fa0*/  STG.E.U16 desc[UR36][R6.64], R0 ;  /* 0x0000000006007986 */ /* 0x0001e2000c101524 */
[----:B------:R-:W-:Y:S05]  /*4fb0*/  BRA `(.L_x_5144) ;  /* 0x0000000400d47947 */ /* 0x000fea0003800000 */
.L_x_5147:
        /* <DEDUP_REMOVED lines=10> */
.L_x_5150:
[----:B------:R-:W0:Y:S02]  /*5060*/  LDCU UR4, c[0x0][0x528] ;  /* 0x0000a500ff0477ac */ /* 0x000e240008000800 */
[----:B0-----:R-:W-:-:S04]  /*5070*/  F2FP.F16.F32.PACK_AB R0, RZ, UR4 ;  /* 0x00000004ff007c3e */ /* 0x001fc800080000ff */
[----:B------:R-:W-:-:S05]  /*5080*/  PRMT R0, R0, 0x5410, RZ ;  /* 0x0000541000007816 */ /* 0x000fca00000000ff */
[----:B------:R0:W-:Y:S01]  /*5090*/  STG.E desc[UR36][R6.64], R0 ;  /* 0x0000000006007986 */ /* 0x0001e2000c101924 */
[----:B------:R-:W-:Y:S05]  /*50a0*/  BRA `(.L_x_5144) ;  /* 0x0000000400987947 */ /* 0x000fea0003800000 */
.L_x_5149:
[----:B------:R5:W-:Y:S01]  /*50b0*/  STG.E.64 desc[UR36][R6.64], R16 ;  /* 0x0000001006007986 */ /* 0x000be2000c101b24 */
[----:B------:R-:W-:Y:S05]  /*50c0*/  BRA `(.L_x_5144) ;  /* 0x0000000400907947 */ /* 0x000fea0003800000 */
.L_x_5139:
        /* <DEDUP_REMOVED lines=10> */
.L_x_5153:
[----:B------:R-:W-:-:S05]  /*5170*/  CS2R R18, SRZ ;  /* 0x0000000000127805 */ /* 0x000fca000001ff00 */
[----:B------:R0:W-:Y:S01]  /*5180*/  STG.E.128 desc[UR36][R6.64], R16 ;  /* 0x0000001006007986 */ /* 0x0001e2000c101d24 */
[----:B------:R-:W-:Y:S05]  /*5190*/  BRA `(.L_x_5144) ;  /* 0x00000004005c7947 */ /* 0x000fea0003800000 */
.L_x_5152:
        /* <DEDUP_REMOVED lines=13> */
.L_x_5155:
[C---:B------:R-:W-:Y:S02]  /*5270*/  ISETP.GE.U32.AND P0, PT, R38.reuse, 0x38800000, PT ;  /* 0x388000002600780c */ /* 0x040fe40003f06070 */
[----:B------:R-:W-:Y:S02]  /*5280*/  ISETP.GT.U32.AND P1, PT, R38, 0x477fffff, PT ;  /* 0x477fffff2600780c */ /* 0x000fe40003f24070 */
[----:B------:R-:W-:-:S04]  /*5290*/  SEL R0, R28, R35, !P0 ;  /* 0x000000231c007207 */ /* 0x000fc80004000000 */
[----:B------:R-:W-:-:S04]  /*52a0*/  SEL R3, R31, R0, P1 ;  /* 0x000000001f037207 */ /* 0x000fc80000800000 */
[----:B------:R-:W-:-:S05]  /*52b0*/  LOP3.LUT R3, R3, R2, RZ, 0xfc, !PT ;  /* 0x0000000203037212 */ /* 0x000fca00078efcff */
[----:B------:R0:W-:Y:S01]  /*52c0*/  STG.E.U8 desc[UR36][R6.64], R3 ;  /* 0x0000000306007986 */ /* 0x0001e2000c101124 */
[----:B------:R-:W-:Y:S05]  /*52d0*/  BRA `(.L_x_5144) ;  /* 0x00000004000c7947 */ /* 0x000fea0003800000 */
.L_x_5154:
[----:B------:R-:W0:Y:S02]  /*52e0*/  LDCU UR4, c[0x0][0x528] ;  /* 0x0000a500ff0477ac */ /* 0x000e240008000800 */
[----:B0-----:R-:W-:-:S05]  /*52f0*/  F2FP.BF16.F32.PACK_AB R0, RZ, UR4 ;  /* 0x00000004ff007c3e */ /* 0x001fca00080010ff */
[----:B------:R0:W-:Y:S01]  /*5300*/  STG.E.U16 desc[UR36][R6.64], R0 ;  /* 0x0000000006007986 */ /* 0x0001e2000c101524 */
[----:B------:R-:W-:Y:S05]  /*5310*/  BRA `(.L_x_5144) ;  /* 0x0000000000fc7947 */ /* 0x000fea0003800000 */
.L_x_5151:
        /* <DEDUP_REMOVED lines=10> */
.L_x_5158:
        /* <DEDUP_REMOVED lines=10> */
.L_x_5159:
[----:B------:R0:W-:Y:S01]  /*5460*/  STG.E.U8 desc[UR36][R6.64], R3 ;  /* 0x0000000306007986 */ /* 0x0001e2000c101124 */
[----:B------:R-:W-:Y:S05]  /*5470*/  BRA `(.L_x_5144) ;  /* 0x0000000000a47947 */ /* 0x000fea0003800000 */
.L_x_5157:
        /* <DEDUP_REMOVED lines=10> */
.L_x_5160:
[----:B------:R0:W-:Y:S01]  /*5520*/  STG.E.U8 desc[UR36][R6.64], R3 ;  /* 0x0000000306007986 */ /* 0x0001e2000c101124 */
[----:B------:R-:W-:Y:S05]  /*5530*/  BRA `(.L_x_5144) ;  /* 0x0000000000747947 */ /* 0x000fea0003800000 */
.L_x_5156:
        /* <DEDUP_REMOVED lines=9> */
.L_x_5143:
        /* <DEDUP_REMOVED lines=16> */
.L_x_5163:
[----:B------:R-:W-:Y:S05]  /*56d0*/  BRA `(.L_x_5144) ;  /* 0x00000000000c7947 */ /* 0x000fea0003800000 */
.L_x_5162:
[----:B------:R0:W-:Y:S01]  /*56e0*/  STG.E.64 desc[UR36][R6.64], R44 ;  /* 0x0000002c06007986 */ /* 0x0001e2000c101b24 */
[----:B------:R-:W-:Y:S05]  /*56f0*/  BRA `(.L_x_5144) ;  /* 0x0000000000047947 */ /* 0x000fea0003800000 */
.L_x_5161:
[----:B------:R0:W-:Y:S02]  /*5700*/  STG.E desc[UR36][R6.64], R39 ;  /* 0x0000002706007986 */ /* 0x0001e4000c101924 */
.L_x_5144:
[----:B------:R-:W-:-:S07]  /*5710*/  VIADD R23, R23, 0x80 ;  /* 0x0000008017177836 */ /* 0x000fce0000000000 */
.L_x_5136:
[----:B------:R-:W-:Y:S05]  /*5720*/  BSYNC.RECONVERGENT B6 ;  /* 0x0000000000067941 */ /* 0x000fea0003800200 */
.L_x_5135:
        /* <DEDUP_REMOVED lines=281> */
.L_x_5165:
[----:B------:R-:W-:Y:S01]  /*68c0*/  IMAD.MOV.U32 R4, RZ, RZ, R0 ;  /* 0x000000ffff047224 */ /* 0x000fe200078e0000 */
[----:B------:R-:W-:-:S07]  /*68d0*/  MOV R5, RZ ;  /* 0x000000ff00057202 */ /* 0x000fce0000000f00 */
.L_x_5164:
        /* <DEDUP_REMOVED lines=16> */
.L_x_5169:
[----:B------:R-:W-:Y:S01]  /*69e0*/  STG.E.U8 desc[UR36][R4.64], R24 ;  /* 0x0000001804007986 */ /* 0x000fe2000c101124 */
[----:B------:R-:W-:Y:S05]  /*69f0*/  EXIT ;  /* 0x000000000000794d */ /* 0x000fea0003800000 */
.L_x_5168:
        /* <DEDUP_REMOVED lines=8> */
.L_x_5172:
[----:B------:R-:W-:Y:S01]  /*6a80*/  STG.E desc[UR36][R4.64], R25 ;  /* 0x0000001904007986 */ /* 0x000fe2000c101924 */
[----:B------:R-:W-:Y:S05]  /*6a90*/  EXIT ;  /* 0x000000000000794d */ /* 0x000fea0003800000 */
.L_x_5171:
[----:B------:R-:W-:Y:S01]  /*6aa0*/  STG.E.U16 desc[UR36][R4.64], R25 ;  /* 0x0000001904007986 */ /* 0x000fe2000c101524 */
[----:B------:R-:W-:Y:S05]  /*6ab0*/  EXIT ;  /* 0x000000000000794d */ /* 0x000fea0003800000 */
.L_x_5167:
        /* <DEDUP_REMOVED lines=9> */
.L_x_5174:
[----:B------:R-:W0:Y:S02]  /*6b50*/  LDCU UR4, c[0x0][0x528] ;  /* 0x0000a500ff0477ac */ /* 0x000e240008000800 */
[----:B0-----:R-:W-:-:S05]  /*6b60*/  F2FP.F16.F32.PACK_AB R0, RZ, UR4 ;  /* 0x00000004ff007c3e */ /* 0x001fca00080000ff */
[----:B------:R-:W-:Y:S01]  /*6b70*/  STG.E.U16 desc[UR36][R4.64], R0 ;  /* 0x0000000004007986 */ /* 0x000fe2000c101524 */
[----:B------:R-:W-:Y:S05]  /*6b80*/  EXIT ;  /* 0x000000000000794d */ /* 0x000fea0003800000 */
.L_x_5173:
[----:B------:R-:W-:-:S13]  /*6b90*/  ISETP.NE.AND P0, PT, R0, 0x7, PT ;  /* 0x000000070000780c */ /* 0x000fda0003f05270 */
[----:B------:R-:W-:Y:S05]  /*6ba0*/  @!P0 BRA `(.L_x_5175) ;  /* 0x0000000000348947 */ /* 0x000fea0003800000 */
[----:B------:R-:W-:-:S13]  /*6bb0*/  ISETP.NE.AND P0, PT, R0, 0x8, PT ;  /* 0x000000080000780c */ /* 0x000fda0003f05270 */
[----:B------:R-:W-:Y:S05]  /*6bc0*/  @!P0 BRA `(.L_x_5176) ;  /* 0x0000000000188947 */ /* 0x000fea0003800000 */
[----:B------:R-:W-:-:S13]  /*6bd0*/  ISETP.NE.AND P0, PT, R0, 0x9, PT ;  /* 0x000000090000780c */ /* 0x000fda0003f05270 */
[----:B------:R-:W-:Y:S05]  /*6be0*/  @P0 BRA `(.L_x_5170) ;  /* 0x0000000400680947 */ /* 0x000fea0003800000 */
[----:B------:R-:W0:Y:S01]  /*6bf0*/  LDC R2, c[0x0][0x528] ;  /* 0x00014a00ff027b82 */ /* 0x000e220000000800 */
[----:B--2-45:R-:W-:-:S05]  /*6c00*/  IMAD.MOV.U32 R3, RZ, RZ, RZ ;  /* 0x000000ffff037224 */ /* 0x034fca00078e00ff */
[----:B0-----:R-:W-:Y:S01]  /*6c10*/  STG.E.64 desc[UR36][R4.64], R2 ;  /* 0x0000000204007986 */ /* 0x001fe2000c101b24 */
[----:B------:R-:W-:Y:S05]  /*6c20*/  EXIT ;  /* 0x000000000000794d */ /* 0x000fea0003800000 */
.L_x_5176:
[----:B------:R-:W0:Y:S02]  /*6c30*/  LDCU UR4, c[0x0][0x528] ;  /* 0x0000a500ff0477ac */ /* 0x000e240008000800 */
[----:B0-----:R-:W-:-:S04]  /*6c40*/  F2FP.F16.F32.PACK_AB R0, RZ, UR4 ;  /* 0x00000004ff007c3e */ /* 0x001fc800080000ff */
[----:B------:R-:W-:-:S05]  /*6c50*/  PRMT R0, R0, 0x5410, RZ ;  /* 0x0000541000007816 */ /* 0x000fca00000000ff */
[----:B------:R-:W-:Y:S01]  /*6c60*/  STG.E desc[UR36][R4.64], R0 ;  /* 0x0000000004007986 */ /* 0x000fe2000c101924 */
[----:B------:R-:W-:Y:S05]  /*6c70*/  EXIT ;  /* 0x000000000000794d */ /* 0x000fea0003800000 */
.L_x_5175:
[----:B------:R-:W-:Y:S01]  /*6c80*/  STG.E.64 desc[UR36][R4.64], R16 ;  /* 0x0000001004007986 */ /* 0x000fe2000c101b24 */
[----:B------:R-:W-:Y:S05]  /*6c90*/  EXIT ;  /* 0x000000000000794d */ /* 0x000fea0003800000 */
.L_x_5166:
        /* <DEDUP_REMOVED lines=10> */
.L_x_5179:
[----:B------:R-:W-:-:S05]  /*6d40*/  CS2R R18, SRZ ;  /* 0x0000000000127805 */ /* 0x000fca000001ff00 */
[----:B------:R-:W-:Y:S01]  /*6d50*/  STG.E.128 desc[UR36][R4.64], R16 ;  /* 0x0000001004007986 */ /* 0x000fe2000c101d24 */
[----:B------:R-:W-:Y:S05]  /*6d60*/  EXIT ;  /* 0x000000000000794d */ /* 0x000fea0003800000 */
.L_x_5178:
        /* <DEDUP_REMOVED lines=13> */
.L_x_5181:
[C---:B------:R-:W-:Y:S02]  /*6e40*/  ISETP.GT.U32.AND P1, PT, R38.reuse, 0x477fffff, PT ;  /* 0x477fffff2600780c */ /* 0x040fe40003f24070 */
[----:B------:R-:W-:-:S11]  /*6e50*/  ISETP.GE.U32.AND P0, PT, R38, 0x38800000, PT ;  /* 0x388000002600780c */ /* 0x000fd60003f06070 */
[----:B------:R-:W-:-:S04]  /*6e60*/  @!P1 SEL R31, R28, R35, !P0 ;  /* 0x000000231c1f9207 */ /* 0x000fc80004000000 */
[----:B------:R-:W-:-:S05]  /*6e70*/  LOP3.LUT R31, R31, R2, RZ, 0xfc, !PT ;  /* 0x000000021f1f7212 */ /* 0x000fca00078efcff */
[----:B------:R-:W-:Y:S01]  /*6e80*/  STG.E.U8 desc[UR36][R4.64], R31 ;  /* 0x0000001f04007986 */ /* 0x000fe2000c101124 */
[----:B------:R-:W-:Y:S05]  /*6e90*/  EXIT ;  /* 0x000000000000794d */ /* 0x000fea0003800000 */
.L_x_5180:
[----:B------:R-:W0:Y:S02]  /*6ea0*/  LDCU UR4, c[0x0][0x528] ;  /* 0x0000a500ff0477ac */ /* 0x000e240008000800 */
[----:B0-----:R-:W-:-:S05]  /*6eb0*/  F2FP.BF16.F32.PACK_AB R0, RZ, UR4 ;  /* 0x00000004ff007c3e */ /* 0x001fca00080010ff */
[----:B------:R-:W-:Y:S01]  /*6ec0*/  STG.E.U16 desc[UR36][R4.64], R0 ;  /* 0x0000000004007986 */ /* 0x000fe2000c101524 */
[----:B------:R-:W-:Y:S05]  /*6ed0*/  EXIT ;  /* 0x000000000000794d */ /* 0x000fea0003800000 */
.L_x_5177:
        /* <DEDUP_REMOVED lines=10> */
.L_x_5184:
        /* <DEDUP_REMOVED lines=10> */
.L_x_5185:
[----:B------:R-:W-:Y:S01]  /*7020*/  STG.E.U8 desc[UR36][R4.64], R0 ;  /* 0x0000000004007986 */ /* 0x000fe2000c101124 */
[----:B------:R-:W-:Y:S05]  /*7030*/  EXIT ;  /* 0x000000000000794d */ /* 0x000fea0003800000 */
.L_x_5183:
        /* <DEDUP_REMOVED lines=10> */
.L_x_5186:
[----:B------:R-:W-:Y:S01]  /*70e0*/  STG.E.U8 desc[UR36][R4.64], R0 ;  /* 0x0000000004007986 */ /* 0x000fe2000c101124 */
[----:B------:R-:W-:Y:S05]  /*70f0*/  EXIT ;  /* 0x000000000000794d */ /* 0x000fea0003800000 */
.L_x_5182:
        /* <DEDUP_REMOVED lines=9> */
.L_x_5170:
[----:B------:R-:W-:Y:S01]  /*7190*/  MOV R0, 0x0 ;  /* 0x0000000000007802 */ /* 0x000fe20000000f00 */
[----:B------:R-:W1:Y:S01]  /*71a0*/  LDCU.64 UR4, c[0x4][0x190] ;  /* 0x01003200ff0477ac */ /* 0x000e620008000a00 */
[----:B------:R-:W-:Y:S02]  /*71b0*/  HFMA2 R8, -RZ, RZ, 0, 6.020069122314453125e-06 ;  /* 0x00000065ff087431 */ /* 0x000fe400000001ff */
[----:B------:R-:W-:Y:S01]  /*71c0*/  IMAD.MOV.U32 R12, RZ, RZ, 0x1 ;  /* 0x00000001ff0c7424 */ /* 0x000fe200078e00ff */
[----:B0-2-45:R0:W2:Y:S01]  /*71d0*/  LDC.64 R2, c[0x4][R0] ;  /* 0x0100000000027b82 */ /* 0x0350a20000000a00 */
[----:B------:R-:W3:Y:S01]  /*71e0*/  LDCU.64 UR6, c[0x4][0x198] ;  /* 0x01003300ff0677ac */ /* 0x000ee20008000a00 */
[----:B------:R-:W-:Y:S01]  /*71f0*/  MOV R13, RZ ;  /* 0x000000ff000d7202 */ /* 0x000fe20000000f00 */
[----:B------:R-:W4:Y:S01]  /*7200*/  LDCU.64 UR8, c[0x4][0x38] ;  /* 0x01000700ff0877ac */ /* 0x000f220008000a00 */
[----:B-1----:R-:W-:Y:S02]  /*7210*/  IMAD.U32 R4, RZ, RZ, UR4 ;  /* 0x00000004ff047e24 */ /* 0x002fe4000f8e00ff */
[----:B------:R-:W-:Y:S01]  /*7220*/  IMAD.U32 R5, RZ, RZ, UR5 ;  /* 0x00000005ff057e24 */ /* 0x000fe2000f8e00ff */
[----:B---3--:R-:W-:Y:S01]  /*7230*/  MOV R6, UR6 ;  /* 0x0000000600067c02 */ /* 0x008fe20008000f00 */
[----:B------:R-:W-:Y:S01]  /*7240*/  IMAD.U32 R7, RZ, RZ, UR7 ;  /* 0x00000007ff077e24 */ /* 0x000fe2000f8e00ff */
[----:B----4-:R-:W-:Y:S01]  /*7250*/  MOV R10, UR8 ;  /* 0x00000008000a7c02 */ /* 0x010fe20008000f00 */
[----:B0-----:R-:W-:-:S07]  /*7260*/  IMAD.U32 R11, RZ, RZ, UR9 ;  /* 0x00000009ff0b7e24 */ /* 0x001fce000f8e00ff */
[----:B------:R-:W-:-:S07]  /*7270*/  LEPC R20, `(.L_x_5189) ;  /* 0x000000001014794e */ /* 0x000fce0000000000 */
[----:B--2---:R-:W-:Y:S05]  /*7280*/  CALL.ABS.NOINC R2 ;  /* 0x0000000002007343 */ /* 0x004fea0003c00000 */
.L_x_5189:
[----:B------:R-:W-:Y:S05]  /*7290*/  EXIT ;  /* 0x000000000000794d */ /* 0x000fea0003800000 */
.L_x_5188:
[----:B------:R-:W-:Y:S01]  /*72a0*/  STG.E.64 desc[UR36][R4.64], R44 ;  /* 0x0000002c04007986 */ /* 0x000fe2000c101b24 */
[----:B------:R-:W-:Y:S05]  /*72b0*/  EXIT ;  /* 0x000000000000794d */ /* 0x000fea0003800000 */
.L_x_5187:
[----:B------:R-:W-:Y:S01]  /*72c0*/  STG.E desc[UR36][R4.64], R39 ;  /* 0x0000002704007986 */ /* 0x000fe2000c101924 */
[----:B------:R-:W-:Y:S05]  /*72d0*/  EXIT ;  /* 0x000000000000794d */ /* 0x000fea0003800000 */
.L_x_5190:
        /* <DEDUP_REMOVED lines=10> */
.L_x_7133:


//--------------------- .text._ZN2at6native27unrolled_elementwise_kernelINS0_11FillFunctorIfEESt5arrayIPcLm1EELi4E23TrivialOffsetCalculatorILi0EjES7_ILi1EjENS0_6memory12LoadWithCastILi0EEENSA_13StoreWithCastILi1EEEEEviT_T0_T2_T3_T4_T5_ --------------------------
	.section	.text._ZN2at6native27unrolled_elementwise_kernelINS0_11FillFunctorIfEESt5arrayIPcLm1EELi4E23TrivialOffsetCalculatorILi0EjES7_ILi1EjENS0_6memory12LoadWithCastILi0EEENSA_13StoreWithCastILi1EEEEEviT_T0_T2_T3_T4_T5_,"ax",@progbits
	.align	128
        .global         _ZN2at6native27unrolled_elementwise_kernelINS0_11FillFunctorIfEESt5arrayIPcLm1EELi4E23TrivialOffsetCalculatorILi0EjES7_ILi1EjENS0_6memory12LoadWithCastILi0EEENSA_13StoreWithCastILi1EEEEEviT_T0_T2_T3_T4_T5_
        .type           _ZN2at6native27unrolled_elementwise_kernelINS0_11FillFunctorIfEESt5arrayIPcLm1EELi4E23TrivialOffsetCalculatorILi0EjES7_ILi1EjENS0_6memory12LoadWithCastILi0EEENSA_13StoreWithCastILi1EEEEEviT_T0_T2_T3_T4_T5_,@function
        .size           _ZN2at6native27unrolled_elementwise_kernelINS0_11FillFunctorIfEESt5arrayIPcLm1EELi4E23TrivialOffsetCalculatorILi0EjES7_ILi1EjENS0_6memory12LoadWithCastILi0EEENSA_13StoreWithCastILi1EEEEEviT_T0_T2_T3_T4_T5_,(.L_x_7134 - _ZN2at6native27unrolled_elementwise_kernelINS0_11FillFunctorIfEESt5arrayIPcLm1EELi4E23TrivialOffsetCalculatorILi0EjES7_ILi1EjENS0_6memory12LoadWithCastILi0EEENSA_13StoreWithCastILi1EEEEEviT_T0_T2_T3_T4_T5_)
        .other          _ZN2at6native27unrolled_elementwise_kernelINS0_11FillFunctorIfEESt5arrayIPcLm1EELi4E23TrivialOffsetCalculatorILi0EjES7_ILi1EjENS0_6memory12LoadWithCastILi0EEENSA_13StoreWithCastILi1EEEEEviT_T0_T2_T3_T4_T5_,@"STO_CUDA_ENTRY STV_DEFAULT"
_ZN2at6native27unrolled_elementwise_kernelINS0_11FillFunctorIfEESt5arrayIPcLm1EELi4E23TrivialOffsetCalculatorILi0EjES7_ILi1EjENS0_6memory12LoadWithCastILi0EEENSA_13StoreWithCastILi1EEEEEviT_T0_T2_T3_T4_T5_:
.text._ZN2at6native27unrolled_elementwise_kernelINS0_11FillFunctorIfEESt5arrayIPcLm1EELi4E23TrivialOffsetCalculatorILi0EjES7_ILi1EjENS0_6memory12LoadWithCastILi0EEENSA_13StoreWithCastILi1EEEEEviT_T0_T2_T3_T4_T5_:
        /* <DEDUP_REMOVED lines=28> */
[----:B------:R-:W0:Y:S02]  /*01c0*/  LDCU UR4, c[0x0][0x384] ;  /* 0x00007080ff0477ac */ /* 0x000e240008000800 */
[----:B0-----:R-:W0:Y:S02]  /*01d0*/  F2I.FTZ.TRUNC.NTZ R5, UR4 ;  /* 0x0000000400057d05 */ /* 0x001e24000821f100 */
[----:B0-----:R4:W-:Y:S01]  /*01e0*/  STG.E.U8 desc[UR36][R2.64], R5 ;  /* 0x0000000502007986 */ /* 0x0019e2000c101124 */
[----:B------:R-:W-:Y:S05]  /*01f0*/  BRA `(.L_x_5192) ;  /* 0x0000000c00647947 */ /* 0x000fea0003800000 */
.L_x_5196:
[----:B------:R-:W0:Y:S02]  /*0200*/  LDCU UR4, c[0x0][0x384] ;  /* 0x00007080ff0477ac */ /* 0x000e240008000800 */
[----:B0-----:R-:W0:Y:S02]  /*0210*/  F2I.S64.TRUNC R4, UR4 ;  /* 0x0000000400047d11 */ /* 0x001e24000820d900 */
[----:B0-----:R3:W-:Y:S01]  /*0220*/  STG.E.U8 desc[UR36][R2.64], R4 ;  /* 0x0000000402007986 */ /* 0x0017e2000c101124 */
[----:B------:R-:W-:Y:S05]  /*0230*/  BRA `(.L_x_5192) ;  /* 0x0000000c00547947 */ /* 0x000fea0003800000 */
.L_x_5195:
[----:B------:R-:W-:-:S09]  /*0240*/  UISETP.NE.AND UP0, UPT, UR4, 0x2, UPT ;  /* 0x000000020400788c */ /* 0x000fd2000bf05270 */
[----:B------:R-:W-:Y:S05]  /*0250*/  BRA.U !UP0, `(.L_x_5198) ;  /* 0x0000000108307547 */ /* 0x000fea000b800000 */
[----:B------:R-:W-:-:S09]  /*0260*/  UISETP.NE.AND UP0, UPT, UR4, 0x3, UPT ;  /* 0x000000030400788c */ /* 0x000fd2000bf05270 */
[----:B------:R-:W-:Y:S05]  /*0270*/  BRA.U !UP0, `(.L_x_5199) ;  /* 0x0000000108187547 */ /* 0x000fea000b800000 */
[----:B------:R-:W-:-:S09]  /*0280*/  UISETP.NE.AND UP0, UPT, UR4, 0x4, UPT ;  /* 0x000000040400788c */ /* 0x000fd2000bf05270 */
[----:B------:R-:W-:Y:S05]  /*0290*/  BRA.U UP0, `(.L_x_5197) ;  /* 0x0000000900a07547 */ /* 0x000fea000b800000 */
[----:B------:R-:W0:Y:S02]  /*02a0*/  LDCU UR4, c[0x0][0x384] ;  /* 0x00007080ff0477ac */ /* 0x000e240008000800 */
[----:B0-----:R-:W0:Y:S02]  /*02b0*/  F2I.S64.TRUNC R4, UR4 ;  /* 0x0000000400047d11 */ /* 0x001e24000820d900 */
[----:B0-----:R0:W-:Y:S01]  /*02c0*/  STG.E.64 desc[UR36][R2.64], R4 ;  /* 0x0000000402007986 */ /* 0x0011e2000c101b24 */
[----:B------:R-:W-:Y:S05]  /*02d0*/  BRA `(.L_x_5192) ;  /* 0x0000000c002c7947 */ /* 0x000fea0003800000 */
.L_x_5199:
[----:B------:R-:W0:Y:S02]  /*02e0*/  LDCU UR4, c[0x0][0x384] ;  /* 0x00007080ff0477ac */ /* 0x000e240008000800 */
[----:B0-----:R-:W0:Y:S02]  /*02f0*/  F2I.FTZ.TRUNC.NTZ R5, UR4 ;  /* 0x0000000400057d05 */ /* 0x001e24000821f100 */
[----:B0-----:R1:W-:Y:S01]  /*0300*/  STG.E desc[UR36][R2.64], R5 ;  /* 0x0000000502007986 */ /* 0x0013e2000c101924 */
[----:B------:R-:W-:Y:S05]  /*0310*/  BRA `(.L_x_5192) ;  /* 0x0000000c001c7947 */ /* 0x000fea0003800000 */
.L_x_5198:
[----:B------:R-:W0:Y:S02]  /*0320*/  LDCU UR4, c[0x0][0x384] ;  /* 0x00007080ff0477ac */ /* 0x000e240008000800 */
[----:B0-----:R-:W0:Y:S02]  /*0330*/  F2I.FTZ.TRUNC.NTZ R5, UR4 ;  /* 0x0000000400057d05 */ /* 0x001e24000821f100 */
[----:B0-----:R2:W-:Y:S01]  /*0340*/  STG.E.U16 desc[UR36][R2.64], R5 ;  /* 0x0000000502007986 */ /* 0x0015e2000c101524 */
[----:B------:R-:W-:Y:S05]  /*0350*/  BRA `(.L_x_5192) ;  /* 0x0000000c000c7947 */ /* 0x000fea0003800000 */
.L_x_5194:
[----:B------:R-:W-:-:S09]  /*0360*/  UISETP.GT.AND UP0, UPT, UR4, 0x6, UPT ;  /* 0x000000060400788c */ /* 0x000fd2000bf04270 */
[----:B------:R-:W-:Y:S05]  /*0370*/  BRA.U UP0, `(.L_x_5200) ;  /* 0x00000001002c7547 */ /* 0x000fea000b800000 */
[----:B------:R-:W-:-:S09]  /*0380*/  UISETP.NE.AND UP0, UPT, UR4, 0x5, UPT ;  /* 0x000000050400788c */ /* 0x000fd2000bf05270 */
[----:B------:R-:W-:Y:S05]  /*0390*/  BRA.U !UP0, `(.L_x_5201) ;  /* 0x0000000108147547 */ /* 0x000fea000b800000 */
[----:B------:R-:W-:-:S09]  /*03a0*/  UISETP.NE.AND UP0, UPT, UR4, 0x6, UPT ;  /* 0x000000060400788c */ /* 0x000fd2000bf05270 */
[----:B------:R-:W-:Y:S05]  /*03b0*/  BRA.U UP0, `(.L_x_5197) ;  /* 0x0000000900587547 */ /* 0x000fea000b800000 */
[----:B------:R-:W0:Y:S02]  /*03c0*/  LDC R5, c[0x0][0x384] ;  /* 0x0000e100ff057b82 */ /* 0x000e240000000800 */
[----:B0-----:R0:W-:Y:S01]  /*03d0*/  STG.E desc[UR36][R2.64], R5 ;  /* 0x0000000502007986 */ /* 0x0011e2000c101924 */
[----:B------:R-:W-:Y:S05]  /*03e0*/  BRA `(.L_x_5192) ;  /* 0x0000000800e87947 */ /* 0x000fea0003800000 */
.L_x_5201:
[----:B------:R-:W0:Y:S02]  /*03f0*/  LDCU UR4, c[0x0][0x384] ;  /* 0x00007080ff0477ac */ /* 0x000e240008000800 */
[----:B0-----:R-:W-:-:S05]  /*0400*/  F2FP.F16.F32.PACK_AB R0, RZ, UR4 ;  /* 0x00000004ff007c3e */ /* 0x001fca00080000ff */
[----:B------:R0:W-:Y:S01]  /*0410*/  STG.E.U16 desc[UR36][R2.64], R0 ;  /* 0x0000000002007986 */ /* 0x0001e2000c101524 */
[----:B------:R-:W-:Y:S05]  /*0420*/  BRA `(.L_x_5192) ;  /* 0x0000000800d87947 */ /* 0x000fea0003800000 */
.L_x_5200:
[----:B------:R-:W-:-:S09]  /*0430*/  UISETP.NE.AND UP0, UPT, UR4, 0x7, UPT ;  /* 0x000000070400788c */ /* 0x000fd2000bf05270 */
[----:B------:R-:W-:Y:S05]  /*0440*/  BRA.U !UP0, `(.L_x_5202) ;  /* 0x0000000108347547 */ /* 0x000fea000b800000 */
[----:B------:R-:W-:-:S09]  /*0450*/  UISETP.NE.AND UP0, UPT, UR4, 0x8, UPT ;  /* 0x000000080400788c */ /* 0x000fd2000bf05270 */
[----:B------:R-:W-:Y:S05]  /*0460*/  BRA.U !UP0, `(.L_x_5203) ;  /* 0x0000000108187547 */ /* 0x000fea000b800000 */
[----:B------:R-:W-:-:S09]  /*0470*/  UISETP.NE.AND UP0, UPT, UR4, 0x9, UPT ;  /* 0x000000090400788c */ /* 0x000fd2000bf05270 */
[----:B------:R-:W-:Y:S05]  /*0480*/  BRA.U UP0, `(.L_x_5197) ;  /* 0x0000000900247547 */ /* 0x000fea000b800000 */
[----:B------:R-:W0:Y:S01]  /*0490*/  LDC R4, c[0x0][0x384] ;  /* 0x0000e100ff047b82 */ /* 0x000e220000000800 */
[----:B------:R-:W-:-:S05]  /*04a0*/  IMAD.MOV.U32 R5, RZ, RZ, RZ ;  /* 0x000000ffff057224 */ /* 0x000fca00078e00ff */
[----:B0-----:R0:W-:Y:S01]  /*04b0*/  STG.E.64 desc[UR36][R2.64], R4 ;  /* 0x0000000402007986 */ /* 0x0011e2000c101b24 */
[----:B------:R-:W-:Y:S05]  /*04c0*/  BRA `(.L_x_5192) ;  /* 0x0000000800b07947 */ /* 0x000fea0003800000 */
.L_x_5203:
[----:B------:R-:W0:Y:S02]  /*04d0*/  LDCU UR4, c[0x0][0x384] ;  /* 0x00007080ff0477ac */ /* 0x000e240008000800 */
[----:B0-----:R-:W-:-:S04]  /*04e0*/  F2FP.F16.F32.PACK_AB R5, RZ, UR4 ;  /* 0x00000004ff057c3e */ /* 0x001fc800080000ff */
[----:B------:R-:W-:-:S05]  /*04f0*/  PRMT R5, R5, 0x5410, RZ ;  /* 0x0000541005057816 */ /* 0x000fca00000000ff */
[----:B------:R0:W-:Y:S01]  /*0500*/  STG.E desc[UR36][R2.64], R5 ;  /* 0x0000000502007986 */ /* 0x0001e2000c101924 */
[----:B------:R-:W-:Y:S05]  /*0510*/  BRA `(.L_x_5192) ;  /* 0x00000008009c7947 */ /* 0x000fea0003800000 */
.L_x_5202:
[----:B------:R-:W0:Y:S02]  /*0520*/  LDC R4, c[0x0][0x384] ;  /* 0x0000e100ff047b82 */ /* 0x000e240000000800 */
[----:B0-----:R-:W-:-:S06]  /*0530*/  FMUL.FTZ R4, R4, 1 ;  /* 0x3f80000004047820 */ /* 0x001fcc0000410000 */
[----:B------:R-:W0:Y:S02]  /*0540*/  F2F.F64.F32 R4, R4 ;  /* 0x0000000400047310 */ /* 0x000e240000201800 */
[----:B0-----:R5:W-:Y:S01]  /*0550*/  STG.E.64 desc[UR36][R2.64], R4 ;  /* 0x0000000402007986 */ /* 0x001be2000c101b24 */
[----:B------:R-:W-:Y:S05]  /*0560*/  BRA `(.L_x_5192) ;  /* 0x0000000800887947 */ /* 0x000fea0003800000 */
.L_x_5193:
        /* <DEDUP_REMOVED lines=9> */
[----:B0-----:R-:W-:-:S04]  /*0600*/  FSETP.NEU.FTZ.AND P0, PT, RZ, UR4, PT ;  /* 0x00000004ff007c0b */ /* 0x001fc8000bf1d000 */
[----:B------:R-:W-:-:S05]  /*0610*/  SEL R5, RZ, 0x1, !P0 ;  /* 0x00000001ff057807 */ /* 0x000fca0004000000 */
[----:B------:R0:W-:Y:S01]  /*0620*/  STG.E.U8 desc[UR36][R2.64], R5 ;  /* 0x0000000502007986 */ /* 0x0001e2000c101124 */
[----:B------:R-:W-:Y:S05]  /*0630*/  BRA `(.L_x_5192) ;  /* 0x0000000800547947 */ /* 0x000fea0003800000 */
.L_x_5206:
[----:B------:R-:W0:Y:S01]  /*0640*/  LDC R0, c[0x0][0x384] ;  /* 0x0000e100ff007b82 */ /* 0x000e220000000800 */
[----:B------:R-:W-:Y:S01]  /*0650*/  CS2R R6, SRZ ;  /* 0x0000000000067805 */ /* 0x000fe2000001ff00 */
[----:B0-----:R-:W-:-:S04]  /*0660*/  FMUL.FTZ R0, R0, 1 ;  /* 0x3f80000000007820 */ /* 0x001fc80000410000 */
[----:B------:R-:W0:Y:S02]  /*0670*/  F2F.F64.F32 R4, R0 ;  /* 0x0000000000047310 */ /* 0x000e240000201800 */
[----:B0-----:R0:W-:Y:S01]  /*0680*/  STG.E.128 desc[UR36][R2.64], R4 ;  /* 0x0000000402007986 */ /* 0x0011e2000c101d24 */
[----:B------:R-:W-:Y:S05]  /*0690*/  BRA `(.L_x_5192) ;  /* 0x00000008003c7947 */ /* 0x000fea0003800000 */
.L_x_5205:
[----:B------:R-:W-:-:S09]  /*06a0*/  UISETP.NE.AND UP0, UPT, UR4, 0xf, UPT ;  /* 0x0000000f0400788c */ /* 0x000fd2000bf05270 */
[----:B------:R-:W-:Y:S05]  /*06b0*/  BRA.U !UP0, `(.L_x_5207) ;  /* 0x0000000108907547 */ /* 0x000fea000b800000 */
[----:B------:R-:W-:-:S09]  /*06c0*/  UISETP.NE.AND UP0, UPT, UR4, 0x17, UPT ;  /* 0x000000170400788c */ /* 0x000fd2000bf05270 */
[----:B------:R-:W-:Y:S05]  /*06d0*/  BRA.U !UP0, `(.L_x_5208) ;  /* 0x0000000108447547 */ /* 0x000fea000b800000 */
[----:B------:R-:W-:-:S09]  /*06e0*/  UISETP.NE.AND UP0, UPT, UR4, 0x18, UPT ;  /* 0x000000180400788c */ /* 0x000fd2000bf05270 */
[----:B------:R-:W-:Y:S05]  /*06f0*/  BRA.U UP0, `(.L_x_5197) ;  /* 0x0000000500887547 */ /* 0x000fea000b800000 */
[----:B------:R-:W0:Y:S01]  /*0700*/  LDC R6, c[0x0][0x384] ;  /* 0x0000e100ff067b82 */ /* 0x000e220000000800 */
        /* <DEDUP_REMOVED lines=11> */
.L_x_5209:
[----:B------:R-:W-:-:S05]  /*07c0*/  LOP3.LUT R7, R4, 0x80, R7, 0xf8, !PT ;  /* 0x0000008004077812 */ /* 0x000fca00078ef807 */
[----:B------:R0:W-:Y:S01]  /*07d0*/  STG.E.U8 desc[UR36][R2.64], R7 ;  /* 0x0000000702007986 */ /* 0x0001e2000c101124 */
[----:B------:R-:W-:Y:S05]  /*07e0*/  BRA `(.L_x_5192) ;  /* 0x0000000400e87947 */ /* 0x000fea0003800000 */
.L_x_5208:
[----:B------:R-:W0:Y:S02]  /*07f0*/  LDC R5, c[0x0][0x384] ;  /* 0x0000e100ff057b82 */ /* 0x000e240000000800 */
        /* <DEDUP_REMOVED lines=13> */
.L_x_5210:
[----:B------:R-:W-:-:S05]  /*08d0*/  LOP3.LUT R5, R0, 0x80, R7, 0xf8, !PT ;  /* 0x0000008000057812 */ /* 0x000fca00078ef807 */
[----:B------:R0:W-:Y:S01]  /*08e0*/  STG.E.U8 desc[UR36][R2.64], R5 ;  /* 0x0000000502007986 */ /* 0x0001e2000c101124 */
[----:B------:R-:W-:Y:S05]  /*08f0*/  BRA `(.L_x_5192) ;  /* 0x0000000400a47947 */ /* 0x000fea0003800000 */
.L_x_5207:
[----:B------:R-:W0:Y:S02]  /*0900*/  LDCU UR4, c[0x0][0x384] ;  /* 0x00007080ff0477ac */ /* 0x000e240008000800 */
[----:B0-----:R-:W-:-:S05]  /*0910*/  F2FP.BF16.F32.PACK_AB R0, RZ, UR4 ;  /* 0x00000004ff007c3e */ /* 0x001fca00080010ff */
[----:B------:R0:W-:Y:S01]  /*0920*/  STG.E.U16 desc[UR36][R2.64], R0 ;  /* 0x0000000002007986 */ /* 0x0001e2000c101524 */
[----:B------:R-:W-:Y:S05]  /*0930*/  BRA `(.L_x_5192) ;  /* 0x0000000400947947 */ /* 0x000fea0003800000 */
.L_x_5204:
        /* <DEDUP_REMOVED lines=8> */
[----:B------:R-:W0:Y:S02]  /*09c0*/  LDCU UR4, c[0x0][0x384] ;  /* 0x00007080ff0477ac */ /* 0x000e240008000800 */
[----:B0-----:R-:W0:Y:S02]  /*09d0*/  F2I.FTZ.U32.TRUNC.NTZ R5, UR4 ;  /* 0x0000000400057d05 */ /* 0x001e24000821f000 */
[----:B0-----:R0:W-:Y:S01]  /*09e0*/  STG.E.U16 desc[UR36][R2.64], R5 ;  /* 0x0000000502007986 */ /* 0x0011e2000c101524 */
[----:B------:R-:W-:Y:S05]  /*09f0*/  BRA `(.L_x_5192) ;  /* 0x0000000400647947 */ /* 0x000fea0003800000 */
.L_x_5213:
[----:B------:R-:W0:Y:S01]  /*0a00*/  LDC R5, c[0x0][0x384] ;  /* 0x0000e100ff057b82 */ /* 0x000e220000000800 */
        /* <DEDUP_REMOVED lines=11> */
.L_x_5215:
[----:B------:R-:W-:-:S04]  /*0ac0*/  SHF.R.U32.HI R0, RZ, 0x14, R5 ;  /* 0x00000014ff007819 */ /* 0x000fc80000011605 */
[----:B------:R-:W-:-:S04]  /*0ad0*/  LOP3.LUT R0, R0, 0x1, RZ, 0xc0, !PT ;  /* 0x0000000100007812 */ /* 0x000fc800078ec0ff */
[----:B------:R-:W-:-:S04]  /*0ae0*/  IADD3 R0, PT, PT, R0, 0x487ffff, R5 ;  /* 0x0487ffff00007810 */ /* 0x000fc80007ffe005 */
[----:B------:R-:W-:-:S04]  /*0af0*/  SHF.R.U32.HI R0, RZ, 0x14, R0 ;  /* 0x00000014ff007819 */ /* 0x000fc80000011600 */
[----:B------:R-:W-:-:S07]  /*0b00*/  LOP3.LUT R4, R0, 0xff, RZ, 0xc0, !PT ;  /* 0x000000ff00047812 */ /* 0x000fce00078ec0ff */
.L_x_5216:
[----:B------:R-:W-:-:S04]  /*0b10*/  SHF.R.U32.HI R5, RZ, 0x18, R5 ;  /* 0x00000018ff057819 */ /* 0x000fc80000011605 */
[----:B------:R-:W-:-:S04]  /*0b20*/  LOP3.LUT R4, R4, 0x80, R5, 0xf8, !PT ;  /* 0x0000008004047812 */ /* 0x000fc800078ef805 */
[----:B------:R-:W-:-:S07]  /*0b30*/  PRMT R0, R4, 0x7610, R0 ;  /* 0x0000761004007816 */ /* 0x000fce0000000000 */
.L_x_5214:
[----:B------:R0:W-:Y:S01]  /*0b40*/  STG.E.U8 desc[UR36][R2.64], R0 ;  /* 0x0000000002007986 */ /* 0x0001e2000c101124 */
[----:B------:R-:W-:Y:S05]  /*0b50*/  BRA `(.L_x_5192) ;  /* 0x00000004000c7947 */ /* 0x000fea0003800000 */
.L_x_5212:
        /* <DEDUP_REMOVED lines=12> */
.L_x_5218:
[----:B------:R-:W-:-:S04]  /*0c20*/  SHF.R.U32.HI R0, RZ, 0x15, R5 ;  /* 0x00000015ff007819 */ /* 0x000fc80000011605 */
[----:B------:R-:W-:-:S04]  /*0c30*/  LOP3.LUT R0, R0, 0x1, RZ, 0xc0, !PT ;  /* 0x0000000100007812 */ /* 0x000fc800078ec0ff */
[----:B------:R-:W-:-:S04]  /*0c40*/  IADD3 R0, PT, PT, R0, 0x88fffff, R5 ;  /* 0x088fffff00007810 */ /* 0x000fc80007ffe005 */
[----:B------:R-:W-:-:S04]  /*0c50*/  SHF.R.U32.HI R0, RZ, 0x15, R0 ;  /* 0x00000015ff007819 */ /* 0x000fc80000011600 */
[----:B------:R-:W-:-:S07]  /*0c60*/  LOP3.LUT R4, R0, 0xff, RZ, 0xc0, !PT ;  /* 0x000000ff00047812 */ /* 0x000fce00078ec0ff */
.L_x_5219:
[----:B------:R-:W-:-:S04]  /*0c70*/  SHF.R.U32.HI R5, RZ, 0x18, R5 ;  /* 0x00000018ff057819 */ /* 0x000fc80000011605 */
[----:B------:R-:W-:-:S04]  /*0c80*/  LOP3.LUT R4, R4, 0x80, R5, 0xf8, !PT ;  /* 0x0000008004047812 */ /* 0x000fc800078ef805 */
[----:B------:R-:W-:-:S07]  /*0c90*/  PRMT R0, R4, 0x7610, R0 ;  /* 0x0000761004007816 */ /* 0x000fce0000000000 */
.L_x_5217:
[----:B------:R0:W-:Y:S01]  /*0ca0*/  STG.E.U8 desc[UR36][R2.64], R0 ;  /* 0x0000000002007986 */ /* 0x0001e2000c101124 */
[----:B------:R-:W-:Y:S05]  /*0cb0*/  BRA `(.L_x_5192) ;  /* 0x0000000000b47947 */ /* 0x000fea0003800000 */
.L_x_5211:
[----:B------:R-:W-:-:S09]  /*0cc0*/  UISETP.NE.AND UP0, UPT, UR4, 0x1c, UPT ;  /* 0x0000001c0400788c */ /* 0x000fd2000bf05270 */
[----:B------:R-:W-:Y:S05]  /*0cd0*/  BRA.U !UP0, `(.L_x_5220) ;  /* 0x0000000108a07547 */ /* 0x000fea000b800000 */
[----:B------:R-:W-:-:S09]  /*0ce0*/  UISETP.NE.AND UP0, UPT, UR4, 0x1d, UPT ;  /* 0x0000001d0400788c */ /* 0x000fd2000bf05270 */
[----:B------:R-:W-:Y:S05]  /*0cf0*/  BRA.U !UP0, `(.L_x_5221) ;  /* 0x0000000108887547 */ /* 0x000fea000b800000 */
[----:B------:R-:W-:-:S09]  /*0d00*/  UISETP.NE.AND UP0, UPT, UR4, 0x2c, UPT ;  /* 0x0000002c0400788c */ /* 0x000fd2000bf05270 */
[----:B------:R-:W-:Y:S05]  /*0d10*/  BRA.U !UP0, `(.L_x_5222) ;  /* 0x0000000108447547 */ /* 0x000fea000b800000 */
.L_x_5197:
        /* <DEDUP_REMOVED lines=16> */
.L_x_5223:
[----:B------:R-:W-:Y:S05]  /*0e20*/  BRA `(.L_x_5192) ;  /* 0x0000000000587947 */ /* 0x000fea0003800000 */
.L_x_5222:
[----:B------:R-:W0:Y:S01]  /*0e30*/  LDCU UR7, c[0x0][0x384] ;  /* 0x00007080ff0777ac */ /* 0x000e220008000800 */
[----:B------:R-:W-:Y:S01]  /*0e40*/  IMAD.MOV.U32 R0, RZ, RZ, 0xff ;  /* 0x000000ffff007424 */ /* 0x000fe200078e00ff */
[----:B0-----:R-:W-:-:S04]  /*0e50*/  USHF.R.U32.HI UR5, URZ, 0x17, UR7 ;  /* 0x00000017ff057899 */ /* 0x001fc80008011607 */
[----:B------:R-:W-:-:S04]  /*0e60*/  ULOP3.LUT UR6, UR5, 0xff, URZ, 0xc0, !UPT ;  /* 0x000000ff05067892 */ /* 0x000fc8000f8ec0ff */
[----:B------:R-:W-:-:S09]  /*0e70*/  UISETP.NE.AND UP0, UPT, UR6, 0xff, UPT ;  /* 0x000000ff0600788c */ /* 0x000fd2000bf05270 */
[----:B------:R-:W-:Y:S05]  /*0e80*/  BRA.U !UP0, `(.L_x_5224) ;  /* 0x00000001081c7547 */ /* 0x000fea000b800000 */
[----:B------:R-:W-:Y:S02]  /*0e90*/  USHF.R.U32.HI UR4, URZ, 0x16, UR7 ;  /* 0x00000016ff047899 */ /* 0x000fe40008011607 */
[----:B------:R-:W-:Y:S02]  /*0ea0*/  ULOP3.LUT UP0, URZ, UR6, 0x3fffff, UR7, 0xf8, !UPT ;  /* 0x003fffff06ff7892 */ /* 0x000fe4000f80f807 */
[----:B------:R-:W-:-:S04]  /*0eb0*/  ULOP3.LUT UR4, UR4, 0x1, URZ, 0xc0, !UPT ;  /* 0x0000000104047892 */ /* 0x000fc8000f8ec0ff */
[----:B------:R-:W-:Y:S02]  /*0ec0*/  UISETP.EQ.U32.AND UP0, UPT, UR4, 0x1, UP0 ;  /* 0x000000010400788c */ /* 0x000fe40008702070 */
[----:B------:R-:W-:-:S09]  /*0ed0*/  UIADD3 UR4, UPT, UPT, UR5, 0x1, URZ ;  /* 0x0000000105047890 */ /* 0x000fd2000fffe0ff */
[----:B------:R-:W-:-:S06]  /*0ee0*/  @!UP0 UIADD3 UR4, UPT, UPT, UR5, URZ, URZ ;  /* 0x000000ff05048290 */ /* 0x000fcc000fffe0ff */
[----:B------:R-:W-:-:S07]  /*0ef0*/  IMAD.U32 R0, RZ, RZ, UR4 ;  /* 0x00000004ff007e24 */ /* 0x000fce000f8e00ff */
.L_x_5224:
[----:B------:R0:W-:Y:S01]  /*0f00*/  STG.E.U8 desc[UR36][R2.64], R0 ;  /* 0x0000000002007986 */ /* 0x0001e2000c101124 */
[----:B------:R-:W-:Y:S05]  /*0f10*/  BRA `(.L_x_5192) ;  /* 0x00000000001c7947 */ /* 0x000fea0003800000 */
.L_x_5221:
[----:B------:R-:W0:Y:S02]  /*0f20*/  LDCU UR4, c[0x0][0x384] ;  /* 0x00007080ff0477ac */ /* 0x000e240008000800 */
[----:B0-----:R-:W0:Y:S02]  /*0f30*/  F2I.U64.TRUNC R4, UR4 ;  /* 0x0000000400047d11 */ /* 0x001e24000820d800 */
[----:B0-----:R0:W-:Y:S01]  /*0f40*/  STG.E.64 desc[UR36][R2.64], R4 ;  /* 0x0000000402007986 */ /* 0x0011e2000c101b24 */
[----:B------:R-:W-:Y:S05]  /*0f50*/  BRA `(.L_x_5192) ;  /* 0x00000000000c7947 */ /* 0x000fea0003800000 */
.L_x_5220:
[----:B------:R-:W0:Y:S02]  /*0f60*/  LDCU UR4, c[0x0][0x384] ;  /* 0x00007080ff0477ac */ /* 0x000e240008000800 */
[----:B0-----:R-:W0:Y:S02]  /*0f70*/  F2I.FTZ.U32.TRUNC.NTZ R5, UR4 ;  /* 0x0000000400057d05 */ /* 0x001e24000821f000 */
[----:B0-----:R0:W-:Y:S02]  /*0f80*/  STG.E desc[UR36][R2.64], R5 ;  /* 0x0000000502007986 */ /* 0x0011e4000c101924 */
.L_x_5192:
[----:B------:R-:W-:Y:S05]  /*0f90*/  BSYNC.RECONVERGENT B6 ;  /* 0x0000000000067941 */ /* 0x000fea0003800200 */
.L_x_5191:
        /* <DEDUP_REMOVED lines=24> */
.L_x_5230:
[----:B------:R-:W0:Y:S02]  /*1120*/  LDCU UR4, c[0x0][0x384] ;  /* 0x00007080ff0477ac */ /* 0x000e240008000800 */
[----:B0-----:R-:W0:Y:S02]  /*1130*/  F2I.S64.TRUNC R4, UR4 ;  /* 0x0000000400047d11 */ /* 0x001e24000820d900 */
[----:B0-----:R0:W-:Y:S01]  /*1140*/  STG.E.U8 desc[UR36][R2.64], R4 ;  /* 0x0000000402007986 */ /* 0x0011e2000c101124 */
[----:B------:R-:W-:Y:S05]  /*1150*/  BRA `(.L_x_5232) ;  /* 0x0000000c00507947 */ /* 0x000fea0003800000 */
.L_x_5229:
        /* <DEDUP_REMOVED lines=10> */
.L_x_5234:
[----:B------:R-:W0:Y:S02]  /*1200*/  LDCU UR4, c[0x0][0x384] ;  /* 0x00007080ff0477ac */ /* 0x000e240008000800 */
[----:B0-----:R-:W0:Y:S02]  /*1210*/  F2I.FTZ.TRUNC.NTZ R5, UR4 ;  /* 0x0000000400057d05 */ /* 0x001e24000821f100 */
[----:B0-----:R0:W-:Y:S01]  /*1220*/  STG.E desc[UR36][R2.64], R5 ;  /* 0x0000000502007986 */ /* 0x0011e2000c101924 */
[----:B------:R-:W-:Y:S05]  /*1230*/  BRA `(.L_x_5232) ;  /* 0x0000000c00187947 */ /* 0x000fea0003800000 */
.L_x_5233:
[----:B------:R-:W0:Y:S02]  /*1240*/  LDCU UR4, c[0x0][0x384] ;  /* 0x00007080ff0477ac */ /* 0x000e240008000800 */
[----:B0-----:R-:W0:Y:S02]  /*1250*/  F2I.FTZ.TRUNC.NTZ R5, UR4 ;  /* 0x0000000400057d05 */ /* 0x001e24000821f100 */
[----:B0-----:R0:W-:Y:S01]  /*1260*/  STG.E.U16 desc[UR36][R2.64], R5 ;  /* 0x0000000502007986 */ /* 0x0011e2000c101524 */
[----:B------:R-:W-:Y:S05]  /*1270*/  BRA `(.L_x_5232) ;  /* 0x0000000c00087947 */ /* 0x000fea0003800000 */
.L_x_5228:
        /* <DEDUP_REMOVED lines=9> */
.L_x_5236:
[----:B------:R-:W0:Y:S02]  /*1310*/  LDCU UR4, c[0x0][0x384] ;  /* 0x00007080ff0477ac */ /* 0x000e240008000800 */
[----:B0-----:R-:W-:-:S05]  /*1320*/  F2FP.F16.F32.PACK_AB R0, RZ, UR4 ;  /* 0x00000004ff007c3e */ /* 0x001fca00080000ff */
[----:B------:R0:W-:Y:S01]  /*1330*/  STG.E.U16 desc[UR36][R2.64], R0 ;  /* 0x0000000002007986 */ /* 0x0001e2000c101524 */
[----:B------:R-:W-:Y:S05]  /*1340*/  BRA `(.L_x_5232) ;  /* 0x0000000800d47947 */ /* 0x000fea0003800000 */
.L_x_5235:
        /* <DEDUP_REMOVED lines=10> */
.L_x_5238:
[----:B------:R-:W0:Y:S02]  /*13f0*/  LDCU UR4, c[0x0][0x384] ;  /* 0x00007080ff0477ac */ /* 0x000e240008000800 */
[----:B0-----:R-:W-:-:S04]  /*1400*/  F2FP.F16.F32.PACK_AB R0, RZ, UR4 ;  /* 0x00000004ff007c3e */ /* 0x001fc800080000ff */
[----:B------:R-:W-:-:S05]  /*1410*/  PRMT R0, R0, 0x5410, RZ ;  /* 0x0000541000007816 */ /* 0x000fca00000000ff */
[----:B------:R0:W-:Y:S01]  /*1420*/  STG.E desc[UR36][R2.64], R0 ;  /* 0x0000000002007986 */ /* 0x0001e2000c101924 */
[----:B------:R-:W-:Y:S05]  /*1430*/  BRA `(.L_x_5232) ;  /* 0x0000000800987947 */ /* 0x000fea0003800000 */
.L_x_5237:
[----:B------:R-:W0:Y:S02]  /*1440*/  LDC R0, c[0x0][0x384] ;  /* 0x0000e100ff007b82 */ /* 0x000e240000000800 */
[----:B0-----:R-:W-:-:S04]  /*1450*/  FMUL.FTZ R0, R0, 1 ;  /* 0x3f80000000007820 */ /* 0x001fc80000410000 */
[----:B------:R-:W0:Y:S02]  /*1460*/  F2F.F64.F32 R4, R0 ;  /* 0x0000000000047310 */ /* 0x000e240000201800 */
[----:B0-----:R0:W-:Y:S01]  /*1470*/  STG.E.64 desc[UR36][R2.64], R4 ;  /* 0x0000000402007986 */ /* 0x0011e2000c101b24 */
[----:B------:R-:W-:Y:S05]  /*1480*/  BRA `(.L_x_5232) ;  /* 0x0000000800847947 */ /* 0x000fea0003800000 */
.L_x_5227:
        /* <DEDUP_REMOVED lines=14> */
.L_x_5242:
[----:B------:R-:W0:Y:S01]  /*1570*/  LDC R4, c[0x0][0x384] ;  /* 0x0000e100ff047b82 */ /* 0x000e220000000800 */
        /* <DEDUP_REMOVED lines=16> */
.L_x_5244:
[----:B------:R-:W-:-:S04]  /*1680*/  SHF.R.U32.HI R5, RZ, 0x18, R4 ;  /* 0x00000018ff057819 */ /* 0x000fc80000011604 */
[----:B------:R-:W-:-:S07]  /*1690*/  LOP3.LUT R0, R0, 0x80, R5, 0xf8, !PT ;  /* 0x0000008000007812 */ /* 0x000fce00078ef805 */
.L_x_5243:
[----:B------:R4:W-:Y:S01]  /*16a0*/  STG.E.U8 desc[UR36][R2.64], R0 ;  /* 0x0000000002007986 */ /* 0x0009e2000c101124 */
[----:B------:R-:W-:Y:S05]  /*16b0*/  BRA `(.L_x_5232) ;  /* 0x0000000400f87947 */ /* 0x000fea0003800000 */
.L_x_5241:
        /* <DEDUP_REMOVED lines=17> */
.L_x_5246:
[----:B------:R-:W-:-:S04]  /*17d0*/  SHF.R.U32.HI R5, RZ, 0x18, R4 ;  /* 0x00000018ff057819 */ /* 0x000fc80000011604 */
[----:B------:R-:W-:-:S07]  /*17e0*/  LOP3.LUT R0, R0, 0x80, R5, 0xf8, !PT ;  /* 0x0000008000007812 */ /* 0x000fce00078ef805 */
.L_x_5245:
[----:B------:R3:W-:Y:S01]  /*17f0*/  STG.E.U8 desc[UR36][R2.64], R0 ;  /* 0x0000000002007986 */ /* 0x0007e2000c101124 */
[----:B------:R-:W-:Y:S05]  /*1800*/  BRA `(.L_x_5232) ;  /* 0x0000000400a47947 */ /* 0x000fea0003800000 */
.L_x_5240:
        /* <DEDUP_REMOVED lines=19> */
.L_x_5249:
[----:B------:R2:W-:Y:S01]  /*1940*/  STG.E.U8 desc[UR36][R2.64], R0 ;  /* 0x0000000002007986 */ /* 0x0005e2000c101124 */
[----:B------:R-:W-:Y:S05]  /*1950*/  BRA `(.L_x_5232) ;  /* 0x0000000400507947 */ /* 0x000fea0003800000 */
.L_x_5248:
[----:B------:R-:W0:Y:S02]  /*1960*/  LDCU UR4, c[0x0][0x384] ;  /* 0x00007080ff0477ac */ /* 0x000e240008000800 */
[----:B0-----:R-:W0:Y:S02]  /*1970*/  F2I.U64.TRUNC R4, UR4 ;  /* 0x0000000400047d11 */ /* 0x001e24000820d800 */
[----:B0-----:R1:W-:Y:S01]  /*1980*/  STG.E.64 desc[UR36][R2.64], R4 ;  /* 0x0000000402007986 */ /* 0x0013e2000c101b24 */
[----:B------:R-:W-:Y:S05]  /*1990*/  BRA `(.L_x_5232) ;  /* 0x0000000400407947 */ /* 0x000fea0003800000 */
.L_x_5247:
[----:B------:R-:W0:Y:S02]  /*19a0*/  LDCU UR4, c[0x0][0x384] ;  /* 0x00007080ff0477ac */ /* 0x000e240008000800 */
[----:B0-----:R-:W0:Y:S02]  /*19b0*/  F2I.FTZ.U32.TRUNC.NTZ R5, UR4 ;  /* 0x0000000400057d05 */ /* 0x001e24000821f000 */
[----:B0-----:R0:W-:Y:S01]  /*19c0*/  STG.E desc[UR36][R2.64], R5 ;  /* 0x0000000502007986 */ /* 0x0011e2000c101924 */
[----:B------:R-:W-:Y:S05]  /*19d0*/  BRA `(.L_x_5232) ;  /* 0x0000000400307947 */ /* 0x000fea0003800000 */
.L_x_5239:
        /* <DEDUP_REMOVED lines=11> */
.L_x_5251:
[----:B------:R-:W0:Y:S01]  /*1a90*/  LDC R0, c[0x0][0x384] ;  /* 0x0000e100ff007b82 */ /* 0x000e220000000800 */
[----:B------:R-:W-:Y:S01]  /*1aa0*/  CS2R R6, SRZ ;  /* 0x0000000000067805 */ /* 0x000fe2000001ff00 */
[----:B0-----:R-:W-:-:S04]  /*1ab0*/  FMUL.FTZ R0, R0, 1 ;  /* 0x3f80000000007820 */ /* 0x001fc80000410000 */
[----:B------:R-:W0:Y:S02]  /*1ac0*/  F2F.F64.F32 R4, R0 ;  /* 0x0000000000047310 */ /* 0x000e240000201800 */
[----:B0-----:R0:W-:Y:S01]  /*1ad0*/  STG.E.128 desc[UR36][R2.64], R4 ;  /* 0x0000000402007986 */ /* 0x0011e2000c101d24 */
[----:B------:R-:W-:Y:S05]  /*1ae0*/  BRA `(.L_x_5232) ;  /* 0x0000000000ec7947 */ /* 0x000fea0003800000 */
.L_x_5250:
[----:B------:R-:W-:-:S09]  /*1af0*/  UISETP.NE.AND UP0, UPT, UR4, 0xf, UPT ;  /* 0x0000000f0400788c */ /* 0x000fd2000bf05270 */
[----:B------:R-:W-:Y:S05]  /*1b00*/  BRA.U !UP0, `(.L_x_5252) ;  /* 0x0000000108d87547 */ /* 0x000fea000b800000 */
[----:B------:R-:W-:-:S09]  /*1b10*/  UISETP.NE.AND UP0, UPT, UR4, 0x17, UPT ;  /* 0x000000170400788c */ /* 0x000fd2000bf05270 */
[----:B------:R-:W-:Y:S05]  /*1b20*/  BRA.U !UP0, `(.L_x_5253) ;  /* 0x0000000108887547 */ /* 0x000fea000b800000 */
[----:B------:R-:W-:-:S09]  /*1b30*/  UISETP.NE.AND UP0, UPT, UR4, 0x18, UPT ;  /* 0x000000180400788c */ /* 0x000fd2000bf05270 */
[----:B------:R-:W-:Y:S05]  /*1b40*/  BRA.U !UP0, `(.L_x_5254) ;  /* 0x0000000108447547 */ /* 0x000fea000b800000 */
.L_x_5231:
        /* <DEDUP_REMOVED lines=16> */
.L_x_5255:
[----:B------:R-:W-:Y:S05]  /*1c50*/  BRA `(.L_x_5232) ;  /* 0x0000000000907947 */ /* 0x000fea0003800000 */
.L_x_5254:
[----:B------:R-:W0:Y:S01]  /*1c60*/  LDC R4, c[0x0][0x384] ;  /* 0x0000e100ff047b82 */ /* 0x000e220000000800 */
        /* <DEDUP_REMOVED lines=11> */
.L_x_5256:
[----:B------:R-:W-:-:S05]  /*1d20*/  LOP3.LUT R5, R0, 0x80, R7, 0xf8, !PT ;  /* 0x0000008000057812 */ /* 0x000fca00078ef807 */
[----:B------:R0:W-:Y:S01]  /*1d30*/  STG.E.U8 desc[UR36][R2.64], R5 ;  /* 0x0000000502007986 */ /* 0x0001e2000c101124 */
[----:B------:R-:W-:Y:S05]  /*1d40*/  BRA `(.L_x_5232) ;  /* 0x0000000000547947 */ /* 0x000fea0003800000 */
.L_x_5253:
[----:B------:R-:W0:Y:S02]  /*1d50*/  LDC R4, c[0x0][0x384] ;  /* 0x0000e100ff047b82 */ /* 0x000e240000000800 */
        /* <DEDUP_REMOVED lines=10> */
.L_x_5257:
[----:B------:R-:W-:Y:S01]  /*1e00*/  IMAD.MOV.U32 R0, RZ, RZ, 0x7f ;  /* 0x0000007fff007424 */ /* 0x000fe200078e00ff */
[----:B------:R-:W-:-:S04]  /*1e10*/  ISETP.GT.U32.AND P0, PT, R6, 0x7f800000, PT ;  /* 0x7f8000000600780c */ /* 0x000fc80003f04070 */
[----:B------:R-:W-:-:S09]  /*1e20*/  SEL R0, R0, 0x7c, P0 ;  /* 0x0000007c00007807 */ /* 0x000fd20000000000 */
.L_x_5258:
[----:B------:R-:W-:-:S04]  /*1e30*/  SHF.R.U32.HI R5, RZ, 0x18, R4 ;  /* 0x00000018ff057819 */ /* 0x000fc80000011604 */
[----:B------:R-:W-:-:S05]  /*1e40*/  LOP3.LUT R5, R0, 0x80, R5, 0xf8, !PT ;  /* 0x0000008000057812 */ /* 0x000fca00078ef805 */
[----:B------:R0:W-:Y:S01]  /*1e50*/  STG.E.U8 desc[UR36][R2.64], R5 ;  /* 0x0000000502007986 */ /* 0x0001e2000c101124 */
[----:B------:R-:W-:Y:S05]  /*1e60*/  BRA `(.L_x_5232) ;  /* 0x00000000000c7947 */ /* 0x000fea0003800000 */
.L_x_5252:
[----:B------:R-:W0:Y:S02]  /*1e70*/  LDCU UR4, c[0x0][0x384] ;  /* 0x00007080ff0477ac */ /* 0x000e240008000800 */
[----:B0-----:R-:W-:-:S05]  /*1e80*/  F2FP.BF16.F32.PACK_AB R0, RZ, UR4 ;  /* 0x00000004ff007c3e */ /* 0x001fca00080010ff */
[----:B------:R0:W-:Y:S02]  /*1e90*/  STG.E.U16 desc[UR36][R2.64], R0 ;  /* 0x0000000002007986 */ /* 0x0001e4000c101524 */
.L_x_5232:
        /* <DEDUP_REMOVED lines=24> */
.L_x_5262:
[----:B------:R-:W0:Y:S02]  /*2020*/  LDCU UR4, c[0x0][0x384] ;  /* 0x00007080ff0477ac */ /* 0x000e240008000800 */
[----:B0-----:R-:W0:Y:S02]  /*2030*/  F2I.S64.TRUNC R4, UR4 ;  /* 0x0000000400047d11 */ /* 0x001e24000820d900 */
[----:B0-----:R3:W-:Y:S01]  /*2040*/  STG.E.U8 desc[UR36][R2.64], R4 ;  /* 0x0000000402007986 */ /* 0x0017e2000c101124 */
[----:B------:R-:W-:Y:S05]  /*2050*/  BRA `(.L_x_5264) ;  /* 0x0000000c00507947 */ /* 0x000fea0003800000 */
.L_x_5261:
        /* <DEDUP_REMOVED lines=10> */
.L_x_5266:
[----:B------:R-:W0:Y:S02]  /*2100*/  LDCU UR4, c[0x0][0x384] ;  /* 0x00007080ff0477ac */ /* 0x000e240008000800 */
[----:B0-----:R-:W0:Y:S02]  /*2110*/  F2I.FTZ.TRUNC.NTZ R5, UR4 ;  /* 0x0000000400057d05 */ /* 0x001e24000821f100 */
[----:B0-----:R1:W-:Y:S01]  /*2120*/  STG.E desc[UR36][R2.64], R5 ;  /* 0x0000000502007986 */ /* 0x0013e2000c101924 */
[----:B------:R-:W-:Y:S05]  /*2130*/  BRA `(.L_x_5264) ;  /* 0x0000000c00187947 */ /* 0x000fea0003800000 */
.L_x_5265:
[----:B------:R-:W0:Y:S02]  /*2140*/  LDCU UR4, c[0x0][0x384] ;  /* 0x00007080ff0477ac */ /* 0x000e240008000800 */
[----:B0-----:R-:W0:Y:S02]  /*2150*/  F2I.FTZ.TRUNC.NTZ R5, UR4 ;  /* 0x0000000400057d05 */ /* 0x001e24000821f100 */
[----:B0-----:R2:W-:Y:S01]  /*2160*/  STG.E.U16 desc[UR36][R2.64], R5 ;  /* 0x0000000502007986 */ /* 0x0015e2000c101524 */
[----:B------:R-:W-:Y:S05]  /*2170*/  BRA `(.L_x_5264) ;  /* 0x0000000c00087947 */ /* 0x000fea0003800000 */
.L_x_5260:
        /* <DEDUP_REMOVED lines=9> */
.L_x_5268:
[----:B------:R-:W0:Y:S02]  /*2210*/  LDCU UR4, c[0x0][0x384] ;  /* 0x00007080ff0477ac */ /* 0x000e240008000800 */
[----:B0-----:R-:W-:-:S05]  /*2220*/  F2FP.F16.F32.PACK_AB R0, RZ, UR4 ;  /* 0x00000004ff007c3e */ /* 0x001fca00080000ff */
[----:B------:R0:W-:Y:S01]  /*2230*/  STG.E.U16 desc[UR36][R2.64], R0 ;  /* 0x0000000002007986 */ /* 0x0001e2000c101524 */
[----:B------:R-:W-:Y:S05]  /*2240*/  BRA `(.L_x_5264) ;  /* 0x0000000800d47947 */ /* 0x000fea0003800000 */
.L_x_5267:
        /* <DEDUP_REMOVED lines=10> */
.L_x_5270:
[----:B------:R-:W0:Y:S02]  /*22f0*/  LDCU UR4, c[0x0][0x384] ;  /* 0x00007080ff0477ac */ /* 0x000e240008000800 */
[----:B0-----:R-:W-:-:S04]  /*2300*/  F2FP.F16.F32.PACK_AB R0, RZ, UR4 ;  /* 0x00000004ff007c3e */ /* 0x001fc800080000ff */
[----:B------:R-:W-:-:S05]  /*2310*/  PRMT R0, R0, 0x5410, RZ ;  /* 0x0000541000007816 */ /* 0x000fca00000000ff */
[----:B------:R0:W-:Y:S01]  /*2320*/  STG.E desc[UR36][R2.64], R0 ;  /* 0x0000000002007986 */ /* 0x0001e2000c101924 */
[----:B------:R-:W-:Y:S05]  /*2330*/  BRA `(.L_x_5264) ;  /* 0x0000000800987947 */ /* 0x000fea0003800000 */
.L_x_5269:
[----:B------:R-:W0:Y:S02]  /*2340*/  LDC R0, c[0x0][0x384] ;  /* 0x0000e100ff007b82 */ /* 0x000e240000000800 */
[----:B0-----:R-:W-:-:S04]  /*2350*/  FMUL.FTZ R0, R0, 1 ;  /* 0x3f80000000007820 */ /* 0x001fc80000410000 */
[----:B------:R-:W0:Y:S02]  /*2360*/  F2F.F64.F32 R4, R0 ;  /* 0x0000000000047310 */ /* 0x000e240000201800 */
[----:B0-----:R5:W-:Y:S01]  /*2370*/  STG.E.64 desc[UR36][R2.64], R4 ;  /* 0x0000000402007986 */ /* 0x001be2000c101b24 */
[----:B------:R-:W-:Y:S05]  /*2380*/  BRA `(.L_x_5264) ;  /* 0x0000000800847947 */ /* 0x000fea0003800000 */
.L_x_5259:
        /* <DEDUP_REMOVED lines=14> */
.L_x_5274:
        /* <DEDUP_REMOVED lines=17> */
.L_x_5276:
[----:B------:R-:W-:-:S04]  /*2580*/  SHF.R.U32.HI R5, RZ, 0x18, R4 ;  /* 0x00000018ff057819 */ /* 0x000fc80000011604 */
[----:B------:R-:W-:-:S07]  /*2590*/  LOP3.LUT R0, R0, 0x80, R5, 0xf8, !PT ;  /* 0x0000008000007812 */ /* 0x000fce00078ef805 */
.L_x_5275:
[----:B------:R0:W-:Y:S01]  /*25a0*/  STG.E.U8 desc[UR36][R2.64], R0 ;  /* 0x0000000002007986 */ /* 0x0001e2000c101124 */
[----:B------:R-:W-:Y:S05]  /*25b0*/  BRA `(.L_x_5264) ;  /* 0x0000000400f87947 */ /* 0x000fea0003800000 */
.L_x_5273:
        /* <DEDUP_REMOVED lines=17> */
.L_x_5278:
[----:B------:R-:W-:-:S04]  /*26d0*/  SHF.R.U32.HI R5, RZ, 0x18, R4 ;  /* 0x00000018ff057819 */ /* 0x000fc80000011604 */
[----:B------:R-:W-:-:S07]  /*26e0*/  LOP3.LUT R0, R0, 0x80, R5, 0xf8, !PT ;  /* 0x0000008000007812 */ /* 0x000fce00078ef805 */
.L_x_5277:
[----:B------:R0:W-:Y:S01]  /*26f0*/  STG.E.U8 desc[UR36][R2.64], R0 ;  /* 0x0000000002007986 */ /* 0x0001e2000c101124 */
[----:B------:R-:W-:Y:S05]  /*2700*/  BRA `(.L_x_5264) ;  /* 0x0000000400a47947 */ /* 0x000fea0003800000 */
.L_x_5272:
        /* <DEDUP_REMOVED lines=19> */
.L_x_5281:
[----:B------:R0:W-:Y:S01]  /*2840*/  STG.E.U8 desc[UR36][R2.64], R0 ;  /* 0x0000000002007986 */ /* 0x0001e2000c101124 */
[----:B------:R-:W-:Y:S05]  /*2850*/  BRA `(.L_x_5264) ;  /* 0x0000000400507947 */ /* 0x000fea0003800000 */
.L_x_5280:
[----:B------:R-:W0:Y:S02]  /*2860*/  LDCU UR4, c[0x0][0x384] ;  /* 0x00007080ff0477ac */ /* 0x000e240008000800 */
[----:B0-----:R-:W0:Y:S02]  /*2870*/  F2I.U64.TRUNC R4, UR4 ;  /* 0x0000000400047d11 */ /* 0x001e24000820d800 */
[----:B0-----:R0:W-:Y:S01]  /*2880*/  STG.E.64 desc[UR36][R2.64], R4 ;  /* 0x0000000402007986 */ /* 0x0011e2000c101b24 */
[----:B------:R-:W-:Y:S05]  /*2890*/  BRA `(.L_x_5264) ;  /* 0x0000000400407947 */ /* 0x000fea0003800000 */
.L_x_5279:
[----:B------:R-:W0:Y:S02]  /*28a0*/  LDCU UR4, c[0x0][0x384] ;  /* 0x00007080ff0477ac */ /* 0x000e240008000800 */
[----:B0-----:R-:W0:Y:S02]  /*28b0*/  F2I.FTZ.U32.TRUNC.NTZ R5, UR4 ;  /* 0x0000000400057d05 */ /* 0x001e24000821f000 */
[----:B0-----:R0:W-:Y:S01]  /*28c0*/  STG.E desc[UR36][R2.64], R5 ;  /* 0x0000000502007986 */ /* 0x0011e2000c101924 */
[----:B------:R-:W-:Y:S05]  /*28d0*/  BRA `(.L_x_5264) ;  /* 0x0000000400307947 */ /* 0x000fea0003800000 */
.L_x_5271:
        /* <DEDUP_REMOVED lines=11> */
.L_x_5283:
[----:B------:R-:W0:Y:S01]  /*2990*/  LDC R0, c[0x0][0x384] ;  /* 0x0000e100ff007b82 */ /* 0x000e220000000800 */
[----:B------:R-:W-:Y:S01]  /*29a0*/  CS2R R6, SRZ ;  /* 0x0000000000067805 */ /* 0x000fe2000001ff00 */
[----:B0-----:R-:W-:-:S04]  /*29b0*/  FMUL.FTZ R0, R0, 1 ;  /* 0x3f80000000007820 */ /* 0x001fc80000410000 */
[----:B------:R-:W0:Y:S02]  /*29c0*/  F2F.F64.F32 R4, R0 ;  /* 0x0000000000047310 */ /* 0x000e240000201800 */
[----:B0-----:R0:W-:Y:S01]  /*29d0*/  STG.E.128 desc[UR36][R2.64], R4 ;  /* 0x0000000402007986 */ /* 0x0011e2000c101d24 */
[----:B------:R-:W-:Y:S05]  /*29e0*/  BRA `(.L_x_5264) ;  /* 0x0000000000ec7947 */ /* 0x000fea0003800000 */
.L_x_5282:
[----:B------:R-:W-:-:S09]  /*29f0*/  UISETP.NE.AND UP0, UPT, UR4, 0xf, UPT ;  /* 0x0000000f0400788c */ /* 0x000fd2000bf05270 */
[----:B------:R-:W-:Y:S05]  /*2a00*/  BRA.U !UP0, `(.L_x_5284) ;  /* 0x0000000108d87547 */ /* 0x000fea000b800000 */
[----:B------:R-:W-:-:S09]  /*2a10*/  UISETP.NE.AND UP0, UPT, UR4, 0x17, UPT ;  /* 0x000000170400788c */ /* 0x000fd2000bf05270 */
[----:B------:R-:W-:Y:S05]  /*2a20*/  BRA.U !UP0, `(.L_x_5285) ;  /* 0x0000000108887547 */ /* 0x000fea000b800000 */
[----:B------:R-:W-:-:S09]  /*2a30*/  UISETP.NE.AND UP0, UPT, UR4, 0x18, UPT ;  /* 0x000000180400788c */ /* 0x000fd2000bf05270 */
[----:B------:R-:W-:Y:S05]  /*2a40*/  BRA.U !UP0, `(.L_x_5286) ;  /* 0x0000000108447547 */ /* 0x000fea000b800000 */
.L_x_5263:
        /* <DEDUP_REMOVED lines=16> */
.L_x_5287:
[----:B------:R-:W-:Y:S05]  /*2b50*/  BRA `(.L_x_5264) ;  /* 0x0000000000907947 */ /* 0x000fea0003800000 */
.L_x_5286:
        /* <DEDUP_REMOVED lines=12> */
.L_x_5288:
[----:B------:R-:W-:-:S05]  /*2c20*/  LOP3.LUT R5, R0, 0x80, R7, 0xf8, !PT ;  /* 0x0000008000057812 */ /* 0x000fca00078ef807 */
[----:B------:R0:W-:Y:S01]  /*2c30*/  STG.E.U8 desc[UR36][R2.64], R5 ;  /* 0x0000000502007986 */ /* 0x0001e2000c101124 */
[----:B------:R-:W-:Y:S05]  /*2c40*/  BRA `(.L_x_5264) ;  /* 0x0000000000547947 */ /* 0x000fea0003800000 */
.L_x_5285:
        /* <DEDUP_REMOVED lines=11> */
.L_x_5289:
[----:B------:R-:W-:Y:S01]  /*2d00*/  IMAD.MOV.U32 R0, RZ, RZ, 0x7f ;  /* 0x0000007fff007424 */ /* 0x000fe200078e00ff */
[----:B------:R-:W-:-:S04]  /*2d10*/  ISETP.GT.U32.AND P0, PT, R6, 0x7f800000, PT ;  /* 0x7f8000000600780c */ /* 0x000fc80003f04070 */
[----:B------:R-:W-:-:S09]  /*2d20*/  SEL R0, R0, 0x7c, P0 ;  /* 0x0000007c00007807 */ /* 0x000fd20000000000 */
.L_x_5290:
[----:B------:R-:W-:-:S04]  /*2d30*/  SHF.R.U32.HI R5, RZ, 0x18, R4 ;  /* 0x00000018ff057819 */ /* 0x000fc80000011604 */
[----:B------:R-:W-:-:S05]  /*2d40*/  LOP3.LUT R5, R0, 0x80, R5, 0xf8, !PT ;  /* 0x0000008000057812 */ /* 0x000fca00078ef805 */
[----:B------:R0:W-:Y:S01]  /*2d50*/  STG.E.U8 desc[UR36][R2.64], R5 ;  /* 0x0000000502007986 */ /* 0x0001e2000c101124 */
[----:B------:R-:W-:Y:S05]  /*2d60*/  BRA `(.L_x_5264) ;  /* 0x00000000000c7947 */ /* 0x000fea0003800000 */
.L_x_5284:
[----:B------:R-:W0:Y:S02]  /*2d70*/  LDCU UR4, c[0x0][0x384] ;  /* 0x00007080ff0477ac */ /* 0x000e240008000800 */
[----:B0-----:R-:W-:-:S05]  /*2d80*/  F2FP.BF16.F32.PACK_AB R0, RZ, UR4 ;  /* 0x00000004ff007c3e */ /* 0x001fca00080010ff */
[----:B------:R0:W-:Y:S02]  /*2d90*/  STG.E.U16 desc[UR36][R2.64], R0 ;  /* 0x0000000002007986 */ /* 0x0001e4000c101524 */
.L_x_5264:
[----:B------:R-:W-:-:S07]  /*2da0*/  VIADD R18, R18, 0x80 ;  /* 0x0000008012127836 */ /* 0x000fce0000000000 */
.L_x_5226:
[----:B------:R-:W-:Y:S05]  /*2db0*/  BSYNC.RECONVERGENT B6 ;  /* 0x0000000000067941 */ /* 0x000fea0003800200 */
.L_x_5225:
        /* <DEDUP_REMOVED lines=21> */
[----:B0-----:R-:W-:Y:S01]  /*2f10*/  STG.E.U8 desc[UR36][R2.64], R5 ;  /* 0x0000000502007986 */ /* 0x001fe2000c101124 */
[----:B------:R-:W-:Y:S05]  /*2f20*/  EXIT ;  /* 0x000000000000794d */ /* 0x000fea0003800000 */
.L_x_5294:
[----:B------:R-:W0:Y:S02]  /*2f30*/  LDCU UR4, c[0x0][0x384] ;  /* 0x00007080ff0477ac */ /* 0x000e240008000800 */
[----:B0-----:R-:W0:Y:S02]  /*2f40*/  F2I.S64.TRUNC R4, UR4 ;  /* 0x0000000400047d11 */ /* 0x001e24000820d900 */
[----:B0-----:R-:W-:Y:S01]  /*2f50*/  STG.E.U8 desc[UR36][R2.64], R4 ;  /* 0x0000000402007986 */ /* 0x001fe2000c101124 */
[----:B------:R-:W-:Y:S05]  /*2f60*/  EXIT ;  /* 0x000000000000794d */ /* 0x000fea0003800000 */
.L_x_5293:
        /* <DEDUP_REMOVED lines=8> */
[----:B0-----:R-:W-:Y:S01]  /*2ff0*/  STG.E.64 desc[UR36][R2.64], R4 ;  /* 0x0000000402007986 */ /* 0x001fe2000c101b24 */
[----:B------:R-:W-:Y:S05]  /*3000*/  EXIT ;  /* 0x000000000000794d */ /* 0x000fea0003800000 */
.L_x_5297:
[----:B------:R-:W0:Y:S02]  /*3010*/  LDCU UR4, c[0x0][0x384] ;  /* 0x00007080ff0477ac */ /* 0x000e240008000800 */
[----:B0-----:R-:W0:Y:S02]  /*3020*/  F2I.FTZ.TRUNC.NTZ R5, UR4 ;  /* 0x0000000400057d05 */ /* 0x001e24000821f100 */
[----:B0-----:R-:W-:Y:S01]  /*3030*/  STG.E desc[UR36][R2.64], R5 ;  /* 0x0000000502007986 */ /* 0x001fe2000c101924 */
[----:B------:R-:W-:Y:S05]  /*3040*/  EXIT ;  /* 0x000000000000794d */ /* 0x000fea0003800000 */
.L_x_5296:
[----:B------:R-:W0:Y:S02]  /*3050*/  LDCU UR4, c[0x0][0x384] ;  /* 0x00007080ff0477ac */ /* 0x000e240008000800 */
[----:B0-----:R-:W0:Y:S02]  /*3060*/  F2I.FTZ.TRUNC.NTZ R5, UR4 ;  /* 0x0000000400057d05 */ /* 0x001e24000821f100 */
[----:B0-----:R-:W-:Y:S01]  /*3070*/  STG.E.U16 desc[UR36][R2.64], R5 ;  /* 0x0000000502007986 */ /* 0x001fe2000c101524 */
[----:B------:R-:W-:Y:S05]  /*3080*/  EXIT ;  /* 0x000000000000794d */ /* 0x000fea0003800000 */
.L_x_5292:
[----:B------:R-:W-:-:S09]  /*3090*/  UISETP.GT.AND UP0, UPT, UR4, 0x6, UPT ;  /* 0x000000060400788c */ /* 0x000fd2000bf04270 */
[----:B------:R-:W-:Y:S05]  /*30a0*/  BRA.U UP0, `(.L_x_5298) ;  /* 0x00000001002c7547 */ /* 0x000fea000b800000 */
[----:B------:R-:W-:-:S09]  /*30b0*/  UISETP.NE.AND UP0, UPT, UR4, 0x5, UPT ;  /* 0x000000050400788c */ /* 0x000fd2000bf05270 */
[----:B------:R-:W-:Y:S05]  /*30c0*/  BRA.U !UP0, `(.L_x_5299) ;  /* 0x0000000108147547 */ /* 0x000fea000b800000 */
[----:B------:R-:W-:-:S09]  /*30d0*/  UISETP.NE.AND UP0, UPT, UR4, 0x6, UPT ;  /* 0x000000060400788c */ /* 0x000fd2000bf05270 */
[----:B------:R-:W-:Y:S05]  /*30e0*/  BRA.U UP0, `(.L_x_5295) ;  /* 0x00000009001c7547 */ /* 0x000fea000b800000 */
[----:B------:R-:W0:Y:S02]  /*30f0*/  LDC R5, c[0x0][0x384] ;  /* 0x0000e100ff057b82 */ /* 0x000e240000000800 */
[----:B0-----:R-:W-:Y:S01]  /*3100*/  STG.E desc[UR36][R2.64], R5 ;  /* 0x0000000502007986 */ /* 0x001fe2000c101924 */
[----:B------:R-:W-:Y:S05]  /*3110*/  EXIT ;  /* 0x000000000000794d */ /* 0x000fea0003800000 */
.L_x_5299:
[----:B------:R-:W0:Y:S02]  /*3120*/  LDCU UR4, c[0x0][0x384] ;  /* 0x00007080ff0477ac */ /* 0x000e240008000800 */
[----:B0-----:R-:W-:-:S05]  /*3130*/  F2FP.F16.F32.PACK_AB R0, RZ, UR4 ;  /* 0x00000004ff007c3e */ /* 0x001fca00080000ff */
[----:B------:R-:W-:Y:S01]  /*3140*/  STG.E.U16 desc[UR36][R2.64], R0 ;  /* 0x0000000002007986 */ /* 0x000fe2000c101524 */
[----:B------:R-:W-:Y:S05]  /*3150*/  EXIT ;  /* 0x000000000000794d */ /* 0x000fea0003800000 */
.L_x_5298:
        /* <DEDUP_REMOVED lines=8> */
[----:B0-----:R-:W-:Y:S01]  /*31e0*/  STG.E.64 desc[UR36][R2.64], R4 ;  /* 0x0000000402007986 */ /* 0x001fe2000c101b24 */
[----:B------:R-:W-:Y:S05]  /*31f0*/  EXIT ;  /* 0x000000000000794d */ /* 0x000fea0003800000 */
.L_x_5301:
[----:B------:R-:W0:Y:S02]  /*3200*/  LDCU UR4, c[0x0][0x384] ;  /* 0x00007080ff0477ac */ /* 0x000e240008000800 */
[----:B0-----:R-:W-:-:S04]  /*3210*/  F2FP.F16.F32.PACK_AB R0, RZ, UR4 ;  /* 0x00000004ff007c3e */ /* 0x001fc800080000ff */
[----:B------:R-:W-:-:S05]  /*3220*/  PRMT R0, R0, 0x5410, RZ ;  /* 0x0000541000007816 */ /* 0x000fca00000000ff */
[----:B------:R-:W-:Y:S01]  /*3230*/  STG.E desc[UR36][R2.64], R0 ;  /* 0x0000000002007986 */ /* 0x000fe2000c101924 */
[----:B------:R-:W-:Y:S05]  /*3240*/  EXIT ;  /* 0x000000000000794d */ /* 0x000fea0003800000 */
.L_x_5300:
[----:B------:R-:W0:Y:S02]  /*3250*/  LDC R0, c[0x0][0x384] ;  /* 0x0000e100ff007b82 */ /* 0x000e240000000800 */
[----:B0-----:R-:W-:-:S04]  /*3260*/  FMUL.FTZ R0, R0, 1 ;  /* 0x3f80000000007820 */ /* 0x001fc80000410000 */
[----:B------:R-:W0:Y:S02]  /*3270*/  F2F.F64.F32 R4, R0 ;  /* 0x0000000000047310 */ /* 0x000e240000201800 */
[----:B0-----:R-:W-:Y:S01]  /*3280*/  STG.E.64 desc[UR36][R2.64], R4 ;  /* 0x0000000402007986 */ /* 0x001fe2000c101b24 */
[----:B------:R-:W-:Y:S05]  /*3290*/  EXIT ;  /* 0x000000000000794d */ /* 0x000fea0003800000 */
.L_x_5291:
        /* <DEDUP_REMOVED lines=12> */
[----:B0-----:R-:W-:Y:S01]  /*3360*/  STG.E.U16 desc[UR36][R2.64], R5 ;  /* 0x0000000502007986 */ /* 0x001fe2000c101524 */
[----:B------:R-:W-:Y:S05]  /*3370*/  EXIT ;  /* 0x000000000000794d */ /* 0x000fea0003800000 */
.L_x_5305:
        /* <DEDUP_REMOVED lines=17> */
.L_x_5307:
[----:B------:R-:W-:-:S04]  /*3490*/  SHF.R.U32.HI R5, RZ, 0x18, R4 ;  /* 0x00000018ff057819 */ /* 0x000fc80000011604 */
[----:B------:R-:W-:-:S07]  /*34a0*/  LOP3.LUT R0, R0, 0x80, R5, 0xf8, !PT ;  /* 0x0000008000007812 */ /* 0x000fce00078ef805 */
.L_x_5306:
[----:B------:R-:W-:Y:S01]  /*34b0*/  STG.E.U8 desc[UR36][R2.64], R0 ;  /* 0x0000000002007986 */ /* 0x000fe2000c101124 */
[----:B------:R-:W-:Y:S05]  /*34c0*/  EXIT ;  /* 0x000000000000794d */ /* 0x000fea0003800000 */
.L_x_5304:
        /* <DEDUP_REMOVED lines=17> */
.L_x_5309:
[----:B------:R-:W-:-:S04]  /*35e0*/  SHF.R.U32.HI R5, RZ, 0x18, R4 ;  /* 0x00000018ff057819 */ /* 0x000fc80000011604 */
[----:B------:R-:W-:-:S07]  /*35f0*/  LOP3.LUT R0, R0, 0x80, R5, 0xf8, !PT ;  /* 0x0000008000007812 */ /* 0x000fce00078ef805 */
.L_x_5308:
[----:B------:R-:W-:Y:S01]  /*3600*/  STG.E.U8 desc[UR36][R2.64], R0 ;  /* 0x0000000002007986 */ /* 0x000fe2000c101124 */
[----:B------:R-:W-:Y:S05]  /*3610*/  EXIT ;  /* 0x000000000000794d */ /* 0x000fea0003800000 */
.L_x_5303:
        /* <DEDUP_REMOVED lines=19> */
.L_x_5312:
[----:B------:R-:W-:Y:S01]  /*3750*/  STG.E.U8 desc[UR36][R2.64], R0 ;  /* 0x0000000002007986 */ /* 0x000fe2000c101124 */
[----:B------:R-:W-:Y:S05]  /*3760*/  EXIT ;  /* 0x000000000000794d */ /* 0x000fea0003800000 */
.L_x_5311:
[----:B------:R-:W0:Y:S02]  /*3770*/  LDCU UR4, c[0x0][0x384] ;  /* 0x00007080ff0477ac */ /* 0x000e240008000800 */
[----:B0-----:R-:W0:Y:S02]  /*3780*/  F2I.U64.TRUNC R4, UR4 ;  /* 0x0000000400047d11 */ /* 0x001e24000820d800 */
[----:B0-----:R-:W-:Y:S01]  /*3790*/  STG.E.64 desc[UR36][R2.64], R4 ;  /* 0x0000000402007986 */ /* 0x001fe2000c101b24 */
[----:B------:R-:W-:Y:S05]  /*37a0*/  EXIT ;  /* 0x000000000000794d */ /* 0x000fea0003800000 */
.L_x_5310:
[----:B------:R-:W0:Y:S02]  /*37b0*/  LDCU UR4, c[0x0][0x384] ;  /* 0x00007080ff0477ac */ /* 0x000e240008000800 */
[----:B0-----:R-:W0:Y:S02]  /*37c0*/  F2I.FTZ.U32.TRUNC.NTZ R5, UR4 ;  /* 0x0000000400057d05 */ /* 0x001e24000821f000 */
[----:B0-----:R-:W-:Y:S01]  /*37d0*/  STG.E desc[UR36][R2.64], R5 ;  /* 0x0000000502007986 */ /* 0x001fe2000c101924 */
[----:B------:R-:W-:Y:S05]  /*37e0*/  EXIT ;  /* 0x000000000000794d */ /* 0x000fea0003800000 */
.L_x_5302:
        /* <DEDUP_REMOVED lines=9> */
[----:B------:R-:W-:Y:S01]  /*3880*/  STG.E.U8 desc[UR36][R2.64], R5 ;  /* 0x0000000502007986 */ /* 0x000fe2000c101124 */
[----:B------:R-:W-:Y:S05]  /*3890*/  EXIT ;  /* 0x000000000000794d */ /* 0x000fea0003800000 */
.L_x_5314:
[----:B------:R-:W0:Y:S01]  /*38a0*/  LDC R0, c[0x0][0x384] ;  /* 0x0000e100ff007b82 */ /* 0x000e220000000800 */
[----:B------:R-:W-:Y:S01]  /*38b0*/  CS2R R6, SRZ ;  /* 0x0000000000067805 */ /* 0x000fe2000001ff00 */
[----:B0-----:R-:W-:-:S04]  /*38c0*/  FMUL.FTZ R0, R0, 1 ;  /* 0x3f80000000007820 */ /* 0x001fc80000410000 */
[----:B------:R-:W0:Y:S02]  /*38d0*/  F2F.F64.F32 R4, R0 ;  /* 0x0000000000047310 */ /* 0x000e240000201800 */
[----:B0-----:R-:W-:Y:S01]  /*38e0*/  STG.E.128 desc[UR36][R2.64], R4 ;  /* 0x0000000402007986 */ /* 0x001fe2000c101d24 */
[----:B------:R-:W-:Y:S05]  /*38f0*/  EXIT ;  /* 0x000000000000794d */ /* 0x000fea0003800000 */
.L_x_5313:
[----:B------:R-:W-:-:S09]  /*3900*/  UISETP.NE.AND UP0, UPT, UR4, 0xf, UPT ;  /* 0x0000000f0400788c */ /* 0x000fd2000bf05270 */
[----:B------:R-:W-:Y:S05]  /*3910*/  BRA.U !UP0, `(.L_x_5315) ;  /* 0x0000000108d87547 */ /* 0x000fea000b800000 */
[----:B------:R-:W-:-:S09]  /*3920*/  UISETP.NE.AND UP0, UPT, UR4, 0x17, UPT ;  /* 0x000000170400788c */ /* 0x000fd2000bf05270 */
[----:B------:R-:W-:Y:S05]  /*3930*/  BRA.U !UP0, `(.L_x_5316) ;  /* 0x0000000108887547 */ /* 0x000fea000b800000 */
[----:B------:R-:W-:-:S09]  /*3940*/  UISETP.NE.AND UP0, UPT, UR4, 0x18, UPT ;  /* 0x000000180400788c */ /* 0x000fd2000bf05270 */
[----:B------:R-:W-:Y:S05]  /*3950*/  BRA.U !UP0, `(.L_x_5317) ;  /* 0x0000000108447547 */ /* 0x000fea000b800000 */
.L_x_5295:
        /* <DEDUP_REMOVED lines=16> */
.L_x_5318:
[----:B------:R-:W-:Y:S05]  /*3a60*/  EXIT ;  /* 0x000000000000794d */ /* 0x000fea0003800000 */
.L_x_5317:
        /* <DEDUP_REMOVED lines=12> */
.L_x_5319:
[----:B------:R-:W-:-:S05]  /*3b30*/  LOP3.LUT R5, R0, 0x80, R7, 0xf8, !PT ;  /* 0x0000008000057812 */ /* 0x000fca00078ef807 */
[----:B------:R-:W-:Y:S01]  /*3b40*/  STG.E.U8 desc[UR36][R2.64], R5 ;  /* 0x0000000502007986 */ /* 0x000fe2000c101124 */
[----:B------:R-:W-:Y:S05]  /*3b50*/  EXIT ;  /* 0x000000000000794d */ /* 0x000fea0003800000 */
.L_x_5316:
        /* <DEDUP_REMOVED lines=11> */
.L_x_5320:
[----:B------:R-:W-:Y:S01]  /*3c10*/  IMAD.MOV.U32 R0, RZ, RZ, 0x7f ;  /* 0x0000007fff007424 */ /* 0x000fe200078e00ff */
[----:B------:R-:W-:-:S04]  /*3c20*/  ISETP.GT.U32.AND P0, PT, R6, 0x7f800000, PT ;  /* 0x7f8000000600780c */ /* 0x000fc80003f04070 */
[----:B------:R-:W-:-:S09]  /*3c30*/  SEL R0, R0, 0x7c, P0 ;  /* 0x0000007c00007807 */ /* 0x000fd20000000000 */
.L_x_5321:
[----:B------:R-:W-:-:S04]  /*3c40*/  SHF.R.U32.HI R5, RZ, 0x18, R4 ;  /* 0x00000018ff057819 */ /* 0x000fc80000011604 */
[----:B------:R-:W-:-:S05]  /*3c50*/  LOP3.LUT R5, R0, 0x80, R5, 0xf8, !PT ;  /* 0x0000008000057812 */ /* 0x000fca00078ef805 */
[----:B------:R-:W-:Y:S01]  /*3c60*/  STG.E.U8 desc[UR36][R2.64], R5 ;  /* 0x0000000502007986 */ /* 0x000fe2000c101124 */
[----:B------:R-:W-:Y:S05]  /*3c70*/  EXIT ;  /* 0x000000000000794d */ /* 0x000fea0003800000 */
.L_x_5315:
[----:B------:R-:W0:Y:S02]  /*3c80*/  LDCU UR4, c[0x0][0x384] ;  /* 0x00007080ff0477ac */ /* 0x000e240008000800 */
[----:B0-----:R-:W-:-:S05]  /*3c90*/  F2FP.BF16.F32.PACK_AB R0, RZ, UR4 ;  /* 0x00000004ff007c3e */ /* 0x001fca00080010ff */
[----:B------:R-:W-:Y:S01]  /*3ca0*/  STG.E.U16 desc[UR36][R2.64], R0 ;  /* 0x0000000002007986 */ /* 0x000fe2000c101524 */
[----:B------:R-:W-:Y:S05]  /*3cb0*/  EXIT ;  /* 0x000000000000794d */ /* 0x000fea0003800000 */
.L_x_5322:
        /* <DEDUP_REMOVED lines=12> */
.L_x_7134:


//--------------------- .text._ZN2at6native18elementwise_kernelILi128ELi2EZNS0_22gpu_kernel_impl_nocastINS0_11FillFunctorIfEEEEvRNS_18TensorIteratorBaseERKT_EUliE_EEviT1_ --------------------------
	.section	.text._ZN2at6native18elementwise_kernelILi128ELi2EZNS0_22gpu_kernel_impl_nocastINS0_11FillFunctorIfEEEEvRNS_18TensorIteratorBaseERKT_EUliE_EEviT1_,"ax",@progbits
	.align	128
        .global         _ZN2at6native18elementwise_kernelILi128ELi2EZNS0_22gpu_kernel_impl_nocastINS0_11FillFunctorIfEEEEvRNS_18TensorIteratorBaseERKT_EUliE_EEviT1_
        .type           _ZN2at6native18elementwise_kernelILi128ELi2EZNS0_22gpu_kernel_impl_nocastINS0_11FillFunctorIfEEEEvRNS_18TensorIteratorBaseERKT_EUliE_EEviT1_,@function
        .size           _ZN2at6native18elementwise_kernelILi128ELi2EZNS0_22gpu_kernel_impl_nocastINS0_11FillFunctorIfEEEEvRNS_18TensorIteratorBaseERKT_EUliE_EEviT1_,(.L_x_7135 - _ZN2at6native18elementwise_kernelILi128ELi2EZNS0_22gpu_kernel_impl_nocastINS0_11FillFunctorIfEEEEvRNS_18TensorIteratorBaseERKT_EUliE_EEviT1_)
        .other          _ZN2at6native18elementwise_kernelILi128ELi2EZNS0_22gpu_kernel_impl_nocastINS0_11FillFunctorIfEEEEvRNS_18TensorIteratorBaseERKT_EUliE_EEviT1_,@"STO_CUDA_ENTRY STV_DEFAULT"
_ZN2at6native18elementwise_kernelILi128ELi2EZNS0_22gpu_kernel_impl_nocastINS0_11FillFunctorIfEEEEvRNS_18TensorIteratorBaseERKT_EUliE_EEviT1_:
.text._ZN2at6native18elementwise_kernelILi128ELi2EZNS0_22gpu_kernel_impl_nocastINS0_11FillFunctorIfEEEEvRNS_18TensorIteratorBaseERKT_EUliE_EEviT1_:
        /* <DEDUP_REMOVED lines=16> */
.L_x_5323:
        /* <DEDUP_REMOVED lines=281> */
.L_x_5326:
[----:B------:R-:W0:Y:S01]  /*1290*/  LDCU.64 UR10, c[0x0][0x520] ;  /* 0x0000a400ff0a77ac */ /* 0x000e220008000a00 */
[----:B------:R-:W1:Y:S01]  /*12a0*/  LDC R7, c[0x0][0x528] ;  /* 0x00014a00ff077b82 */ /* 0x000e620000000800 */
[----:B------:R-:W-:Y:S02]  /*12b0*/  IADD3 R3, PT, PT, R3, 0x80, RZ ;  /* 0x0000008003037810 */ /* 0x000fe40007ffe0ff */
[----:B0-----:R-:W-:-:S04]  /*12c0*/  IADD3 R4, P0, PT, R0, UR10, RZ ;  /* 0x0000000a00047c10 */ /* 0x001fc8000ff1e0ff */
[----:B------:R-:W-:-:S05]  /*12d0*/  IADD3.X R5, PT, PT, RZ, UR11, RZ, P0, !PT ;  /* 0x0000000bff057c10 */ /* 0x000fca00087fe4ff */
[----:B-1----:R0:W-:Y:S04]  /*12e0*/  STG.E desc[UR6][R4.64], R7 ;  /* 0x0000000704007986 */ /* 0x0021e8000c101906 */
.L_x_5325:
[----:B------:R-:W-:Y:S05]  /*12f0*/  BSYNC.RECONVERGENT B0 ;  /* 0x0000000000007941 */ /* 0x000fea0003800200 */
.L_x_5324:
        /* <DEDUP_REMOVED lines=275> */
.L_x_5327:
[----:B------:R-:W0:Y:S01]  /*2430*/  LDCU.64 UR8, c[0x0][0x520] ;  /* 0x0000a400ff0877ac */ /* 0x000e220008000a00 */
[----:B------:R-:W1:Y:S01]  /*2440*/  LDC R5, c[0x0][0x528] ;  /* 0x00014a00ff057b82 */ /* 0x000e620000000800 */
[----:B0-----:R-:W-:-:S04]  /*2450*/  IADD3 R2, P0, PT, R0, UR8, RZ ;  /* 0x0000000800027c10 */ /* 0x001fc8000ff1e0ff */
[----:B------:R-:W-:-:S05]  /*2460*/  IADD3.X R3, PT, PT, RZ, UR9, RZ, P0, !PT ;  /* 0x00000009ff037c10 */ /* 0x000fca00087fe4ff */
[----:B-1----:R-:W-:Y:S01]  /*2470*/  STG.E desc[UR6][R2.64], R5 ;  /* 0x0000000502007986 */ /* 0x002fe2000c101906 */
[----:B------:R-:W-:Y:S05]  /*2480*/  EXIT ;  /* 0x000000000000794d */ /* 0x000fea0003800000 */
.L_x_5328:
        /* <DEDUP_REMOVED lines=15> */
.L_x_7135:


//--------------------- .text._ZN2at6native27unrolled_elementwise_kernelINS0_11FillFunctorIfEESt5arrayIPcLm1EELi4E23TrivialOffsetCalculatorILi0EjES7_ILi1EjENS0_6memory15LoadWithoutCastENSA_16StoreWithoutCastEEEviT_T0_T2_T3_T4_T5_ --------------------------
	.section	.text._ZN2at6native27unrolled_elementwise_kernelINS0_11FillFunctorIfEESt5arrayIPcLm1EELi4E23TrivialOffsetCalculatorILi0EjES7_ILi1EjENS0_6memory15LoadWithoutCastENSA_16StoreWithoutCastEEEviT_T0_T2_T3_T4_T5_,"ax",@progbits
	.align	128
        .global         _ZN2at6native27unrolled_elementwise_kernelINS0_11FillFunctorIfEESt5arrayIPcLm1EELi4E23TrivialOffsetCalculatorILi0EjES7_ILi1EjENS0_6memory15LoadWithoutCastENSA_16StoreWithoutCastEEEviT_T0_T2_T3_T4_T5_
        .type           _ZN2at6native27unrolled_elementwise_kernelINS0_11FillFunctorIfEESt5arrayIPcLm1EELi4E23TrivialOffsetCalculatorILi0EjES7_ILi1EjENS0_6memory15LoadWithoutCastENSA_16StoreWithoutCastEEEviT_T0_T2_T3_T4_T5_,@function
        .size           _ZN2at6native27unrolled_elementwise_kernelINS0_11FillFunctorIfEESt5arrayIPcLm1EELi4E23TrivialOffsetCalculatorILi0EjES7_ILi1EjENS0_6memory15LoadWithoutCastENSA_16StoreWithoutCastEEEviT_T0_T2_T3_T4_T5_,(.L_x_7136 - _ZN2at6native27unrolled_elementwise_kernelINS0_11FillFunctorIfEESt5arrayIPcLm1EELi4E23TrivialOffsetCalculatorILi0EjES7_ILi1EjENS0_6memory15LoadWithoutCastENSA_16StoreWithoutCastEEEviT_T0_T2_T3_T4_T5_)
        .other          _ZN2at6native27unrolled_elementwise_kernelINS0_11FillFunctorIfEESt5arrayIPcLm1EELi4E23TrivialOffsetCalculatorILi0EjES7_ILi1EjENS0_6memory15LoadWithoutCastENSA_16StoreWithoutCastEEEviT_T0_T2_T3_T4_T5_,@"STO_CUDA_ENTRY STV_DEFAULT"
_ZN2at6native27unrolled_elementwise_kernelINS0_11FillFunctorIfEESt5arrayIPcLm1EELi4E23TrivialOffsetCalculatorILi0EjES7_ILi1EjENS0_6memory15LoadWithoutCastENSA_16StoreWithoutCastEEEviT_T0_T2_T3_T4_T5_:
.text._ZN2at6native27unrolled_elementwise_kernelINS0_11FillFunctorIfEESt5arrayIPcLm1EELi4E23TrivialOffsetCalculatorILi0EjES7_ILi1EjENS0_6memory15LoadWithoutCastENSA_16StoreWithoutCastEEEviT_T0_T2_T3_T4_T5_:
        /* <DEDUP_REMOVED lines=28> */
.L_x_5330:
[----:B------:R-:W-:Y:S05]  /*01c0*/  BSYNC.RECONVERGENT B0 ;  /* 0x0000000000007941 */ /* 0x000fea0003800200 */
.L_x_5329:
        /* <DEDUP_REMOVED lines=8> */
.L_x_5331:
        /* <DEDUP_REMOVED lines=11> */
.L_x_7136:


//--------------------- .text._ZN2at6native29vectorized_elementwise_kernelILi2ENS0_11FillFunctorIfEESt5arrayIPcLm1EEEEviT0_T1_ --------------------------
	.section	.text._ZN2at6native29vectorized_elementwise_kernelILi2ENS0_11FillFunctorIfEESt5arrayIPcLm1EEEEviT0_T1_,"ax",@progbits
	.align	128
        .global         _ZN2at6native29vectorized_elementwise_kernelILi2ENS0_11FillFunctorIfEESt5arrayIPcLm1EEEEviT0_T1_
        .type           _ZN2at6native29vectorized_elementwise_kernelILi2ENS0_11FillFunctorIfEESt5arrayIPcLm1EEEEviT0_T1_,@function
        .size           _ZN2at6native29vectorized_elementwise_kernelILi2ENS0_11FillFunctorIfEESt5arrayIPcLm1EEEEviT0_T1_,(.L_x_7137 - _ZN2at6native29vectorized_elementwise_kernelILi2ENS0_11FillFunctorIfEESt5arrayIPcLm1EEEEviT0_T1_)
        .other          _ZN2at6native29vectorized_elementwise_kernelILi2ENS0_11FillFunctorIfEESt5arrayIPcLm1EEEEviT0_T1_,@"STO_CUDA_ENTRY STV_DEFAULT"
_ZN2at6native29vectorized_elementwise_kernelILi2ENS0_11FillFunctorIfEESt5arrayIPcLm1EEEEviT0_T1_:
.text._ZN2at6native29vectorized_elementwise_kernelILi2ENS0_11FillFunctorIfEESt5arrayIPcLm1EEEEviT0_T1_:
        /* <DEDUP_REMOVED lines=35> */
.L_x_5335:
        /* <DEDUP_REMOVED lines=8> */
.L_x_5336:
        /* <DEDUP_REMOVED lines=8> */
.L_x_5337:
        /* <DEDUP_REMOVED lines=9> */
.L_x_5338:
[----:B------:R-:W-:Y:S05]  /*03c0*/  BSYNC.RELIABLE B1 ;  /* 0x0000000000017941 */ /* 0x000fea0003800100 */
.L_x_5334:
[----:B------:R-:W-:-:S13]  /*03d0*/  ISETP.GE.U32.AND P0, PT, R3, R2, PT ;  /* 0x000000020300720c */ /* 0x000fda0003f06070 */
[----:B012---:R-:W0:Y:S01]  /*03e0*/  @!P0 LDC.64 R4, c[0x0][0x388] ;  /* 0x0000e200ff048b82 */ /* 0x007e220000000a00 */
[----:B------:R-:W-:Y:S01]  /*03f0*/  @!P0 IADD3 R7, PT, PT, R0, R3, RZ ;  /* 0x0000000300078210 */ /* 0x000fe20007ffe0ff */
[----:B------:R-:W-:-:S06]  /*0400*/  @!P0 VIADD R3, R3, 0x80 ;  /* 0x0000008003038836 */ /* 0x000fcc0000000000 */
[----:B------:R-:W1:Y:S01]  /*0410*/  @!P0 LDC R9, c[0x0][0x384] ;  /* 0x0000e100ff098b82 */ /* 0x000e620000000800 */
[----:B0-----:R-:W-:-:S05]  /*0420*/  @!P0 IMAD.WIDE.U32 R4, R7, 0x4, R4 ;  /* 0x0000000407048825 */ /* 0x001fca00078e0004 */
[----:B-1----:R2:W-:Y:S02]  /*0430*/  @!P0 STG.E desc[UR4][R4.64], R9 ;  /* 0x0000000904008986 */ /* 0x0025e4000c101904 */
.L_x_5339:
[----:B------:R-:W-:Y:S05]  /*0440*/  BSYNC.RECONVERGENT B0 ;  /* 0x0000000000007941 */ /* 0x000fea0003800200 */
.L_x_5333:
        /* <DEDUP_REMOVED lines=9> */
.L_x_5332:
        /* <DEDUP_REMOVED lines=17> */
.L_x_5340:
        /* <DEDUP_REMOVED lines=9> */
.L_x_7137:


//--------------------- .text._ZN2at6native29vectorized_elementwise_kernelILi4ENS0_11FillFunctorIfEESt5arrayIPcLm1EEEEviT0_T1_ --------------------------
	.section	.text._ZN2at6native29vectorized_elementwise_kernelILi4ENS0_11FillFunctorIfEESt5arrayIPcLm1EEEEviT0_T1_,"ax",@progbits
	.align	128
        .global         _ZN2at6native29vectorized_elementwise_kernelILi4ENS0_11FillFunctorIfEESt5arrayIPcLm1EEEEviT0_T1_
        .type           _ZN2at6native29vectorized_elementwise_kernelILi4ENS0_11FillFunctorIfEESt5arrayIPcLm1EEEEviT0_T1_,@function
        .size           _ZN2at6native29vectorized_elementwise_kernelILi4ENS0_11FillFunctorIfEESt5arrayIPcLm1EEEEviT0_T1_,(.L_x_7138 - _ZN2at6native29vectorized_elementwise_kernelILi4ENS0_11FillFunctorIfEESt5arrayIPcLm1EEEEviT0_T1_)
        .other          _ZN2at6native29vectorized_elementwise_kernelILi4ENS0_11FillFunctorIfEESt5arrayIPcLm1EEEEviT0_T1_,@"STO_CUDA_ENTRY STV_DEFAULT"
_ZN2at6native29vectorized_elementwise_kernelILi4ENS0_11FillFunctorIfEESt5arrayIPcLm1EEEEviT0_T1_:
.text._ZN2at6native29vectorized_elementwise_kernelILi4ENS0_11FillFunctorIfEESt5arrayIPcLm1EEEEviT0_T1_:
        /* <DEDUP_REMOVED lines=35> */
.L_x_5344:
        /* <DEDUP_REMOVED lines=8> */
.L_x_5345:
        /* <DEDUP_REMOVED lines=8> */
.L_x_5346:
        /* <DEDUP_REMOVED lines=9> */
.L_x_5347:
[----:B------:R-:W-:Y:S05]  /*03c0*/  BSYNC.RELIABLE B1 ;  /* 0x0000000000017941 */ /* 0x000fea0003800100 */
.L_x_5343:
[----:B------:R-:W-:-:S13]  /*03d0*/  ISETP.GE.U32.AND P0, PT, R3, R2, PT ;  /* 0x000000020300720c */ /* 0x000fda0003f06070 */
[----:B012---:R-:W0:Y:S01]  /*03e0*/  @!P0 LDC.64 R4, c[0x0][0x388] ;  /* 0x0000e200ff048b82 */ /* 0x007e220000000a00 */
[----:B------:R-:W-:Y:S01]  /*03f0*/  @!P0 IADD3 R7, PT, PT, R0, R3, RZ ;  /* 0x0000000300078210 */ /* 0x000fe20007ffe0ff */
[----:B------:R-:W-:-:S06]  /*0400*/  @!P0 VIADD R3, R3, 0x80 ;  /* 0x0000008003038836 */ /* 0x000fcc0000000000 */
[----:B------:R-:W1:Y:S01]  /*0410*/  @!P0 LDC R9, c[0x0][0x384] ;  /* 0x0000e100ff098b82 */ /* 0x000e620000000800 */
[----:B0-----:R-:W-:-:S05]  /*0420*/  @!P0 IMAD.WIDE.U32 R4, R7, 0x4, R4 ;  /* 0x0000000407048825 */ /* 0x001fca00078e0004 */
[----:B-1----:R2:W-:Y:S02]  /*0430*/  @!P0 STG.E desc[UR4][R4.64], R9 ;  /* 0x0000000904008986 */ /* 0x0025e4000c101904 */
.L_x_5348:
[----:B------:R-:W-:Y:S05]  /*0440*/  BSYNC.RECONVERGENT B0 ;  /* 0x0000000000007941 */ /* 0x000fea0003800200 */
.L_x_5342:
        /* <DEDUP_REMOVED lines=9> */
.L_x_5341:
        /* <DEDUP_REMOVED lines=15> */
.L_x_5349:
        /* <DEDUP_REMOVED lines=11> */
.L_x_7138:


//--------------------- .text._ZN2at6native29vectorized_elementwise_kernelILi8ENS0_11FillFunctorIfEESt5arrayIPcLm1EEEEviT0_T1_ --------------------------
	.section	.text._ZN2at6native29vectorized_elementwise_kernelILi8ENS0_11FillFunctorIfEESt5arrayIPcLm1EEEEviT0_T1_,"ax",@progbits
	.align	128
        .global         _ZN2at6native29vectorized_elementwise_kernelILi8ENS0_11FillFunctorIfEESt5arrayIPcLm1EEEEviT0_T1_
        .type           _ZN2at6native29vectorized_elementwise_kernelILi8ENS0_11FillFunctorIfEESt5arrayIPcLm1EEEEviT0_T1_,@function
        .size           _ZN2at6native29vectorized_elementwise_kernelILi8ENS0_11FillFunctorIfEESt5arrayIPcLm1EEEEviT0_T1_,(.L_x_7139 - _ZN2at6native29vectorized_elementwise_kernelILi8ENS0_11FillFunctorIfEESt5arrayIPcLm1EEEEviT0_T1_)
        .other          _ZN2at6native29vectorized_elementwise_kernelILi8ENS0_11FillFunctorIfEESt5arrayIPcLm1EEEEviT0_T1_,@"STO_CUDA_ENTRY STV_DEFAULT"
_ZN2at6native29vectorized_elementwise_kernelILi8ENS0_11FillFunctorIfEESt5arrayIPcLm1EEEEviT0_T1_:
.text._ZN2at6native29vectorized_elementwise_kernelILi8ENS0_11FillFunctorIfEESt5arrayIPcLm1EEEEviT0_T1_:
[----:B------:R-:W-:Y:S01]  /*0000*/  LDC R1, c[0x0][0x37c] ;  /* 0x0000df00ff017b82 */ /* 0x000fe20000000800 */
[----:B------:R-:W-:Y:S05]  /*0010*/  EXIT ;  /* 0x000000000000794d */ /* 0x000fea0003800000 */
.L_x_5350:
        /* <DEDUP_REMOVED lines=14> */
.L_x_7139:


//--------------------- .text._ZN2at6native18elementwise_kernelILi128ELi4EZNS0_15gpu_kernel_implINS0_11FillFunctorIdEEEEvRNS_18TensorIteratorBaseERKT_EUliE_EEviT1_ --------------------------
	.section	.text._ZN2at6native18elementwise_kernelILi128ELi4EZNS0_15gpu_kernel_implINS0_11FillFunctorIdEEEEvRNS_18TensorIteratorBaseERKT_EUliE_EEviT1_,"ax",@progbits
	.align	128
        .global         _ZN2at6native18elementwise_kernelILi128ELi4EZNS0_15gpu_kernel_implINS0_11FillFunctorIdEEEEvRNS_18TensorIteratorBaseERKT_EUliE_EEviT1_
        .type           _ZN2at6native18elementwise_kernelILi128ELi4EZNS0_15gpu_kernel_implINS0_11FillFunctorIdEEEEvRNS_18TensorIteratorBaseERKT_EUliE_EEviT1_,@function
        .size           _ZN2at6native18elementwise_kernelILi128ELi4EZNS0_15gpu_kernel_implINS0_11FillFunctorIdEEEEvRNS_18TensorIteratorBaseERKT_EUliE_EEviT1_,(.L_x_7140 - _ZN2at6native18elementwise_kernelILi128ELi4EZNS0_15gpu_kernel_implINS0_11FillFunctorIdEEEEvRNS_18TensorIteratorBaseERKT_EUliE_EEviT1_)
        .other          _ZN2at6native18elementwise_kernelILi128ELi4EZNS0_15gpu_kernel_implINS0_11FillFunctorIdEEEEvRNS_18TensorIteratorBaseERKT_EUliE_EEviT1_,@"STO_CUDA_ENTRY STV_DEFAULT"
_ZN2at6native18elementwise_kernelILi128ELi4EZNS0_15gpu_kernel_implINS0_11FillFunctorIdEEEEvRNS_18TensorIteratorBaseERKT_EUliE_EEviT1_:
.text._ZN2at6native18elementwise_kernelILi128ELi4EZNS0_15gpu_kernel_implINS0_11FillFunctorIdEEEEvRNS_18TensorIteratorBaseERKT_EUliE_EEviT1_:
        /* <DEDUP_REMOVED lines=8> */
[----:B------:R-:W4:Y:S01]  /*0080*/  LDC.U8 R16, c[0x0][0x530] ;  /* 0x00014c00ff107b82 */ /* 0x000f220000000000 */
[----:B------:R-:W5:Y:S01]  /*0090*/  LDCU.64 UR36, c[0x0][0x358] ;  /* 0x00006b00ff2477ac */ /* 0x000f620008000a00 */
[----:B---3--:R-:W-:Y:S01]  /*00a0*/  UIADD3 UR40, UPT, UPT, UR39, -0x1, URZ ;  /* 0xffffffff27287890 */ /* 0x008fe2000fffe0ff */
[----:B-1----:R-:W1:Y:S05]  /*00b0*/  DSETP.GEU.AND P0, PT, |R4|, UR4, PT ;  /* 0x0000000404007e2a */ /* 0x002e6a000bf0e200 */
[----:B------:R-:W3:-:S15]  /*00c0*/  S2UR UR4, SR_CTAID.X ;  /* 0x00000000000479c3 */ /* 0x000ede0000002500 */
[----:B------:R-:W-:-:S15]  /*00d0*/  NOP ;  /* 0x0000000000007918 */ /* 0x000fde0000000000 */
[----:B------:R-:W-:-:S15]  /*00e0*/  NOP ;  /* 0x0000000000007918 */ /* 0x000fde0000000000 */
[----:B------:R-:W-:-:S14]  /*00f0*/  NOP ;  /* 0x0000000000007918 */ /* 0x000fdc0000000000 */
[----:B------:R-:W1:Y:S01]  /*0100*/  F2F.F32.F64 R26, R4 ;  /* 0x00000004001a7310 */ /* 0x000e620000301000 */
[----:B------:R-:W5:Y:S01]  /*0110*/  LDCU UR5, c[0x0][0x380] ;  /* 0x00007000ff0577ac */ /* 0x000f620008000800 */
[----:B-1----:R-:W-:Y:S01]  /*0120*/  @!P0 FMUL R26, R26, 1.175494350822287508e-38 ;  /* 0x008000001a1a8820 */ /* 0x002fe20000400000 */
[----:B------:R-:W-:-:S04]  /*0130*/  UISETP.LT.U32.AND UP0, UPT, UR40, 0x18, UPT ;  /* 0x000000182800788c */ /* 0x000fc8000bf01070 */
[--C-:B------:R-:W-:Y:S02]  /*0140*/  SHF.R.U32.HI R39, RZ, 0x17, R26.reuse ;  /* 0x00000017ff277819 */ /* 0x100fe4000001161a */
[----:B------:R-:W-:Y:S01]  /*0150*/  LOP3.LUT R2, R26, 0x3fffff, RZ, 0xc0, !PT ;  /* 0x003fffff1a027812 */ /* 0x000fe200078ec0ff */
[----:B------:R-:W-:Y:S01]  /*0160*/  USEL UR38, UR40, 0x18, UP0 ;  /* 0x0000001828267887 */ /* 0x000fe20008000000 */
[--C-:B------:R-:W-:Y:S02]  /*0170*/  SHF.R.U32.HI R0, RZ, 0x16, R26.reuse ;  /* 0x00000016ff007819 */ /* 0x100fe4000001161a */
[----:B------:R-:W-:Y:S01]  /*0180*/  LOP3.LUT P0, RZ, R2, 0xff, R39, 0xf8, !PT ;  /* 0x000000ff02ff7812 */ /* 0x000fe2000780f827 */
[----:B------:R-:W-:Y:S01]  /*0190*/  UIADD3 UR38, UPT, UPT, UR38, 0x1, URZ ;  /* 0x0000000126267890 */ /* 0x000fe2000fffe0ff */
[----:B------:R-:W-:Y:S02]  /*01a0*/  LOP3.LUT R0, R0, 0x1, RZ, 0xc0, !PT ;  /* 0x0000000100007812 */ /* 0x000fe400078ec0ff */
[----:B------:R-:W-:-:S02]  /*01b0*/  SHF.R.U32.HI R6, RZ, 0x15, R26 ;  /* 0x00000015ff067819 */ /* 0x000fc4000001161a */
[----:B------:R-:W-:Y:S02]  /*01c0*/  ISETP.EQ.U32.AND P0, PT, R0, 0x1, P0 ;  /* 0x000000010000780c */ /* 0x000fe40000702070 */
[----:B------:R-:W-:Y:S01]  /*01d0*/  SHF.R.U32.HI R0, RZ, 0x14, R26 ;  /* 0x00000014ff007819 */ /* 0x000fe2000001161a */
[----:B---3--:R-:W-:Y:S01]  /*01e0*/  USHF.L.U32 UR4, UR4, 0x9, URZ ;  /* 0x0000000904047899 */ /* 0x008fe200080006ff */
[----:B------:R-:W-:Y:S02]  /*01f0*/  LOP3.LUT R7, R6, 0x1, RZ, 0xc0, !PT ;  /* 0x0000000106077812 */ /* 0x000fe400078ec0ff */
[----:B------:R-:W-:Y:S02]  /*0200*/  LOP3.LUT R3, R0, 0x1, RZ, 0xc0, !PT ;  /* 0x0000000100037812 */ /* 0x000fe400078ec0ff */
[C---:B------:R-:W-:Y:S02]  /*0210*/  LOP3.LUT R36, R26.reuse, 0x7fffffff, RZ, 0xc0, !PT ;  /* 0x7fffffff1a247812 */ /* 0x040fe400078ec0ff */
[----:B--2---:R-:W-:Y:S01]  /*0220*/  LOP3.LUT R17, R17, UR4, RZ, 0xfc, !PT ;  /* 0x0000000411117c12 */ /* 0x004fe2000f8efcff */
[C---:B------:R-:W-:Y:S01]  /*0230*/  IMAD.IADD R3, R26.reuse, 0x1, R3 ;  /* 0x000000011a037824 */ /* 0x040fe200078e0203 */
[----:B------:R-:W-:Y:S01]  /*0240*/  IADD3 R7, PT, PT, R26, R7, RZ ;  /* 0x000000071a077210 */ /* 0x000fe20007ffe0ff */
[----:B------:R-:W-:Y:S01]  /*0250*/  FADD.FTZ R34, R36, 8192 ;  /* 0x4600000024227421 */ /* 0x000fe20000010000 */
[----:B------:R-:W-:Y:S01]  /*0260*/  IADD3 R38, PT, PT, R39, 0x1, RZ ;  /* 0x0000000127267810 */ /* 0x000fe20007ffe0ff */
[----:B------:R-:W-:-:S02]  /*0270*/  @!P0 IMAD.MOV R38, RZ, RZ, R39 ;  /* 0x000000ffff268224 */ /* 0x000fc400078e0227 */
        /* <DEDUP_REMOVED lines=17> */
[----:B------:R-:W-:-:S04]  /*0390*/  SHF.R.U32.HI R31, RZ, 0x15, R31 ;  /* 0x00000015ff1f7819 */ /* 0x000fc8000001161f */
[----:B------:R-:W1:-:S15]  /*03a0*/  DSETP.NEU.AND P1, PT, R4, RZ, PT ;  /* 0x000000ff0400722a */ /* 0x000e5e0003f2d000 */
[----:B------:R-:W-:-:S15]  /*03b0*/  NOP ;  /* 0x0000000000007918 */ /* 0x000fde0000000000 */
[----:B------:R-:W-:-:S15]  /*03c0*/  NOP ;  /* 0x0000000000007918 */ /* 0x000fde0000000000 */
[----:B------:R-:W-:-:S15]  /*03d0*/  NOP ;  /* 0x0000000000007918 */ /* 0x000fde0000000000 */
[----:B------:R-:W-:-:S04]  /*03e0*/  NOP ;  /* 0x0000000000007918 */ /* 0x000fc80000000000 */
[----:B------:R-:W2:Y:S02]  /*03f0*/  F2I.S64.F64.TRUNC R40, R4 ;  /* 0x0000000400287311 */ /* 0x000ea4000030d900 */
[----:B--2---:R-:W-:-:S05]  /*0400*/  IMAD.MOV.U32 R2, RZ, RZ, R40 ;  /* 0x000000ffff027224 */ /* 0x004fca00078e0028 */
[----:B------:R-:W-:Y:S02]  /*0410*/  PRMT R18, R2, 0x7610, R18 ;  /* 0x0000761002127816 */ /* 0x000fe40000000012 */
[----:B-1----:R-:W-:Y:S02]  /*0420*/  SEL R2, RZ, 0x1, !P1 ;  /* 0x00000001ff027807 */ /* 0x002fe40004800000 */
[----:B-----5:R-:W-:-:S15]  /*0430*/  ISETP.GE.AND P1, PT, R17, UR5, PT ;  /* 0x0000000511007c0c */ /* 0x020fde000bf26270 */
[----:B------:R-:W-:-:S15]  /*0440*/  NOP ;  /* 0x0000000000007918 */ /* 0x000fde0000000000 */
[----:B------:R-:W-:-:S15]  /*0450*/  NOP ;  /* 0x0000000000007918 */ /* 0x000fde0000000000 */
[----:B------:R-:W-:-:S08]  /*0460*/  NOP ;  /* 0x0000000000007918 */ /* 0x000fd00000000000 */
[----:B------:R1:W2:-:S15]  /*0470*/  F2I.U32.F64.TRUNC R37, R4 ;  /* 0x0000000400257311 */ /* 0x00029e000030d000 */
[----:B------:R-:W-:-:S15]  /*0480*/  NOP ;  /* 0x0000000000007918 */ /* 0x000fde0000000000 */
[----:B------:R-:W-:-:S15]  /*0490*/  NOP ;  /* 0x0000000000007918 */ /* 0x000fde0000000000 */
[----:B------:R-:W-:-:S15]  /*04a0*/  NOP ;  /* 0x0000000000007918 */ /* 0x000fde0000000000 */
[----:B------:R-:W-:-:S04]  /*04b0*/  NOP ;  /* 0x0000000000007918 */ /* 0x000fc80000000000 */
[----:B------:R1:W3:-:S15]  /*04c0*/  F2I.F64.TRUNC R19, R4 ;  /* 0x0000000400137311 */ /* 0x0002de000030d100 */
[----:B------:R-:W-:-:S15]  /*04d0*/  NOP ;  /* 0x0000000000007918 */ /* 0x000fde0000000000 */
[----:B------:R-:W-:-:S15]  /*04e0*/  NOP ;  /* 0x0000000000007918 */ /* 0x000fde0000000000 */
[----:B------:R-:W-:-:S15]  /*04f0*/  NOP ;  /* 0x0000000000007918 */ /* 0x000fde0000000000 */
[----:B------:R-:W-:-:S04]  /*0500*/  NOP ;  /* 0x0000000000007918 */ /* 0x000fc80000000000 */
[----:B------:R1:W5:Y:S02]  /*0510*/  F2I.U64.F64.TRUNC R42, R4 ;  /* 0x00000004002a7311 */ /* 0x000364000030d800 */
        /* <DEDUP_REMOVED lines=278> */
.L_x_5354:
[----:B------:R-:W-:Y:S01]  /*1680*/  IMAD.MOV.U32 R6, RZ, RZ, R0 ;  /* 0x000000ffff067224 */ /* 0x000fe200078e0000 */
[----:B------:R-:W-:-:S07]  /*1690*/  MOV R7, RZ ;  /* 0x000000ff00077202 */ /* 0x000fce0000000f00 */
.L_x_5353:
        /* <DEDUP_REMOVED lines=16> */
.L_x_5358:
[----:B------:R0:W-:Y:S01]  /*17a0*/  STG.E.U8 desc[UR36][R8.64], R18 ;  /* 0x0000001208007986 */ /* 0x0001e2000c101124 */
[----:B------:R-:W-:Y:S05]  /*17b0*/  BRA `(.L_x_5360) ;  /* 0x0000000800287947 */ /* 0x000fea0003800000 */
.L_x_5357:
        /* <DEDUP_REMOVED lines=8> */
.L_x_5362:
[----:B------:R0:W-:Y:S01]  /*1840*/  STG.E desc[UR36][R8.64], R19 ;  /* 0x0000001308007986 */ /* 0x0001e2000c101924 */
[----:B------:R-:W-:Y:S05]  /*1850*/  BRA `(.L_x_5360) ;  /* 0x0000000800007947 */ /* 0x000fea0003800000 */
.L_x_5361:
[----:B------:R0:W-:Y:S01]  /*1860*/  STG.E.U16 desc[UR36][R8.64], R19 ;  /* 0x0000001308007986 */ /* 0x0001e2000c101524 */
[----:B------:R-:W-:Y:S05]  /*1870*/  BRA `(.L_x_5360) ;  /* 0x0000000400f87947 */ /* 0x000fea0003800000 */
.L_x_5356:
        /* <DEDUP_REMOVED lines=8> */
.L_x_5364:
[----:B------:R-:W-:-:S05]  /*1900*/  F2FP.F16.F32.PACK_AB R0, RZ, R26 ;  /* 0x0000001aff00723e */ /* 0x000fca00000000ff */
[----:B------:R0:W-:Y:S01]  /*1910*/  STG.E.U16 desc[UR36][R8.64], R0 ;  /* 0x0000000008007986 */ /* 0x0001e2000c101524 */
[----:B------:R-:W-:Y:S05]  /*1920*/  BRA `(.L_x_5360) ;  /* 0x0000000400cc7947 */ /* 0x000fea0003800000 */
.L_x_5363:
        /* <DEDUP_REMOVED lines=9> */
.L_x_5366:
[----:B------:R-:W-:-:S04]  /*19c0*/  F2FP.F16.F32.PACK_AB R3, RZ, R26 ;  /* 0x0000001aff03723e */ /* 0x000fc800000000ff */
[----:B------:R-:W-:-:S05]  /*19d0*/  PRMT R3, R3, 0x5410, RZ ;  /* 0x0000541003037816 */ /* 0x000fca00000000ff */
[----:B------:R0:W-:Y:S01]  /*19e0*/  STG.E desc[UR36][R8.64], R3 ;  /* 0x0000000308007986 */ /* 0x0001e2000c101924 */
[----:B------:R-:W-:Y:S05]  /*19f0*/  BRA `(.L_x_5360) ;  /* 0x0000000400987947 */ /* 0x000fea0003800000 */
.L_x_5365:
[----:B------:R0:W-:Y:S01]  /*1a00*/  STG.E.64 desc[UR36][R8.64], R4 ;  /* 0x0000000408007986 */ /* 0x0001e2000c101b24 */
[----:B------:R-:W-:Y:S05]  /*1a10*/  BRA `(.L_x_5360) ;  /* 0x0000000400907947 */ /* 0x000fea0003800000 */
.L_x_5355:
        /* <DEDUP_REMOVED lines=10> */
.L_x_5369:
[----:B------:R-:W-:-:S05]  /*1ac0*/  CS2R R6, SRZ ;  /* 0x0000000000067805 */ /* 0x000fca000001ff00 */
[----:B------:R0:W-:Y:S01]  /*1ad0*/  STG.E.128 desc[UR36][R8.64], R4 ;  /* 0x0000000408007986 */ /* 0x0001e2000c101d24 */
[----:B------:R-:W-:Y:S05]  /*1ae0*/  BRA `(.L_x_5360) ;  /* 0x00000004005c7947 */ /* 0x000fea0003800000 */
.L_x_5368:
        /* <DEDUP_REMOVED lines=13> */
.L_x_5371:
[C---:B------:R-:W-:Y:S02]  /*1bc0*/  ISETP.GE.U32.AND P1, PT, R36.reuse, 0x38800000, PT ;  /* 0x388000002400780c */ /* 0x040fe40003f26070 */
[----:B------:R-:W-:Y:S02]  /*1bd0*/  ISETP.GT.U32.AND P0, PT, R36, 0x477fffff, PT ;  /* 0x477fffff2400780c */ /* 0x000fe40003f04070 */
[----:B------:R-:W-:-:S04]  /*1be0*/  SEL R0, R24, R31, !P1 ;  /* 0x0000001f18007207 */ /* 0x000fc80004800000 */
[----:B------:R-:W-:-:S04]  /*1bf0*/  SEL R3, R25, R0, P0 ;  /* 0x0000000019037207 */ /* 0x000fc80000000000 */
[----:B------:R-:W-:-:S05]  /*1c00*/  LOP3.LUT R3, R3, R32, RZ, 0xfc, !PT ;  /* 0x0000002003037212 */ /* 0x000fca00078efcff */
[----:B------:R0:W-:Y:S01]  /*1c10*/  STG.E.U8 desc[UR36][R8.64], R3 ;  /* 0x0000000308007986 */ /* 0x0001e2000c101124 */
[----:B------:R-:W-:Y:S05]  /*1c20*/  BRA `(.L_x_5360) ;  /* 0x00000004000c7947 */ /* 0x000fea0003800000 */
.L_x_5370:
[----:B------:R-:W-:-:S05]  /*1c30*/  F2FP.BF16.F32.PACK_AB R0, RZ, R26 ;  /* 0x0000001aff00723e */ /* 0x000fca00000010ff */
[----:B------:R0:W-:Y:S01]  /*1c40*/  STG.E.U16 desc[UR36][R8.64], R0 ;  /* 0x0000000008007986 */ /* 0x0001e2000c101524 */
[----:B------:R-:W-:Y:S05]  /*1c50*/  BRA `(.L_x_5360) ;  /* 0x0000000400007947 */ /* 0x000fea0003800000 */
.L_x_5367:
        /* <DEDUP_REMOVED lines=10> */
.L_x_5374:
        /* <DEDUP_REMOVED lines=10> */
.L_x_5375:
[----:B------:R4:W-:Y:S01]  /*1da0*/  STG.E.U8 desc[UR36][R8.64], R4 ;  /* 0x0000000408007986 */ /* 0x0009e2000c101124 */
[----:B------:R-:W-:Y:S05]  /*1db0*/  BRA `(.L_x_5360) ;  /* 0x0000000000a87947 */ /* 0x000fea0003800000 */
.L_x_5373:
        /* <DEDUP_REMOVED lines=10> */
.L_x_5376:
[----:B------:R5:W-:Y:S01]  /*1e60*/  STG.E.U8 desc[UR36][R8.64], R4 ;  /* 0x0000000408007986 */ /* 0x000be2000c101124 */
[----:B------:R-:W-:Y:S05]  /*1e70*/  BRA `(.L_x_5360) ;  /* 0x0000000000787947 */ /* 0x000fea0003800000 */
.L_x_5372:
[----:B------:R-:W-:-:S13]  /*1e80*/  ISETP.NE.AND P0, PT, R0, 0x1c, PT ;  /* 0x0000001c0000780c */ /* 0x000fda0003f05270 */
[----:B------:R-:W-:Y:S05]  /*1e90*/  @!P0 BRA `(.L_x_5377) ;  /* 0x00000000006c8947 */ /* 0x000fea0003800000 */
[----:B------:R-:W-:-:S13]  /*1ea0*/  ISETP.NE.AND P0, PT, R0, 0x1d, PT ;  /* 0x0000001d0000780c */ /* 0x000fda0003f05270 */
[----:B------:R-:W-:Y:S05]  /*1eb0*/  @!P0 BRA `(.L_x_5378) ;  /* 0x00000000005c8947 */ /* 0x000fea0003800000 */
[----:B------:R-:W-:-:S13]  /*1ec0*/  ISETP.NE.AND P0, PT, R0, 0x2c, PT ;  /* 0x0000002c0000780c */ /* 0x000fda0003f05270 */
[----:B------:R-:W-:Y:S05]  /*1ed0*/  @!P0 BRA `(.L_x_5379) ;  /* 0x0000000000448947 */ /* 0x000fea0003800000 */
.L_x_5359:
        /* <DEDUP_REMOVED lines=16> */
.L_x_5380:
[----:B------:R-:W-:Y:S05]  /*1fe0*/  BRA `(.L_x_5360) ;  /* 0x00000000001c7947 */ /* 0x000fea0003800000 */
.L_x_5379:
[----:B------:R-:W-:-:S04]  /*1ff0*/  ISETP.NE.AND P0, PT, R39, 0xff, PT ;  /* 0x000000ff2700780c */ /* 0x000fc80003f05270 */
[----:B------:R-:W-:-:S05]  /*2000*/  SEL R3, R38, 0xffff, P0 ;  /* 0x0000ffff26037807 */ /* 0x000fca0000000000 */
[----:B------:R2:W-:Y:S01]  /*2010*/  STG.E.U8 desc[UR36][R8.64], R3 ;  /* 0x0000000308007986 */ /* 0x0005e2000c101124 */
[----:B------:R-:W-:Y:S05]  /*2020*/  BRA `(.L_x_5360) ;  /* 0x00000000000c7947 */ /* 0x000fea0003800000 */
.L_x_5378:
[----:B------:R1:W-:Y:S01]  /*2030*/  STG.E.64 desc[UR36][R8.64], R42 ;  /* 0x0000002a08007986 */ /* 0x0003e2000c101b24 */
[----:B------:R-:W-:Y:S05]  /*2040*/  BRA `(.L_x_5360) ;  /* 0x0000000000047947 */ /* 0x000fea0003800000 */
.L_x_5377:
[----:B------:R0:W-:Y:S02]  /*2050*/  STG.E desc[UR36][R8.64], R37 ;  /* 0x0000002508007986 */ /* 0x0001e4000c101924 */
.L_x_5360:
[----:B------:R-:W-:-:S07]  /*2060*/  VIADD R17, R17, 0x80 ;  /* 0x0000008011117836 */ /* 0x000fce0000000000 */
.L_x_5352:
[----:B------:R-:W-:Y:S05]  /*2070*/  BSYNC.RECONVERGENT B6 ;  /* 0x0000000000067941 */ /* 0x000fea0003800200 */
.L_x_5351:
        /* <DEDUP_REMOVED lines=276> */
[----:B------:R-:W4:Y:S03]  /*31c0*/  LDCU UR7, c[0x0][0x518] ;  /* 0x0000a300ff0777ac */ /* 0x000f260008000800 */
[----:B0-----:R-:W-:-:S05]  /*31d0*/  IMAD.HI.U32 R3, R5, UR4, R4 ;  /* 0x0000000405037c27 */ /* 0x001fca000f8e0004 */
[----:B------:R-:W-:-:S05]  /*31e0*/  SHF.R.U32.HI R3, RZ, UR5, R3 ;  /* 0x00000005ff037c19 */ /* 0x000fca0008011603 */
[----:B------:R-:W-:-:S04]  /*31f0*/  IMAD.MOV R3, RZ, RZ, -R3 ;  /* 0x000000ffff037224 */ /* 0x000fc800078e0a03 */
[----:B--2---:R-:W-:-:S04]  /*3200*/  IMAD R5, R3, UR6, R5 ;  /* 0x0000000603057c24 */ /* 0x004fc8000f8e0205 */
[----:B----4-:R-:W-:-:S07]  /*3210*/  IMAD R0, R5, UR7, R0 ;  /* 0x0000000705007c24 */ /* 0x010fce000f8e0200 */
.L_x_5384:
[----:B------:R-:W-:Y:S01]  /*3220*/  IMAD.MOV.U32 R4, RZ, RZ, R0 ;  /* 0x000000ffff047224 */ /* 0x000fe200078e0000 */
[----:B------:R-:W-:-:S07]  /*3230*/  MOV R5, RZ ;  /* 0x000000ff00057202 */ /* 0x000fce0000000f00 */
.L_x_5383:
        /* <DEDUP_REMOVED lines=16> */
.L_x_5388:
[----:B------:R0:W-:Y:S01]  /*3340*/  STG.E.U8 desc[UR36][R8.64], R18 ;  /* 0x0000001208007986 */ /* 0x0001e2000c101124 */
[----:B------:R-:W-:Y:S05]  /*3350*/  BRA `(.L_x_5390) ;  /* 0x00000008002c7947 */ /* 0x000fea0003800000 */
.L_x_5387:
        /* <DEDUP_REMOVED lines=8> */
.L_x_5392:
[----:B------:R0:W-:Y:S01]  /*33e0*/  STG.E desc[UR36][R8.64], R19 ;  /* 0x0000001308007986 */ /* 0x0001e2000c101924 */
[----:B------:R-:W-:Y:S05]  /*33f0*/  BRA `(.L_x_5390) ;  /* 0x0000000800047947 */ /* 0x000fea0003800000 */
.L_x_5391:
[----:B------:R0:W-:Y:S01]  /*3400*/  STG.E.U16 desc[UR36][R8.64], R19 ;  /* 0x0000001308007986 */ /* 0x0001e2000c101524 */
[----:B------:R-:W-:Y:S05]  /*3410*/  BRA `(.L_x_5390) ;  /* 0x0000000400fc7947 */ /* 0x000fea0003800000 */
.L_x_5386:
        /* <DEDUP_REMOVED lines=8> */
.L_x_5394:
[----:B------:R-:W-:-:S05]  /*34a0*/  F2FP.F16.F32.PACK_AB R0, RZ, R26 ;  /* 0x0000001aff00723e */ /* 0x000fca00000000ff */
[----:B------:R0:W-:Y:S01]  /*34b0*/  STG.E.U16 desc[UR36][R8.64], R0 ;  /* 0x0000000008007986 */ /* 0x0001e2000c101524 */
[----:B------:R-:W-:Y:S05]  /*34c0*/  BRA `(.L_x_5390) ;  /* 0x0000000400d07947 */ /* 0x000fea0003800000 */
.L_x_5393:
        /* <DEDUP_REMOVED lines=9> */
.L_x_5396:
[----:B------:R-:W-:-:S04]  /*3560*/  F2FP.F16.F32.PACK_AB R0, RZ, R26 ;  /* 0x0000001aff00723e */ /* 0x000fc800000000ff */
[----:B------:R-:W-:-:S05]  /*3570*/  PRMT R0, R0, 0x5410, RZ ;  /* 0x0000541000007816 */ /* 0x000fca00000000ff */
[----:B------:R0:W-:Y:S01]  /*3580*/  STG.E desc[UR36][R8.64], R0 ;  /* 0x0000000008007986 */ /* 0x0001e2000c101924 */
[----:B------:R-:W-:Y:S05]  /*3590*/  BRA `(.L_x_5390) ;  /* 0x00000004009c7947 */ /* 0x000fea0003800000 */
.L_x_5395:
[----:B------:R-:W0:Y:S02]  /*35a0*/  LDC.64 R4, c[0x0][0x528] ;  /* 0x00014a00ff047b82 */ /* 0x000e240000000a00 */
[----:B0-----:R0:W-:Y:S01]  /*35b0*/  STG.E.64 desc[UR36][R8.64], R4 ;  /* 0x0000000408007986 */ /* 0x0011e2000c101b24 */
[----:B------:R-:W-:Y:S05]  /*35c0*/  BRA `(.L_x_5390) ;  /* 0x0000000400907947 */ /* 0x000fea0003800000 */
.L_x_5385:
        /* <DEDUP_REMOVED lines=10> */
.L_x_5399:
[----:B------:R-:W0:Y:S01]  /*3670*/  LDC.64 R4, c[0x0][0x528] ;  /* 0x00014a00ff047b82 */ /* 0x000e220000000a00 */
[----:B------:R-:W-:-:S05]  /*3680*/  CS2R R6, SRZ ;  /* 0x0000000000067805 */ /* 0x000fca000001ff00 */
[----:B0-----:R0:W-:Y:S01]  /*3690*/  STG.E.128 desc[UR36][R8.64], R4 ;  /* 0x0000000408007986 */ /* 0x0011e2000c101d24 */
[----:B------:R-:W-:Y:S05]  /*36a0*/  BRA `(.L_x_5390) ;  /* 0x0000000400587947 */ /* 0x000fea0003800000 */
.L_x_5398:
        /* <DEDUP_REMOVED lines=13> */
.L_x_5401:
[C---:B------:R-:W-:Y:S02]  /*3780*/  ISETP.GE.U32.AND P0, PT, R36.reuse, 0x38800000, PT ;  /* 0x388000002400780c */ /* 0x040fe40003f06070 */
[----:B------:R-:W-:Y:S02]  /*3790*/  ISETP.GT.U32.AND P1, PT, R36, 0x477fffff, PT ;  /* 0x477fffff2400780c */ /* 0x000fe40003f24070 */
[----:B------:R-:W-:-:S04]  /*37a0*/  SEL R0, R24, R31, !P0 ;  /* 0x0000001f18007207 */ /* 0x000fc80004000000 */
[----:B------:R-:W-:-:S04]  /*37b0*/  SEL R3, R25, R0, P1 ;  /* 0x0000000019037207 */ /* 0x000fc80000800000 */
[----:B------:R-:W-:-:S05]  /*37c0*/  LOP3.LUT R3, R3, R32, RZ, 0xfc, !PT ;  /* 0x0000002003037212 */ /* 0x000fca00078efcff */
[----:B------:R0:W-:Y:S01]  /*37d0*/  STG.E.U8 desc[UR36][R8.64], R3 ;  /* 0x0000000308007986 */ /* 0x0001e2000c101124 */
[----:B------:R-:W-:Y:S05]  /*37e0*/  BRA `(.L_x_5390) ;  /* 0x0000000400087947 */ /* 0x000fea0003800000 */
.L_x_5400:
[----:B------:R-:W-:-:S05]  /*37f0*/  F2FP.BF16.F32.PACK_AB R0, RZ, R26 ;  /* 0x0000001aff00723e */ /* 0x000fca00000010ff */
[----:B------:R0:W-:Y:S01]  /*3800*/  STG.E.U16 desc[UR36][R8.64], R0 ;  /* 0x0000000008007986 */ /* 0x0001e2000c101524 */
[----:B------:R-:W-:Y:S05]  /*3810*/  BRA `(.L_x_5390) ;  /* 0x0000000000fc7947 */ /* 0x000fea0003800000 */
.L_x_5397:
        /* <DEDUP_REMOVED lines=10> */
.L_x_5404:
        /* <DEDUP_REMOVED lines=10> */
.L_x_5405:
[----:B------:R4:W-:Y:S01]  /*3960*/  STG.E.U8 desc[UR36][R8.64], R4 ;  /* 0x0000000408007986 */ /* 0x0009e2000c101124 */
[----:B------:R-:W-:Y:S05]  /*3970*/  BRA `(.L_x_5390) ;  /* 0x0000000000a47947 */ /* 0x000fea0003800000 */
.L_x_5403:
        /* <DEDUP_REMOVED lines=10> */
.L_x_5406:
[----:B------:R5:W-:Y:S01]  /*3a20*/  STG.E.U8 desc[UR36][R8.64], R4 ;  /* 0x0000000408007986 */ /* 0x000be2000c101124 */
[----:B------:R-:W-:Y:S05]  /*3a30*/  BRA `(.L_x_5390) ;  /* 0x0000000000747947 */ /* 0x000fea0003800000 */
.L_x_5402:
        /* <DEDUP_REMOVED lines=9> */
.L_x_5389:
[----:B------:R-:W-:Y:S01]  /*3ad0*/  MOV R14, 0x0 ;  /* 0x00000000000e7802 */ /* 0x000fe20000000f00 */
[----:B------:R-:W0:Y:S01]  /*3ae0*/  LDCU.64 UR4, c[0x4][0x190] ;  /* 0x01003200ff0477ac */ /* 0x000e220008000a00 */
[----:B------:R-:W-:Y:S02]  /*3af0*/  HFMA2 R13, -RZ, RZ, 0, 0 ;  /* 0x00000000ff0d7431 */ /* 0x000fe400000001ff */
[----:B--2---:R-:W-:Y:S01]  /*3b00*/  IMAD.MOV.U32 R8, RZ, RZ, 0x65 ;  /* 0x00000065ff087424 */ /* 0x004fe200078e00ff */
        /* <DEDUP_REMOVED lines=12> */
.L_x_5409:
[----:B------:R-:W-:Y:S05]  /*3bd0*/  BRA `(.L_x_5390) ;  /* 0x00000000000c7947 */ /* 0x000fea0003800000 */
.L_x_5408:
[----:B------:R1:W-:Y:S01]  /*3be0*/  STG.E.64 desc[UR36][R8.64], R42 ;  /* 0x0000002a08007986 */ /* 0x0003e2000c101b24 */
[----:B------:R-:W-:Y:S05]  /*3bf0*/  BRA `(.L_x_5390) ;  /* 0x0000000000047947 */ /* 0x000fea0003800000 */
.L_x_5407:
[----:B------:R0:W-:Y:S02]  /*3c00*/  STG.E desc[UR36][R8.64], R37 ;  /* 0x0000002508007986 */ /* 0x0001e4000c101924 */
.L_x_5390:
[----:B------:R-:W-:-:S07]  /*3c10*/  VIADD R17, R17, 0x80 ;  /* 0x0000008011117836 */ /* 0x000fce0000000000 */
.L_x_5382:
[----:B------:R-:W-:Y:S05]  /*3c20*/  BSYNC.RECONVERGENT B6 ;  /* 0x0000000000067941 */ /* 0x000fea0003800200 */
.L_x_5381:
        /* <DEDUP_REMOVED lines=282> */
.L_x_5413:
[----:B------:R-:W-:Y:S01]  /*4dd0*/  IMAD.MOV.U32 R4, RZ, RZ, R0 ;  /* 0x000000ffff047224 */ /* 0x000fe200078e0000 */
[----:B------:R-:W-:-:S07]  /*4de0*/  MOV R5, RZ ;  /* 0x000000ff00057202 */ /* 0x000fce0000000f00 */
.L_x_5412:
        /* <DEDUP_REMOVED lines=16> */
.L_x_5417:
[----:B------:R3:W-:Y:S01]  /*4ef0*/  STG.E.U8 desc[UR36][R8.64], R18 ;  /* 0x0000001208007986 */ /* 0x0007e2000c101124 */
[----:B------:R-:W-:Y:S05]  /*4f00*/  BRA `(.L_x_5419) ;  /* 0x00000008002c7947 */ /* 0x000fea0003800000 */
.L_x_5416:
        /* <DEDUP_REMOVED lines=8> */
.L_x_5421:
[----:B------:R1:W-:Y:S01]  /*4f90*/  STG.E desc[UR36][R8.64], R19 ;  /* 0x0000001308007986 */ /* 0x0003e2000c101924 */
[----:B------:R-:W-:Y:S05]  /*4fa0*/  BRA `(.L_x_5419) ;  /* 0x0000000800047947 */ /* 0x000fea0003800000 */
.L_x_5420:
[----:B------:R2:W-:Y:S01]  /*4fb0*/  STG.E.U16 desc[UR36][R8.64], R19 ;  /* 0x0000001308007986 */ /* 0x0005e2000c101524 */
[----:B------:R-:W-:Y:S05]  /*4fc0*/  BRA `(.L_x_5419) ;  /* 0x0000000400fc7947 */ /* 0x000fea0003800000 */
.L_x_5415:
        /* <DEDUP_REMOVED lines=8> */
.L_x_5423:
[----:B------:R-:W-:-:S05]  /*5050*/  F2FP.F16.F32.PACK_AB R0, RZ, R26 ;  /* 0x0000001aff00723e */ /* 0x000fca00000000ff */
[----:B------:R0:W-:Y:S01]  /*5060*/  STG.E.U16 desc[UR36][R8.64], R0 ;  /* 0x0000000008007986 */ /* 0x0001e2000c101524 */
[----:B------:R-:W-:Y:S05]  /*5070*/  BRA `(.L_x_5419) ;  /* 0x0000000400d07947 */ /* 0x000fea0003800000 */
.L_x_5422:
        /* <DEDUP_REMOVED lines=9> */
.L_x_5425:
[----:B------:R-:W-:-:S04]  /*5110*/  F2FP.F16.F32.PACK_AB R0, RZ, R26 ;  /* 0x0000001aff00723e */ /* 0x000fc800000000ff */
[----:B------:R-:W-:-:S05]  /*5120*/  PRMT R0, R0, 0x5410, RZ ;  /* 0x0000541000007816 */ /* 0x000fca00000000ff */
[----:B------:R0:W-:Y:S01]  /*5130*/  STG.E desc[UR36][R8.64], R0 ;  /* 0x0000000008007986 */ /* 0x0001e2000c101924 */
[----:B------:R-:W-:Y:S05]  /*5140*/  BRA `(.L_x_5419) ;  /* 0x00000004009c7947 */ /* 0x000fea0003800000 */
.L_x_5424:
[----:B------:R-:W0:Y:S02]  /*5150*/  LDC.64 R4, c[0x0][0x528] ;  /* 0x00014a00ff047b82 */ /* 0x000e240000000a00 */
[----:B0-----:R5:W-:Y:S01]  /*5160*/  STG.E.64 desc[UR36][R8.64], R4 ;  /* 0x0000000408007986 */ /* 0x001be2000c101b24 */
[----:B------:R-:W-:Y:S05]  /*5170*/  BRA `(.L_x_5419) ;  /* 0x0000000400907947 */ /* 0x000fea0003800000 */
.L_x_5414:
        /* <DEDUP_REMOVED lines=10> */
.L_x_5428:
[----:B------:R-:W0:Y:S01]  /*5220*/  LDC.64 R4, c[0x0][0x528] ;  /* 0x00014a00ff047b82 */ /* 0x000e220000000a00 */
[----:B------:R-:W-:-:S05]  /*5230*/  CS2R R6, SRZ ;  /* 0x0000000000067805 */ /* 0x000fca000001ff00 */
[----:B0-----:R0:W-:Y:S01]  /*5240*/  STG.E.128 desc[UR36][R8.64], R4 ;  /* 0x0000000408007986 */ /* 0x0011e2000c101d24 */
[----:B------:R-:W-:Y:S05]  /*5250*/  BRA `(.L_x_5419) ;  /* 0x0000000400587947 */ /* 0x000fea0003800000 */
.L_x_5427:
        /* <DEDUP_REMOVED lines=13> */
.L_x_5430:
[C---:B------:R-:W-:Y:S02]  /*5330*/  ISETP.GE.U32.AND P0, PT, R36.reuse, 0x38800000, PT ;  /* 0x388000002400780c */ /* 0x040fe40003f06070 */
[----:B------:R-:W-:Y:S02]  /*5340*/  ISETP.GT.U32.AND P1, PT, R36, 0x477fffff, PT ;  /* 0x477fffff2400780c */ /* 0x000fe40003f24070 */
[----:B------:R-:W-:-:S04]  /*5350*/  SEL R0, R24, R31, !P0 ;  /* 0x0000001f18007207 */ /* 0x000fc80004000000 */
[----:B------:R-:W-:-:S04]  /*5360*/  SEL R3, R25, R0, P1 ;  /* 0x0000000019037207 */ /* 0x000fc80000800000 */
[----:B------:R-:W-:-:S05]  /*5370*/  LOP3.LUT R3, R3, R32, RZ, 0xfc, !PT ;  /* 0x0000002003037212 */ /* 0x000fca00078efcff */
[----:B------:R0:W-:Y:S01]  /*5380*/  STG.E.U8 desc[UR36][R8.64], R3 ;  /* 0x0000000308007986 */ /* 0x0001e2000c101124 */
[----:B------:R-:W-:Y:S05]  /*5390*/  BRA `(.L_x_5419) ;  /* 0x0000000400087947 */ /* 0x000fea0003800000 */
.L_x_5429:
[----:B------:R-:W-:-:S05]  /*53a0*/  F2FP.BF16.F32.PACK_AB R0, RZ, R26 ;  /* 0x0000001aff00723e */ /* 0x000fca00000010ff */
[----:B------:R0:W-:Y:S01]  /*53b0*/  STG.E.U16 desc[UR36][R8.64], R0 ;  /* 0x0000000008007986 */ /* 0x0001e2000c101524 */
[----:B------:R-:W-:Y:S05]  /*53c0*/  BRA `(.L_x_5419) ;  /* 0x0000000000fc7947 */ /* 0x000fea0003800000 */
.L_x_5426:
        /* <DEDUP_REMOVED lines=10> */
.L_x_5433:
        /* <DEDUP_REMOVED lines=10> */
.L_x_5434:
[----:B------:R0:W-:Y:S01]  /*5510*/  STG.E.U8 desc[UR36][R8.64], R4 ;  /* 0x0000000408007986 */ /* 0x0001e2000c101124 */
[----:B------:R-:W-:Y:S05]  /*5520*/  BRA `(.L_x_5419) ;  /* 0x0000000000a47947 */ /* 0x000fea0003800000 */
.L_x_5432:
        /* <DEDUP_REMOVED lines=10> */
.L_x_5435:
[----:B------:R0:W-:Y:S01]  /*55d0*/  STG.E.U8 desc[UR36][R8.64], R4 ;  /* 0x0000000408007986 */ /* 0x0001e2000c101124 */
[----:B------:R-:W-:Y:S05]  /*55e0*/  BRA `(.L_x_5419) ;  /* 0x0000000000747947 */ /* 0x000fea0003800000 */
.L_x_5431:
        /* <DEDUP_REMOVED lines=9> */
.L_x_5418:
        /* <DEDUP_REMOVED lines=16> */
.L_x_5438:
[----:B------:R-:W-:Y:S05]  /*5780*/  BRA `(.L_x_5419) ;  /* 0x00000000000c7947 */ /* 0x000fea0003800000 */
.L_x_5437:
[----:B------:R0:W-:Y:S01]  /*5790*/  STG.E.64 desc[UR36][R8.64], R42 ;  /* 0x0000002a08007986 */ /* 0x0001e2000c101b24 */
[----:B------:R-:W-:Y:S05]  /*57a0*/  BRA `(.L_x_5419) ;  /* 0x0000000000047947 */ /* 0x000fea0003800000 */
.L_x_5436:
[----:B------:R0:W-:Y:S02]  /*57b0*/  STG.E desc[UR36][R8.64], R37 ;  /* 0x0000002508007986 */ /* 0x0001e4000c101924 */
.L_x_5419:
[----:B------:R-:W-:-:S07]  /*57c0*/  VIADD R17, R17, 0x80 ;  /* 0x0000008011117836 */ /* 0x000fce0000000000 */
.L_x_5411:
[----:B------:R-:W-:Y:S05]  /*57d0*/  BSYNC.RECONVERGENT B6 ;  /* 0x0000000000067941 */ /* 0x000fea0003800200 */
.L_x_5410:
        /* <DEDUP_REMOVED lines=281> */
.L_x_5440:
[----:B------:R-:W-:Y:S01]  /*6970*/  IMAD.MOV.U32 R4, RZ, RZ, R0 ;  /* 0x000000ffff047224 */ /* 0x000fe200078e0000 */
[----:B------:R-:W-:-:S07]  /*6980*/  MOV R5, RZ ;  /* 0x000000ff00057202 */ /* 0x000fce0000000f00 */
.L_x_5439:
        /* <DEDUP_REMOVED lines=16> */
.L_x_5444:
[----:B------:R-:W-:Y:S01]  /*6a90*/  STG.E.U8 desc[UR36][R4.64], R18 ;  /* 0x0000001204007986 */ /* 0x000fe2000c101124 */
[----:B------:R-:W-:Y:S05]  /*6aa0*/  EXIT ;  /* 0x000000000000794d */ /* 0x000fea0003800000 */
.L_x_5443:
        /* <DEDUP_REMOVED lines=8> */
.L_x_5447:
[----:B------:R-:W-:Y:S01]  /*6b30*/  STG.E desc[UR36][R4.64], R19 ;  /* 0x0000001304007986 */ /* 0x000fe2000c101924 */
[----:B------:R-:W-:Y:S05]  /*6b40*/  EXIT ;  /* 0x000000000000794d */ /* 0x000fea0003800000 */
.L_x_5446:
[----:B------:R-:W-:Y:S01]  /*6b50*/  STG.E.U16 desc[UR36][R4.64], R19 ;  /* 0x0000001304007986 */ /* 0x000fe2000c101524 */
[----:B------:R-:W-:Y:S05]  /*6b60*/  EXIT ;  /* 0x000000000000794d */ /* 0x000fea0003800000 */
.L_x_5442:
        /* <DEDUP_REMOVED lines=8> */
.L_x_5449:
[----:B------:R-:W-:-:S05]  /*6bf0*/  F2FP.F16.F32.PACK_AB R26, RZ, R26 ;  /* 0x0000001aff1a723e */ /* 0x000fca00000000ff */
[----:B------:R-:W-:Y:S01]  /*6c00*/  STG.E.U16 desc[UR36][R4.64], R26 ;  /* 0x0000001a04007986 */ /* 0x000fe2000c101524 */
[----:B------:R-:W-:Y:S05]  /*6c10*/  EXIT ;  /* 0x000000000000794d */ /* 0x000fea0003800000 */
.L_x_5448:
        /* <DEDUP_REMOVED lines=9> */
.L_x_5451:
[----:B------:R-:W-:-:S04]  /*6cb0*/  F2FP.F16.F32.PACK_AB R26, RZ, R26 ;  /* 0x0000001aff1a723e */ /* 0x000fc800000000ff */
[----:B------:R-:W-:-:S05]  /*6cc0*/  PRMT R26, R26, 0x5410, RZ ;  /* 0x000054101a1a7816 */ /* 0x000fca00000000ff */
[----:B------:R-:W-:Y:S01]  /*6cd0*/  STG.E desc[UR36][R4.64], R26 ;  /* 0x0000001a04007986 */ /* 0x000fe2000c101924 */
[----:B------:R-:W-:Y:S05]  /*6ce0*/  EXIT ;  /* 0x000000000000794d */ /* 0x000fea0003800000 */
.L_x_5450:
[----:B--2---:R-:W0:Y:S02]  /*6cf0*/  LDC.64 R2, c[0x0][0x528] ;  /* 0x00014a00ff027b82 */ /* 0x004e240000000a00 */
[----:B0-----:R-:W-:Y:S01]  /*6d00*/  STG.E.64 desc[UR36][R4.64], R2 ;  /* 0x0000000204007986 */ /* 0x001fe2000c101b24 */
[----:B------:R-:W-:Y:S05]  /*6d10*/  EXIT ;  /* 0x000000000000794d */ /* 0x000fea0003800000 */
.L_x_5441:
        /* <DEDUP_REMOVED lines=10> */
.L_x_5454:
[----:B-123--:R-:W0:Y:S01]  /*6dc0*/  LDC.64 R8, c[0x0][0x528] ;  /* 0x00014a00ff087b82 */ /* 0x00ee220000000a00 */
[----:B------:R-:W-:-:S05]  /*6dd0*/  CS2R R10, SRZ ;  /* 0x00000000000a7805 */ /* 0x000fca000001ff00 */
[----:B0-----:R-:W-:Y:S01]  /*6de0*/  STG.E.128 desc[UR36][R4.64], R8 ;  /* 0x0000000804007986 */ /* 0x001fe2000c101d24 */
[----:B------:R-:W-:Y:S05]  /*6df0*/  EXIT ;  /* 0x000000000000794d */ /* 0x000fea0003800000 */
.L_x_5453:
        /* <DEDUP_REMOVED lines=13> */
.L_x_5456:
[C---:B------:R-:W-:Y:S02]  /*6ed0*/  ISETP.GT.U32.AND P1, PT, R36.reuse, 0x477fffff, PT ;  /* 0x477fffff2400780c */ /* 0x040fe40003f24070 */
[----:B------:R-:W-:-:S11]  /*6ee0*/  ISETP.GE.U32.AND P0, PT, R36, 0x38800000, PT ;  /* 0x388000002400780c */ /* 0x000fd60003f06070 */
[----:B------:R-:W-:-:S04]  /*6ef0*/  @!P1 SEL R25, R24, R31, !P0 ;  /* 0x0000001f18199207 */ /* 0x000fc80004000000 */
[----:B------:R-:W-:-:S05]  /*6f00*/  LOP3.LUT R25, R25, R32, RZ, 0xfc, !PT ;  /* 0x0000002019197212 */ /* 0x000fca00078efcff */
[----:B------:R-:W-:Y:S01]  /*6f10*/  STG.E.U8 desc[UR36][R4.64], R25 ;  /* 0x0000001904007986 */ /* 0x000fe2000c101124 */
[----:B------:R-:W-:Y:S05]  /*6f20*/  EXIT ;  /* 0x000000000000794d */ /* 0x000fea0003800000 */
.L_x_5455:
[----:B------:R-:W-:-:S05]  /*6f30*/  F2FP.BF16.F32.PACK_AB R26, RZ, R26 ;  /* 0x0000001aff1a723e */ /* 0x000fca00000010ff */
[----:B------:R-:W-:Y:S01]  /*6f40*/  STG.E.U16 desc[UR36][R4.64], R26 ;  /* 0x0000001a04007986 */ /* 0x000fe2000c101524 */
[----:B------:R-:W-:Y:S05]  /*6f50*/  EXIT ;  /* 0x000000000000794d */ /* 0x000fea0003800000 */
.L_x_5452:
        /* <DEDUP_REMOVED lines=10> */
.L_x_5459:
        /* <DEDUP_REMOVED lines=10> */
.L_x_5460:
[----:B------:R-:W-:Y:S01]  /*70a0*/  STG.E.U8 desc[UR36][R4.64], R2 ;  /* 0x0000000204007986 */ /* 0x000fe2000c101124 */
[----:B------:R-:W-:Y:S05]  /*70b0*/  EXIT ;  /* 0x000000000000794d */ /* 0x000fea0003800000 */
.L_x_5458:
        /* <DEDUP_REMOVED lines=10> */
.L_x_5461:
[----:B------:R-:W-:Y:S01]  /*7160*/  STG.E.U8 desc[UR36][R4.64], R2 ;  /* 0x0000000204007986 */ /* 0x000fe2000c101124 */
[----:B------:R-:W-:Y:S05]  /*7170*/  EXIT ;  /* 0x000000000000794d */ /* 0x000fea0003800000 */
.L_x_5457:
        /* <DEDUP_REMOVED lines=9> */
.L_x_5445:
        /* <DEDUP_REMOVED lines=8> */
[----:B----4-:R-:W-:Y:S02]  /*7290*/  IMAD.U32 R4, RZ, RZ, UR4 ;  /* 0x00000004ff047e24 */ /* 0x010fe4000f8e00ff */
[----:B------:R-:W-:Y:S01]  /*72a0*/  IMAD.U32 R5, RZ, RZ, UR5 ;  /* 0x00000005ff057e24 */ /* 0x000fe2000f8e00ff */
[----:B--2---:R-:W-:Y:S01]  /*72b0*/  MOV R6, UR6 ;  /* 0x0000000600067c02 */ /* 0x004fe20008000f00 */
[----:B------:R-:W-:Y:S01]  /*72c0*/  IMAD.U32 R7, RZ, RZ, UR7 ;  /* 0x00000007ff077e24 */ /* 0x000fe2000f8e00ff */
[----:B---3--:R-:W-:Y:S01]  /*72d0*/  MOV R10, UR8 ;  /* 0x00000008000a7c02 */ /* 0x008fe20008000f00 */
[----:B0-----:R-:W-:-:S07]  /*72e0*/  IMAD.U32 R11, RZ, RZ, UR9 ;  /* 0x00000009ff0b7e24 */ /* 0x001fce000f8e00ff */
[----:B------:R-:W-:-:S07]  /*72f0*/  LEPC R20, `(.L_x_5464) ;  /* 0x000000001014794e */ /* 0x000fce0000000000 */
[----:B-1----:R-:W-:Y:S05]  /*7300*/  CALL.ABS.NOINC R2 ;  /* 0x0000000002007343 */ /* 0x002fea0003c00000 */
.L_x_5464:
[----:B------:R-:W-:Y:S05]  /*7310*/  EXIT ;  /* 0x000000000000794d */ /* 0x000fea0003800000 */
.L_x_5463:
[----:B------:R-:W-:Y:S01]  /*7320*/  STG.E.64 desc[UR36][R4.64], R42 ;  /* 0x0000002a04007986 */ /* 0x000fe2000c101b24 */
[----:B------:R-:W-:Y:S05]  /*7330*/  EXIT ;  /* 0x000000000000794d */ /* 0x000fea0003800000 */
.L_x_5462:
[----:B------:R-:W-:Y:S01]  /*7340*/  STG.E desc[UR36][R4.64], R37 ;  /* 0x0000002504007986 */ /* 0x000fe2000c101924 */
[----:B------:R-:W-:Y:S05]  /*7350*/  EXIT ;  /* 0x000000000000794d */ /* 0x000fea0003800000 */
.L_x_5465:
        /* <DEDUP_REMOVED lines=10> */
.L_x_7140:


//--------------------- .text._ZN2at6native27unrolled_elementwise_kernelINS0_11FillFunctorIdEESt5arrayIPcLm1EELi4E23TrivialOffsetCalculatorILi0EjES7_ILi1EjENS0_6memory12LoadWithCastILi0EEENSA_13StoreWithCastILi1EEEEEviT_T0_T2_T3_T4_T5_ --------------------------
	.section	.text._ZN2at6native27unrolled_elementwise_kernelINS0_11FillFunctorIdEESt5arrayIPcLm1EELi4E23TrivialOffsetCalculatorILi0EjES7_ILi1EjENS0_6memory12LoadWithCastILi0EEENSA_13StoreWithCastILi1EEEEEviT_T0_T2_T3_T4_T5_,"ax",@progbits
	.align	128
        .global         _ZN2at6native27unrolled_elementwise_kernelINS0_11FillFunctorIdEESt5arrayIPcLm1EELi4E23TrivialOffsetCalculatorILi0EjES7_ILi1EjENS0_6memory12LoadWithCastILi0EEENSA_13StoreWithCastILi1EEEEEviT_T0_T2_T3_T4_T5_
        .type           _ZN2at6native27unrolled_elementwise_kernelINS0_11FillFunctorIdEESt5arrayIPcLm1EELi4E23TrivialOffsetCalculatorILi0EjES7_ILi1EjENS0_6memory12LoadWithCastILi0EEENSA_13StoreWithCastILi1EEEEEviT_T0_T2_T3_T4_T5_,@function
        .size           _ZN2at6native27unrolled_elementwise_kernelINS0_11FillFunctorIdEESt5arrayIPcLm1EELi4E23TrivialOffsetCalculatorILi0EjES7_ILi1EjENS0_6memory12LoadWithCastILi0EEENSA_13StoreWithCastILi1EEEEEviT_T0_T2_T3_T4_T5_,(.L_x_7141 - _ZN2at6native27unrolled_elementwise_kernelINS0_11FillFunctorIdEESt5arrayIPcLm1EELi4E23TrivialOffsetCalculatorILi0EjES7_ILi1EjENS0_6memory12LoadWithCastILi0EEENSA_13StoreWithCastILi1EEEEEviT_T0_T2_T3_T4_T5_)
        .other          _ZN2at6native27unrolled_elementwise_kernelINS0_11FillFunctorIdEESt5arrayIPcLm1EELi4E23TrivialOffsetCalculatorILi0EjES7_ILi1EjENS0_6memory12LoadWithCastILi0EEENSA_13StoreWithCastILi1EEEEEviT_T0_T2_T3_T4_T5_,@"STO_CUDA_ENTRY STV_DEFAULT"
_ZN2at6native27unrolled_elementwise_kernelINS0_11FillFunctorIdEESt5arrayIPcLm1EELi4E23TrivialOffsetCalculatorILi0EjES7_ILi1EjENS0_6memory12LoadWithCastILi0EEENSA_13StoreWithCastILi1EEEEEviT_T0_T2_T3_T4_T5_:
.text._ZN2at6native27unrolled_elementwise_kernelINS0_11FillFunctorIdEESt5arrayIPcLm1EELi4E23TrivialOffsetCalculatorILi0EjES7_ILi1EjENS0_6memory12LoadWithCastILi0EEENSA_13StoreWithCastILi1EEEEEviT_T0_T2_T3_T4_T5_:
        /* <DEDUP_REMOVED lines=28> */
[----:B------:R-:W0:Y:S02]  /*01c0*/  LDCU.64 UR4, c[0x0][0x388] ;  /* 0x00007100ff0477ac */ /* 0x000e240008000a00 */
[----:B0-----:R-:W0:Y:S02]  /*01d0*/  F2I.F64.TRUNC R5, UR4 ;  /* 0x0000000400057d11 */ /* 0x001e24000830d100 */
[----:B0-----:R4:W-:Y:S01]  /*01e0*/  STG.E.U8 desc[UR36][R2.64], R5 ;  /* 0x0000000502007986 */ /* 0x0019e2000c101124 */
[----:B------:R-:W-:Y:S05]  /*01f0*/  BRA `(.L_x_5467) ;  /* 0x0000001000b87947 */ /* 0x000fea0003800000 */
.L_x_5471:
[----:B------:R-:W0:Y:S02]  /*0200*/  LDCU.64 UR4, c[0x0][0x388] ;  /* 0x00007100ff0477ac */ /* 0x000e240008000a00 */
[----:B0-----:R-:W0:Y:S02]  /*0210*/  F2I.S64.F64.TRUNC R4, UR4 ;  /* 0x0000000400047d11 */ /* 0x001e24000830d900 */
[----:B0-----:R3:W-:Y:S01]  /*0220*/  STG.E.U8 desc[UR36][R2.64], R4 ;  /* 0x0000000402007986 */ /* 0x0017e2000c101124 */
[----:B------:R-:W-:Y:S05]  /*0230*/  BRA `(.L_x_5467) ;  /* 0x0000001000a87947 */ /* 0x000fea0003800000 */
.L_x_5470:
[----:B------:R-:W-:-:S09]  /*0240*/  UISETP.NE.AND UP0, UPT, UR4, 0x2, UPT ;  /* 0x000000020400788c */ /* 0x000fd2000bf05270 */
[----:B------:R-:W-:Y:S05]  /*0250*/  BRA.U !UP0, `(.L_x_5473) ;  /* 0x0000000108307547 */ /* 0x000fea000b800000 */
[----:B------:R-:W-:-:S09]  /*0260*/  UISETP.NE.AND UP0, UPT, UR4, 0x3, UPT ;  /* 0x000000030400788c */ /* 0x000fd2000bf05270 */
[----:B------:R-:W-:Y:S05]  /*0270*/  BRA.U !UP0, `(.L_x_5474) ;  /* 0x0000000108187547 */ /* 0x000fea000b800000 */
[----:B------:R-:W-:-:S09]  /*0280*/  UISETP.NE.AND UP0, UPT, UR4, 0x4, UPT ;  /* 0x000000040400788c */ /* 0x000fd2000bf05270 */
[----:B------:R-:W-:Y:S05]  /*0290*/  BRA.U UP0, `(.L_x_5472) ;  /* 0x0000000d00d47547 */ /* 0x000fea000b800000 */
[----:B------:R-:W0:Y:S02]  /*02a0*/  LDCU.64 UR4, c[0x0][0x388] ;  /* 0x00007100ff0477ac */ /* 0x000e240008000a00 */
[----:B0-----:R-:W0:Y:S02]  /*02b0*/  F2I.S64.F64.TRUNC R4, UR4 ;  /* 0x0000000400047d11 */ /* 0x001e24000830d900 */
[----:B0-----:R0:W-:Y:S01]  /*02c0*/  STG.E.64 desc[UR36][R2.64], R4 ;  /* 0x0000000402007986 */ /* 0x0011e2000c101b24 */
[----:B------:R-:W-:Y:S05]  /*02d0*/  BRA `(.L_x_5467) ;  /* 0x0000001000807947 */ /* 0x000fea0003800000 */
.L_x_5474:
[----:B------:R-:W0:Y:S02]  /*02e0*/  LDCU.64 UR4, c[0x0][0x388] ;  /* 0x00007100ff0477ac */ /* 0x000e240008000a00 */
[----:B0-----:R-:W0:Y:S02]  /*02f0*/  F2I.F64.TRUNC R5, UR4 ;  /* 0x0000000400057d11 */ /* 0x001e24000830d100 */
[----:B0-----:R1:W-:Y:S01]  /*0300*/  STG.E desc[UR36][R2.64], R5 ;  /* 0x0000000502007986 */ /* 0x0013e2000c101924 */
[----:B------:R-:W-:Y:S05]  /*0310*/  BRA `(.L_x_5467) ;  /* 0x0000001000707947 */ /* 0x000fea0003800000 */
.L_x_5473:
[----:B------:R-:W0:Y:S02]  /*0320*/  LDCU.64 UR4, c[0x0][0x388] ;  /* 0x00007100ff0477ac */ /* 0x000e240008000a00 */
[----:B0-----:R-:W0:Y:S02]  /*0330*/  F2I.F64.TRUNC R5, UR4 ;  /* 0x0000000400057d11 */ /* 0x001e24000830d100 */
[----:B0-----:R2:W-:Y:S01]  /*0340*/  STG.E.U16 desc[UR36][R2.64], R5 ;  /* 0x0000000502007986 */ /* 0x0015e2000c101524 */
[----:B------:R-:W-:Y:S05]  /*0350*/  BRA `(.L_x_5467) ;  /* 0x0000001000607947 */ /* 0x000fea0003800000 */
.L_x_5469:
[----:B------:R-:W-:-:S09]  /*0360*/  UISETP.GT.AND UP0, UPT, UR4, 0x6, UPT ;  /* 0x000000060400788c */ /* 0x000fd2000bf04270 */
[----:B------:R-:W-:Y:S05]  /*0370*/  BRA.U UP0, `(.L_x_5475) ;  /* 0x0000000100747547 */ /* 0x000fea000b800000 */
[----:B------:R-:W-:-:S09]  /*0380*/  UISETP.NE.AND UP0, UPT, UR4, 0x5, UPT ;  /* 0x000000050400788c */ /* 0x000fd2000bf05270 */
[----:B------:R-:W-:Y:S05]  /*0390*/  BRA.U !UP0, `(.L_x_5476) ;  /* 0x0000000108387547 */ /* 0x000fea000b800000 */
[----:B------:R-:W-:-:S09]  /*03a0*/  UISETP.NE.AND UP0, UPT, UR4, 0x6, UPT ;  /* 0x000000060400788c */ /* 0x000fd2000bf05270 */
[----:B------:R-:W-:Y:S05]  /*03b0*/  BRA.U UP0, `(.L_x_5472) ;  /* 0x0000000d008c7547 */ /* 0x000fea000b800000 */
[----:B------:R-:W0:Y:S01]  /*03c0*/  LDCU.64 UR4, c[0x0][0x388] ;  /* 0x00007100ff0477ac */ /* 0x000e220008000a00 */
[----:B------:R-:W-:Y:S02]  /*03d0*/  IMAD.MOV.U32 R4, RZ, RZ, -0x10000000 ;  /* 0xf0000000ff047424 */ /* 0x000fe400078e00ff */
[----:B------:R-:W-:-:S06]  /*03e0*/  IMAD.MOV.U32 R5, RZ, RZ, 0x380fffff ;  /* 0x380fffffff057424 */ /* 0x000fcc00078e00ff */
[----:B0-----:R0:W1:-:S15]  /*03f0*/  DSETP.LEU.AND P0, PT, R4, |UR4|, PT ;  /* 0x4000000404007e2a */ /* 0x00105e000bf0b000 */
[----:B------:R-:W-:-:S15]  /*0400*/  NOP ;  /* 0x0000000000007918 */ /* 0x000fde0000000000 */
[----:B------:R-:W-:-:S15]  /*0410*/  NOP ;  /* 0x0000000000007918 */ /* 0x000fde0000000000 */
[----:B------:R-:W-:-:S15]  /*0420*/  NOP ;  /* 0x0000000000007918 */ /* 0x000fde0000000000 */
[----:B------:R-:W-:-:S04]  /*0430*/  NOP ;  /* 0x0000000000007918 */ /* 0x000fc80000000000 */
[----:B0-----:R-:W1:Y:S02]  /*0440*/  F2F.F32.F64 R5, UR4 ;  /* 0x0000000400057d10 */ /* 0x001e640008301000 */
[----:B-1----:R-:W-:-:S05]  /*0450*/  @!P0 FMUL R5, R5, 1.175494350822287508e-38 ;  /* 0x0080000005058820 */ /* 0x002fca0000400000 */
[----:B------:R0:W-:Y:S01]  /*0460*/  STG.E desc[UR36][R2.64], R5 ;  /* 0x0000000502007986 */ /* 0x0001e2000c101924 */
[----:B------:R-:W-:Y:S05]  /*0470*/  BRA `(.L_x_5467) ;  /* 0x0000001000187947 */ /* 0x000fea0003800000 */
.L_x_5476:
[----:B------:R-:W0:Y:S01]  /*0480*/  LDCU.64 UR4, c[0x0][0x388] ;  /* 0x00007100ff0477ac */ /* 0x000e220008000a00 */
[----:B------:R-:W-:Y:S02]  /*0490*/  IMAD.MOV.U32 R4, RZ, RZ, -0x10000000 ;  /* 0xf0000000ff047424 */ /* 0x000fe400078e00ff */
[----:B------:R-:W-:-:S06]  /*04a0*/  IMAD.MOV.U32 R5, RZ, RZ, 0x380fffff ;  /* 0x380fffffff057424 */ /* 0x000fcc00078e00ff */
[----:B0-----:R-:W0:-:S15]  /*04b0*/  DSETP.LEU.AND P0, PT, R4, |UR4|, PT ;  /* 0x4000000404007e2a */ /* 0x001e1e000bf0b000 */
[----:B------:R-:W-:-:S15]  /*04c0*/  NOP ;  /* 0x0000000000007918 */ /* 0x000fde0000000000 */
[----:B------:R-:W-:-:S15]  /*04d0*/  NOP ;  /* 0x0000000000007918 */ /* 0x000fde0000000000 */
[----:B------:R-:W-:-:S15]  /*04e0*/  NOP ;  /* 0x0000000000007918 */ /* 0x000fde0000000000 */
[----:B------:R-:W-:-:S04]  /*04f0*/  NOP ;  /* 0x0000000000007918 */ /* 0x000fc80000000000 */
[----:B------:R-:W0:Y:S02]  /*0500*/  F2F.F32.F64 R0, UR4 ;  /* 0x0000000400007d10 */ /* 0x000e240008301000 */
[----:B0-----:R-:W-:-:S05]  /*0510*/  @!P0 FMUL R0, R0, 1.175494350822287508e-38 ;  /* 0x0080000000008820 */ /* 0x001fca0000400000 */
[----:B------:R-:W-:-:S05]  /*0520*/  F2FP.F16.F32.PACK_AB R0, RZ, R0 ;  /* 0x00000000ff00723e */ /* 0x000fca00000000ff */
[----:B------:R0:W-:Y:S01]  /*0530*/  STG.E.U16 desc[UR36][R2.64], R0 ;  /* 0x0000000002007986 */ /* 0x0001e2000c101524 */
[----:B------:R-:W-:Y:S05]  /*0540*/  BRA `(.L_x_5467) ;  /* 0x0000000c00e47947 */ /* 0x000fea0003800000 */
.L_x_5475:
[----:B------:R-:W-:-:S09]  /*0550*/  UISETP.NE.AND UP0, UPT, UR4, 0x7, UPT ;  /* 0x000000070400788c */ /* 0x000fd2000bf05270 */
[----:B------:R-:W-:Y:S05]  /*0560*/  BRA.U !UP0, `(.L_x_5477) ;  /* 0x00000001087c7547 */ /* 0x000fea000b800000 */
        /* <DEDUP_REMOVED lines=12> */
[----:B0-----:R-:W1:Y:S01]  /*0630*/  F2F.F32.F64 R4, UR4 ;  /* 0x0000000400047d10 */ /* 0x001e620008301000 */
[----:B------:R-:W-:Y:S02]  /*0640*/  IMAD.MOV.U32 R5, RZ, RZ, RZ ;  /* 0x000000ffff057224 */ /* 0x000fe400078e00ff */
[----:B-1----:R-:W-:-:S05]  /*0650*/  @!P0 FMUL R4, R4, 1.175494350822287508e-38 ;  /* 0x0080000004048820 */ /* 0x002fca0000400000 */
[----:B------:R0:W-:Y:S01]  /*0660*/  STG.E.64 desc[UR36][R2.64], R4 ;  /* 0x0000000402007986 */ /* 0x0001e2000c101b24 */
[----:B------:R-:W-:Y:S05]  /*0670*/  BRA `(.L_x_5467) ;  /* 0x0000000c00987947 */ /* 0x000fea0003800000 */
.L_x_5478:
        /* <DEDUP_REMOVED lines=10> */
[----:B------:R-:W-:-:S04]  /*0720*/  F2FP.F16.F32.PACK_AB R5, RZ, R0 ;  /* 0x00000000ff05723e */ /* 0x000fc800000000ff */
[----:B------:R-:W-:-:S05]  /*0730*/  PRMT R5, R5, 0x5410, RZ ;  /* 0x0000541005057816 */ /* 0x000fca00000000ff */
[----:B------:R0:W-:Y:S01]  /*0740*/  STG.E desc[UR36][R2.64], R5 ;  /* 0x0000000502007986 */ /* 0x0001e2000c101924 */
[----:B------:R-:W-:Y:S05]  /*0750*/  BRA `(.L_x_5467) ;  /* 0x0000000c00607947 */ /* 0x000fea0003800000 */
.L_x_5477:
[----:B------:R-:W0:Y:S02]  /*0760*/  LDC.64 R4, c[0x0][0x388] ;  /* 0x0000e200ff047b82 */ /* 0x000e240000000a00 */
[----:B0-----:R5:W-:Y:S01]  /*0770*/  STG.E.64 desc[UR36][R2.64], R4 ;  /* 0x0000000402007986 */ /* 0x001be2000c101b24 */
[----:B------:R-:W-:Y:S05]  /*0780*/  BRA `(.L_x_5467) ;  /* 0x0000000c00547947 */ /* 0x000fea0003800000 */
.L_x_5468:
        /* <DEDUP_REMOVED lines=9> */
[----:B0-----:R-:W0:Y:S02]  /*0820*/  DSETP.NEU.AND P0, PT, RZ, UR4, PT ;  /* 0x00000004ff007e2a */ /* 0x001e24000bf0d000 */
[----:B0-----:R-:W-:-:S05]  /*0830*/  SEL R5, RZ, 0x1, !P0 ;  /* 0x00000001ff057807 */ /* 0x001fca0004000000 */
[----:B------:R0:W-:Y:S01]  /*0840*/  STG.E.U8 desc[UR36][R2.64], R5 ;  /* 0x0000000502007986 */ /* 0x0001e2000c101124 */
[----:B------:R-:W-:Y:S05]  /*0850*/  BRA `(.L_x_5467) ;  /* 0x0000000c00207947 */ /* 0x000fea0003800000 */
.L_x_5481:
[----:B------:R-:W0:Y:S01]  /*0860*/  LDC.64 R4, c[0x0][0x388] ;  /* 0x0000e200ff047b82 */ /* 0x000e220000000a00 */
[----:B------:R-:W-:-:S05]  /*0870*/  CS2R R6, SRZ ;  /* 0x0000000000067805 */ /* 0x000fca000001ff00 */
[----:B0-----:R0:W-:Y:S01]  /*0880*/  STG.E.128 desc[UR36][R2.64], R4 ;  /* 0x0000000402007986 */ /* 0x0011e2000c101d24 */
[----:B------:R-:W-:Y:S05]  /*0890*/  BRA `(.L_x_5467) ;  /* 0x0000000c00107947 */ /* 0x000fea0003800000 */
.L_x_5480:
        /* <DEDUP_REMOVED lines=14> */
[----:B------:R-:W1:Y:S01]  /*0980*/  F2F.F32.F64 R6, UR4 ;  /* 0x0000000400067d10 */ /* 0x000e620008301000 */
[----:B0-----:R-:W-:Y:S02]  /*0990*/  IMAD.MOV.U32 R4, RZ, RZ, 0x7f ;  /* 0x0000007fff047424 */ /* 0x001fe400078e00ff */
[----:B-1----:R-:W-:-:S05]  /*09a0*/  @!P0 FMUL R6, R6, 1.175494350822287508e-38 ;  /* 0x0080000006068820 */ /* 0x002fca0000400000 */
        /* <DEDUP_REMOVED lines=10> */
.L_x_5484:
[----:B------:R-:W-:-:S05]  /*0a50*/  LOP3.LUT R7, R4, 0x80, R7, 0xf8, !PT ;  /* 0x0000008004077812 */ /* 0x000fca00078ef807 */
[----:B------:R0:W-:Y:S01]  /*0a60*/  STG.E.U8 desc[UR36][R2.64], R7 ;  /* 0x0000000702007986 */ /* 0x0001e2000c101124 */
[----:B------:R-:W-:Y:S05]  /*0a70*/  BRA `(.L_x_5467) ;  /* 0x0000000800987947 */ /* 0x000fea0003800000 */
.L_x_5483:
        /* <DEDUP_REMOVED lines=23> */
.L_x_5485:
[----:B------:R-:W-:-:S05]  /*0bf0*/  LOP3.LUT R5, R0, 0x80, R7, 0xf8, !PT ;  /* 0x0000008000057812 */ /* 0x000fca00078ef807 */
[----:B------:R0:W-:Y:S01]  /*0c00*/  STG.E.U8 desc[UR36][R2.64], R5 ;  /* 0x0000000502007986 */ /* 0x0001e2000c101124 */
[----:B------:R-:W-:Y:S05]  /*0c10*/  BRA `(.L_x_5467) ;  /* 0x0000000800307947 */ /* 0x000fea0003800000 */
.L_x_5482:
        /* <DEDUP_REMOVED lines=10> */
[----:B------:R-:W-:-:S05]  /*0cc0*/  F2FP.BF16.F32.PACK_AB R0, RZ, R0 ;  /* 0x00000000ff00723e */ /* 0x000fca00000010ff */
[----:B------:R0:W-:Y:S01]  /*0cd0*/  STG.E.U16 desc[UR36][R2.64], R0 ;  /* 0x0000000002007986 */ /* 0x0001e2000c101524 */
[----:B------:R-:W-:Y:S05]  /*0ce0*/  BRA `(.L_x_5467) ;  /* 0x0000000400fc7947 */ /* 0x000fea0003800000 */
.L_x_5479:
        /* <DEDUP_REMOVED lines=8> */
[----:B------:R-:W0:Y:S02]  /*0d70*/  LDCU.64 UR4, c[0x0][0x388] ;  /* 0x00007100ff0477ac */ /* 0x000e240008000a00 */
[----:B0-----:R-:W0:Y:S02]  /*0d80*/  F2I.U32.F64.TRUNC R5, UR4 ;  /* 0x0000000400057d11 */ /* 0x001e24000830d000 */
[----:B0-----:R0:W-:Y:S01]  /*0d90*/  STG.E.U16 desc[UR36][R2.64], R5 ;  /* 0x0000000502007986 */ /* 0x0011e2000c101524 */
[----:B------:R-:W-:Y:S05]  /*0da0*/  BRA `(.L_x_5467) ;  /* 0x0000000400cc7947 */ /* 0x000fea0003800000 */
.L_x_5488:
[----:B------:R-:W0:Y:S01]  /*0db0*/  LDCU.64 UR4, c[0x0][0x388] ;  /* 0x00007100ff0477ac */ /* 0x000e220008000a00 */
[----:B------:R-:W-:Y:S02]  /*0dc0*/  IMAD.MOV.U32 R4, RZ, RZ, -0x10000000 ;  /* 0xf0000000ff047424 */ /* 0x000fe400078e00ff */
[----:B------:R-:W-:Y:S02]  /*0dd0*/  IMAD.MOV.U32 R5, RZ, RZ, 0x380fffff ;  /* 0x380fffffff057424 */ /* 0x000fe400078e00ff */
[----:B------:R-:W-:-:S04]  /*0de0*/  IMAD.MOV.U32 R0, RZ, RZ, 0x80 ;  /* 0x00000080ff007424 */ /* 0x000fc800078e00ff */
[----:B0-----:R0:W1:-:S15]  /*0df0*/  DSETP.LEU.AND P0, PT, R4, |UR4|, PT ;  /* 0x4000000404007e2a */ /* 0x00105e000bf0b000 */
[----:B------:R-:W-:-:S15]  /*0e00*/  NOP ;  /* 0x0000000000007918 */ /* 0x000fde0000000000 */
[----:B------:R-:W-:-:S15]  /*0e10*/  NOP ;  /* 0x0000000000007918 */ /* 0x000fde0000000000 */
[----:B------:R-:W-:-:S15]  /*0e20*/  NOP ;  /* 0x0000000000007918 */ /* 0x000fde0000000000 */
[----:B------:R-:W-:-:S04]  /*0e30*/  NOP ;  /* 0x0000000000007918 */ /* 0x000fc80000000000 */
[----:B0-----:R-:W1:Y:S02]  /*0e40*/  F2F.F32.F64 R5, UR4 ;  /* 0x0000000400057d10 */ /* 0x001e640008301000 */
[----:B-1----:R-:W-:-:S05]  /*0e50*/  @!P0 FMUL R5, R5, 1.175494350822287508e-38 ;  /* 0x0080000005058820 */ /* 0x002fca0000400000 */
        /* <DEDUP_REMOVED lines=10> */
.L_x_5490:
[----:B------:R-:W-:-:S04]  /*0f00*/  SHF.R.U32.HI R0, RZ, 0x14, R5 ;  /* 0x00000014ff007819 */ /* 0x000fc80000011605 */
[----:B------:R-:W-:-:S04]  /*0f10*/  LOP3.LUT R0, R0, 0x1, RZ, 0xc0, !PT ;  /* 0x0000000100007812 */ /* 0x000fc800078ec0ff */
[----:B------:R-:W-:-:S04]  /*0f20*/  IADD3 R0, PT, PT, R5, 0x487ffff, R0 ;  /* 0x0487ffff05007810 */ /* 0x000fc80007ffe000 */
[----:B------:R-:W-:-:S04]  /*0f30*/  SHF.R.U32.HI R0, RZ, 0x14, R0 ;  /* 0x00000014ff007819 */ /* 0x000fc80000011600 */
[----:B------:R-:W-:-:S07]  /*0f40*/  LOP3.LUT R4, R0, 0xff, RZ, 0xc0, !PT ;  /* 0x000000ff00047812 */ /* 0x000fce00078ec0ff */
.L_x_5491:
[----:B------:R-:W-:-:S04]  /*0f50*/  SHF.R.U32.HI R5, RZ, 0x18, R5 ;  /* 0x00000018ff057819 */ /* 0x000fc80000011605 */
[----:B------:R-:W-:-:S04]  /*0f60*/  LOP3.LUT R4, R4, 0x80, R5, 0xf8, !PT ;  /* 0x0000008004047812 */ /* 0x000fc800078ef805 */
[----:B------:R-:W-:-:S07]  /*0f70*/  PRMT R0, R4, 0x7610, R0 ;  /* 0x0000761004007816 */ /* 0x000fce0000000000 */
.L_x_5489:
[----:B------:R0:W-:Y:S01]  /*0f80*/  STG.E.U8 desc[UR36][R2.64], R0 ;  /* 0x0000000002007986 */ /* 0x0001e2000c101124 */
[----:B------:R-:W-:Y:S05]  /*0f90*/  BRA `(.L_x_5467) ;  /* 0x0000000400507947 */ /* 0x000fea0003800000 */
.L_x_5487:
        /* <DEDUP_REMOVED lines=21> */
.L_x_5493:
[----:B------:R-:W-:-:S04]  /*10f0*/  SHF.R.U32.HI R0, RZ, 0x15, R5 ;  /* 0x00000015ff007819 */ /* 0x000fc80000011605 */
[----:B------:R-:W-:-:S04]  /*1100*/  LOP3.LUT R0, R0, 0x1, RZ, 0xc0, !PT ;  /* 0x0000000100007812 */ /* 0x000fc800078ec0ff */
[----:B------:R-:W-:-:S04]  /*1110*/  IADD3 R0, PT, PT, R5, 0x88fffff, R0 ;  /* 0x088fffff05007810 */ /* 0x000fc80007ffe000 */
[----:B------:R-:W-:-:S04]  /*1120*/  SHF.R.U32.HI R0, RZ, 0x15, R0 ;  /* 0x00000015ff007819 */ /* 0x000fc80000011600 */
[----:B------:R-:W-:-:S07]  /*1130*/  LOP3.LUT R4, R0, 0xff, RZ, 0xc0, !PT ;  /* 0x000000ff00047812 */ /* 0x000fce00078ec0ff */
.L_x_5494:
[----:B------:R-:W-:-:S04]  /*1140*/  SHF.R.U32.HI R5, RZ, 0x18, R5 ;  /* 0x00000018ff057819 */ /* 0x000fc80000011605 */
[----:B------:R-:W-:-:S04]  /*1150*/  LOP3.LUT R4, R4, 0x80, R5, 0xf8, !PT ;  /* 0x0000008004047812 */ /* 0x000fc800078ef805 */
[----:B------:R-:W-:-:S07]  /*1160*/  PRMT R0, R4, 0x7610, R0 ;  /* 0x0000761004007816 */ /* 0x000fce0000000000 */
.L_x_5492:
[----:B------:R0:W-:Y:S01]  /*1170*/  STG.E.U8 desc[UR36][R2.64], R0 ;  /* 0x0000000002007986 */ /* 0x0001e2000c101124 */
[----:B------:R-:W-:Y:S05]  /*1180*/  BRA `(.L_x_5467) ;  /* 0x0000000000d47947 */ /* 0x000fea0003800000 */
.L_x_5486:
[----:B------:R-:W-:-:S09]  /*1190*/  UISETP.NE.AND UP0, UPT, UR4, 0x1c, UPT ;  /* 0x0000001c0400788c */ /* 0x000fd2000bf05270 */
[----:B------:R-:W-:Y:S05]  /*11a0*/  BRA.U !UP0, `(.L_x_5495) ;  /* 0x0000000108c07547 */ /* 0x000fea000b800000 */
[----:B------:R-:W-:-:S09]  /*11b0*/  UISETP.NE.AND UP0, UPT, UR4, 0x1d, UPT ;  /* 0x0000001d0400788c */ /* 0x000fd2000bf05270 */
[----:B------:R-:W-:Y:S05]  /*11c0*/  BRA.U !UP0, `(.L_x_5496) ;  /* 0x0000000108a87547 */ /* 0x000fea000b800000 */
[----:B------:R-:W-:-:S09]  /*11d0*/  UISETP.NE.AND UP0, UPT, UR4, 0x2c, UPT ;  /* 0x0000002c0400788c */ /* 0x000fd2000bf05270 */
[----:B------:R-:W-:Y:S05]  /*11e0*/  BRA.U !UP0, `(.L_x_5497) ;  /* 0x0000000108447547 */ /* 0x000fea000b800000 */
.L_x_5472:
        /* <DEDUP_REMOVED lines=16> */
.L_x_5498:
[----:B------:R-:W-:Y:S05]  /*12f0*/  BRA `(.L_x_5467) ;  /* 0x0000000000787947 */ /* 0x000fea0003800000 */
.L_x_5497:
        /* <DEDUP_REMOVED lines=9> */
[----:B------:R-:W-:Y:S02]  /*1390*/  IMAD.MOV.U32 R4, RZ, RZ, 0xff ;  /* 0x000000ffff047424 */ /* 0x000fe400078e00ff */
[----:B-1----:R-:W-:-:S05]  /*13a0*/  @!P0 FMUL R5, R5, 1.175494350822287508e-38 ;  /* 0x0080000005058820 */ /* 0x002fca0000400000 */
        /* <DEDUP_REMOVED lines=10> */
.L_x_5499:
[----:B------:R0:W-:Y:S01]  /*1450*/  STG.E.U8 desc[UR36][R2.64], R4 ;  /* 0x0000000402007986 */ /* 0x0001e2000c101124 */
[----:B------:R-:W-:Y:S05]  /*1460*/  BRA `(.L_x_5467) ;  /* 0x00000000001c7947 */ /* 0x000fea0003800000 */
.L_x_5496:
[----:B------:R-:W0:Y:S02]  /*1470*/  LDCU.64 UR4, c[0x0][0x388] ;  /* 0x00007100ff0477ac */ /* 0x000e240008000a00 */
[----:B0-----:R-:W0:Y:S02]  /*1480*/  F2I.U64.F64.TRUNC R4, UR4 ;  /* 0x0000000400047d11 */ /* 0x001e24000830d800 */
[----:B0-----:R0:W-:Y:S01]  /*1490*/  STG.E.64 desc[UR36][R2.64], R4 ;  /* 0x0000000402007986 */ /* 0x0011e2000c101b24 */
[----:B------:R-:W-:Y:S05]  /*14a0*/  BRA `(.L_x_5467) ;  /* 0x00000000000c7947 */ /* 0x000fea0003800000 */
.L_x_5495:
[----:B------:R-:W0:Y:S02]  /*14b0*/  LDCU.64 UR4, c[0x0][0x388] ;  /* 0x00007100ff0477ac */ /* 0x000e240008000a00 */
[----:B0-----:R-:W0:Y:S02]  /*14c0*/  F2I.U32.F64.TRUNC R5, UR4 ;  /* 0x0000000400057d11 */ /* 0x001e24000830d000 */
[----:B0-----:R0:W-:Y:S02]  /*14d0*/  STG.E desc[UR36][R2.64], R5 ;  /* 0x0000000502007986 */ /* 0x0011e4000c101924 */
.L_x_5467:
[----:B------:R-:W-:Y:S05]  /*14e0*/  BSYNC.RECONVERGENT B6 ;  /* 0x0000000000067941 */ /* 0x000fea0003800200 */
.L_x_5466:
        /* <DEDUP_REMOVED lines=24> */
.L_x_5505:
[----:B------:R-:W0:Y:S02]  /*1670*/  LDCU.64 UR4, c[0x0][0x388] ;  /* 0x00007100ff0477ac */ /* 0x000e240008000a00 */
[----:B0-----:R-:W0:Y:S02]  /*1680*/  F2I.S64.F64.TRUNC R4, UR4 ;  /* 0x0000000400047d11 */ /* 0x001e24000830d900 */
[----:B0-----:R0:W-:Y:S01]  /*1690*/  STG.E.U8 desc[UR36][R2.64], R4 ;  /* 0x0000000402007986 */ /* 0x0011e2000c101124 */
[----:B------:R-:W-:Y:S05]  /*16a0*/  BRA `(.L_x_5507) ;  /* 0x0000001000a47947 */ /* 0x000fea0003800000 */
.L_x_5504:
        /* <DEDUP_REMOVED lines=10> */
.L_x_5509:
[----:B------:R-:W0:Y:S02]  /*1750*/  LDCU.64 UR4, c[0x0][0x388] ;  /* 0x00007100ff0477ac */ /* 0x000e240008000a00 */
[----:B0-----:R-:W0:Y:S02]  /*1760*/  F2I.F64.TRUNC R5, UR4 ;  /* 0x0000000400057d11 */ /* 0x001e24000830d100 */
[----:B0-----:R0:W-:Y:S01]  /*1770*/  STG.E desc[UR36][R2.64], R5 ;  /* 0x0000000502007986 */ /* 0x0011e2000c101924 */
[----:B------:R-:W-:Y:S05]  /*1780*/  BRA `(.L_x_5507) ;  /* 0x00000010006c7947 */ /* 0x000fea0003800000 */
.L_x_5508:
[----:B------:R-:W0:Y:S02]  /*1790*/  LDCU.64 UR4, c[0x0][0x388] ;  /* 0x00007100ff0477ac */ /* 0x000e240008000a00 */
[----:B0-----:R-:W0:Y:S02]  /*17a0*/  F2I.F64.TRUNC R5, UR4 ;  /* 0x0000000400057d11 */ /* 0x001e24000830d100 */
[----:B0-----:R0:W-:Y:S01]  /*17b0*/  STG.E.U16 desc[UR36][R2.64], R5 ;  /* 0x0000000502007986 */ /* 0x0011e2000c101524 */
[----:B------:R-:W-:Y:S05]  /*17c0*/  BRA `(.L_x_5507) ;  /* 0x00000010005c7947 */ /* 0x000fea0003800000 */
.L_x_5503:
        /* <DEDUP_REMOVED lines=18> */
.L_x_5511:
        /* <DEDUP_REMOVED lines=13> */
.L_x_5510:
        /* <DEDUP_REMOVED lines=19> */
.L_x_5513:
        /* <DEDUP_REMOVED lines=14> */
.L_x_5512:
[----:B------:R-:W0:Y:S02]  /*1bd0*/  LDC.64 R4, c[0x0][0x388] ;  /* 0x0000e200ff047b82 */ /* 0x000e240000000a00 */
[----:B0-----:R0:W-:Y:S01]  /*1be0*/  STG.E.64 desc[UR36][R2.64], R4 ;  /* 0x0000000402007986 */ /* 0x0011e2000c101b24 */
[----:B------:R-:W-:Y:S05]  /*1bf0*/  BRA `(.L_x_5507) ;  /* 0x0000000c00507947 */ /* 0x000fea0003800000 */
.L_x_5502:
        /* <DEDUP_REMOVED lines=14> */
.L_x_5517:
        /* <DEDUP_REMOVED lines=26> */
.L_x_5519:
[----:B------:R-:W-:-:S04]  /*1e80*/  SHF.R.U32.HI R5, RZ, 0x18, R4 ;  /* 0x00000018ff057819 */ /* 0x000fc80000011604 */
[----:B------:R-:W-:-:S07]  /*1e90*/  LOP3.LUT R0, R0, 0x80, R5, 0xf8, !PT ;  /* 0x0000008000007812 */ /* 0x000fce00078ef805 */
.L_x_5518:
[----:B------:R4:W-:Y:S01]  /*1ea0*/  STG.E.U8 desc[UR36][R2.64], R0 ;  /* 0x0000000002007986 */ /* 0x0009e2000c101124 */
[----:B------:R-:W-:Y:S05]  /*1eb0*/  BRA `(.L_x_5507) ;  /* 0x0000000800a07947 */ /* 0x000fea0003800000 */
.L_x_5516:
        /* <DEDUP_REMOVED lines=26> */
.L_x_5521:
[----:B------:R-:W-:-:S04]  /*2060*/  SHF.R.U32.HI R5, RZ, 0x18, R4 ;  /* 0x00000018ff057819 */ /* 0x000fc80000011604 */
[----:B------:R-:W-:-:S07]  /*2070*/  LOP3.LUT R0, R0, 0x80, R5, 0xf8, !PT ;  /* 0x0000008000007812 */ /* 0x000fce00078ef805 */
.L_x_5520:
[----:B------:R3:W-:Y:S01]  /*2080*/  STG.E.U8 desc[UR36][R2.64], R0 ;  /* 0x0000000002007986 */ /* 0x0007e2000c101124 */
[----:B------:R-:W-:Y:S05]  /*2090*/  BRA `(.L_x_5507) ;  /* 0x0000000800287947 */ /* 0x000fea0003800000 */
.L_x_5515:
        /* <DEDUP_REMOVED lines=27> */
.L_x_5524:
[----:B------:R2:W-:Y:S01]  /*2250*/  STG.E.U8 desc[UR36][R2.64], R0 ;  /* 0x0000000002007986 */ /* 0x0005e2000c101124 */
[----:B------:R-:W-:Y:S05]  /*2260*/  BRA `(.L_x_5507) ;  /* 0x0000000400b47947 */ /* 0x000fea0003800000 */
.L_x_5523:
[----:B------:R-:W0:Y:S02]  /*2270*/  LDCU.64 UR4, c[0x0][0x388] ;  /* 0x00007100ff0477ac */ /* 0x000e240008000a00 */
[----:B0-----:R-:W0:Y:S02]  /*2280*/  F2I.U64.F64.TRUNC R4, UR4 ;  /* 0x0000000400047d11 */ /* 0x001e24000830d800 */
[----:B0-----:R1:W-:Y:S01]  /*2290*/  STG.E.64 desc[UR36][R2.64], R4 ;  /* 0x0000000402007986 */ /* 0x0013e2000c101b24 */
[----:B------:R-:W-:Y:S05]  /*22a0*/  BRA `(.L_x_5507) ;  /* 0x0000000400a47947 */ /* 0x000fea0003800000 */
.L_x_5522:
[----:B------:R-:W0:Y:S02]  /*22b0*/  LDCU.64 UR4, c[0x0][0x388] ;  /* 0x00007100ff0477ac */ /* 0x000e240008000a00 */
[----:B0-----:R-:W0:Y:S02]  /*22c0*/  F2I.U32.F64.TRUNC R5, UR4 ;  /* 0x0000000400057d11 */ /* 0x001e24000830d000 */
[----:B0-----:R0:W-:Y:S01]  /*22d0*/  STG.E desc[UR36][R2.64], R5 ;  /* 0x0000000502007986 */ /* 0x0011e2000c101924 */
[----:B------:R-:W-:Y:S05]  /*22e0*/  BRA `(.L_x_5507) ;  /* 0x0000000400947947 */ /* 0x000fea0003800000 */
.L_x_5514:
        /* <DEDUP_REMOVED lines=11> */
.L_x_5526:
[----:B------:R-:W0:Y:S01]  /*23a0*/  LDC.64 R4, c[0x0][0x388] ;  /* 0x0000e200ff047b82 */ /* 0x000e220000000a00 */
[----:B------:R-:W-:-:S05]  /*23b0*/  CS2R R6, SRZ ;  /* 0x0000000000067805 */ /* 0x000fca000001ff00 */
[----:B0-----:R0:W-:Y:S01]  /*23c0*/  STG.E.128 desc[UR36][R2.64], R4 ;  /* 0x0000000402007986 */ /* 0x0011e2000c101d24 */
[----:B------:R-:W-:Y:S05]  /*23d0*/  BRA `(.L_x_5507) ;  /* 0x0000000400587947 */ /* 0x000fea0003800000 */
.L_x_5525:
[----:B------:R-:W-:-:S09]  /*23e0*/  UISETP.NE.AND UP0, UPT, UR4, 0xf, UPT ;  /* 0x0000000f0400788c */ /* 0x000fd2000bf05270 */
[----:B------:R-:W-:Y:S05]  /*23f0*/  BRA.U !UP0, `(.L_x_5527) ;  /* 0x0000000508207547 */ /* 0x000fea000b800000 */
[----:B------:R-:W-:-:S09]  /*2400*/  UISETP.NE.AND UP0, UPT, UR4, 0x17, UPT ;  /* 0x000000170400788c */ /* 0x000fd2000bf05270 */
[----:B------:R-:W-:Y:S05]  /*2410*/  BRA.U !UP0, `(.L_x_5528) ;  /* 0x0000000108ac7547 */ /* 0x000fea000b800000 */
[----:B------:R-:W-:-:S09]  /*2420*/  UISETP.NE.AND UP0, UPT, UR4, 0x18, UPT ;  /* 0x000000180400788c */ /* 0x000fd2000bf05270 */
[----:B------:R-:W-:Y:S05]  /*2430*/  BRA.U !UP0, `(.L_x_5529) ;  /* 0x0000000108447547 */ /* 0x000fea000b800000 */
.L_x_5506:
        /* <DEDUP_REMOVED lines=16> */
.L_x_5530:
[----:B------:R-:W-:Y:S05]  /*2540*/  BRA `(.L_x_5507) ;  /* 0x0000000000fc7947 */ /* 0x000fea0003800000 */
.L_x_5529:
        /* <DEDUP_REMOVED lines=21> */
.L_x_5531:
[----:B------:R-:W-:-:S05]  /*26a0*/  LOP3.LUT R5, R0, 0x80, R7, 0xf8, !PT ;  /* 0x0000008000057812 */ /* 0x000fca00078ef807 */
[----:B------:R0:W-:Y:S01]  /*26b0*/  STG.E.U8 desc[UR36][R2.64], R5 ;  /* 0x0000000502007986 */ /* 0x0001e2000c101124 */
[----:B------:R-:W-:Y:S05]  /*26c0*/  BRA `(.L_x_5507) ;  /* 0x00000000009c7947 */ /* 0x000fea0003800000 */
.L_x_5528:
        /* <DEDUP_REMOVED lines=20> */
.L_x_5532:
[----:B------:R-:W-:Y:S01]  /*2810*/  IMAD.MOV.U32 R0, RZ, RZ, 0x7f ;  /* 0x0000007fff007424 */ /* 0x000fe200078e00ff */
[----:B------:R-:W-:-:S04]  /*2820*/  ISETP.GT.U32.AND P0, PT, R6, 0x7f800000, PT ;  /* 0x7f8000000600780c */ /* 0x000fc80003f04070 */
[----:B------:R-:W-:-:S09]  /*2830*/  SEL R0, R0, 0x7c, P0 ;  /* 0x0000007c00007807 */ /* 0x000fd20000000000 */
.L_x_5533:
[----:B------:R-:W-:-:S04]  /*2840*/  SHF.R.U32.HI R5, RZ, 0x18, R4 ;  /* 0x00000018ff057819 */ /* 0x000fc80000011604 */
[----:B------:R-:W-:-:S05]  /*2850*/  LOP3.LUT R5, R0, 0x80, R5, 0xf8, !PT ;  /* 0x0000008000057812 */ /* 0x000fca00078ef805 */
[----:B------:R0:W-:Y:S01]  /*2860*/  STG.E.U8 desc[UR36][R2.64], R5 ;  /* 0x0000000502007986 */ /* 0x0001e2000c101124 */
[----:B------:R-:W-:Y:S05]  /*2870*/  BRA `(.L_x_5507) ;  /* 0x0000000000307947 */ /* 0x000fea0003800000 */
.L_x_5527:
        /* <DEDUP_REMOVED lines=11> */
[----:B------:R0:W-:Y:S02]  /*2930*/  STG.E.U16 desc[UR36][R2.64], R0 ;  /* 0x0000000002007986 */ /* 0x0001e4000c101524 */
.L_x_5507:
        /* <DEDUP_REMOVED lines=24> */
.L_x_5537:
[----:B------:R-:W0:Y:S02]  /*2ac0*/  LDCU.64 UR4, c[0x0][0x388] ;  /* 0x00007100ff0477ac */ /* 0x000e240008000a00 */
[----:B0-----:R-:W0:Y:S02]  /*2ad0*/  F2I.S64.F64.TRUNC R4, UR4 ;  /* 0x0000000400047d11 */ /* 0x001e24000830d900 */
[----:B0-----:R3:W-:Y:S01]  /*2ae0*/  STG.E.U8 desc[UR36][R2.64], R4 ;  /* 0x0000000402007986 */ /* 0x0017e2000c101124 */
[----:B------:R-:W-:Y:S05]  /*2af0*/  BRA `(.L_x_5539) ;  /* 0x0000001000a47947 */ /* 0x000fea0003800000 */
.L_x_5536:
        /* <DEDUP_REMOVED lines=10> */
.L_x_5541:
[----:B------:R-:W0:Y:S02]  /*2ba0*/  LDCU.64 UR4, c[0x0][0x388] ;  /* 0x00007100ff0477ac */ /* 0x000e240008000a00 */
[----:B0-----:R-:W0:Y:S02]  /*2bb0*/  F2I.F64.TRUNC R5, UR4 ;  /* 0x0000000400057d11 */ /* 0x001e24000830d100 */
[----:B0-----:R1:W-:Y:S01]  /*2bc0*/  STG.E desc[UR36][R2.64], R5 ;  /* 0x0000000502007986 */ /* 0x0013e2000c101924 */
[----:B------:R-:W-:Y:S05]  /*2bd0*/  BRA `(.L_x_5539) ;  /* 0x00000010006c7947 */ /* 0x000fea0003800000 */
.L_x_5540:
[----:B------:R-:W0:Y:S02]  /*2be0*/  LDCU.64 UR4, c[0x0][0x388] ;  /* 0x00007100ff0477ac */ /* 0x000e240008000a00 */
[----:B0-----:R-:W0:Y:S02]  /*2bf0*/  F2I.F64.TRUNC R5, UR4 ;  /* 0x0000000400057d11 */ /* 0x001e24000830d100 */
[----:B0-----:R2:W-:Y:S01]  /*2c00*/  STG.E.U16 desc[UR36][R2.64], R5 ;  /* 0x0000000502007986 */ /* 0x0015e2000c101524 */
[----:B------:R-:W-:Y:S05]  /*2c10*/  BRA `(.L_x_5539) ;  /* 0x00000010005c7947 */ /* 0x000fea0003800000 */
.L_x_5535:
        /* <DEDUP_REMOVED lines=18> */
.L_x_5543:
        /* <DEDUP_REMOVED lines=13> */
.L_x_5542:
        /* <DEDUP_REMOVED lines=19> */
.L_x_5545:
        /* <DEDUP_REMOVED lines=14> */
.L_x_5544:
[----:B------:R-:W0:Y:S02]  /*3020*/  LDC.64 R4, c[0x0][0x388] ;  /* 0x0000e200ff047b82 */ /* 0x000e240000000a00 */
[----:B0-----:R5:W-:Y:S01]  /*3030*/  STG.E.64 desc[UR36][R2.64], R4 ;  /* 0x0000000402007986 */ /* 0x001be2000c101b24 */
[----:B------:R-:W-:Y:S05]  /*3040*/  BRA `(.L_x_5539) ;  /* 0x0000000c00507947 */ /* 0x000fea0003800000 */
.L_x_5534:
        /* <DEDUP_REMOVED lines=14> */
.L_x_5549:
        /* <DEDUP_REMOVED lines=26> */
.L_x_5551:
[----:B------:R-:W-:-:S04]  /*32d0*/  SHF.R.U32.HI R5, RZ, 0x18, R4 ;  /* 0x00000018ff057819 */ /* 0x000fc80000011604 */
[----:B------:R-:W-:-:S07]  /*32e0*/  LOP3.LUT R0, R0, 0x80, R5, 0xf8, !PT ;  /* 0x0000008000007812 */ /* 0x000fce00078ef805 */
.L_x_5550:
[----:B------:R0:W-:Y:S01]  /*32f0*/  STG.E.U8 desc[UR36][R2.64], R0 ;  /* 0x0000000002007986 */ /* 0x0001e2000c101124 */
[----:B------:R-:W-:Y:S05]  /*3300*/  BRA `(.L_x_5539) ;  /* 0x0000000800a07947 */ /* 0x000fea0003800000 */
.L_x_5548:
        /* <DEDUP_REMOVED lines=26> */
.L_x_5553:
[----:B------:R-:W-:-:S04]  /*34b0*/  SHF.R.U32.HI R5, RZ, 0x18, R4 ;  /* 0x00000018ff057819 */ /* 0x000fc80000011604 */
[----:B------:R-:W-:-:S07]  /*34c0*/  LOP3.LUT R0, R0, 0x80, R5, 0xf8, !PT ;  /* 0x0000008000007812 */ /* 0x000fce00078ef805 */
.L_x_5552:
[----:B------:R0:W-:Y:S01]  /*34d0*/  STG.E.U8 desc[UR36][R2.64], R0 ;  /* 0x0000000002007986 */ /* 0x0001e2000c101124 */
[----:B------:R-:W-:Y:S05]  /*34e0*/  BRA `(.L_x_5539) ;  /* 0x0000000800287947 */ /* 0x000fea0003800000 */
.L_x_5547:
        /* <DEDUP_REMOVED lines=27> */
.L_x_5556:
[----:B------:R0:W-:Y:S01]  /*36a0*/  STG.E.U8 desc[UR36][R2.64], R0 ;  /* 0x0000000002007986 */ /* 0x0001e2000c101124 */
[----:B------:R-:W-:Y:S05]  /*36b0*/  BRA `(.L_x_5539) ;  /* 0x0000000400b47947 */ /* 0x000fea0003800000 */
.L_x_5555:
[----:B------:R-:W0:Y:S02]  /*36c0*/  LDCU.64 UR4, c[0x0][0x388] ;  /* 0x00007100ff0477ac */ /* 0x000e240008000a00 */
[----:B0-----:R-:W0:Y:S02]  /*36d0*/  F2I.U64.F64.TRUNC R4, UR4 ;  /* 0x0000000400047d11 */ /* 0x001e24000830d800 */
[----:B0-----:R0:W-:Y:S01]  /*36e0*/  STG.E.64 desc[UR36][R2.64], R4 ;  /* 0x0000000402007986 */ /* 0x0011e2000c101b24 */
[----:B------:R-:W-:Y:S05]  /*36f0*/  BRA `(.L_x_5539) ;  /* 0x0000000400a47947 */ /* 0x000fea0003800000 */
.L_x_5554:
[----:B------:R-:W0:Y:S02]  /*3700*/  LDCU.64 UR4, c[0x0][0x388] ;  /* 0x00007100ff0477ac */ /* 0x000e240008000a00 */
[----:B0-----:R-:W0:Y:S02]  /*3710*/  F2I.U32.F64.TRUNC R5, UR4 ;  /* 0x0000000400057d11 */ /* 0x001e24000830d000 */
[----:B0-----:R0:W-:Y:S01]  /*3720*/  STG.E desc[UR36][R2.64], R5 ;  /* 0x0000000502007986 */ /* 0x0011e2000c101924 */
[----:B------:R-:W-:Y:S05]  /*3730*/  BRA `(.L_x_5539) ;  /* 0x0000000400947947 */ /* 0x000fea0003800000 */
.L_x_5546:
        /* <DEDUP_REMOVED lines=11> */
.L_x_5558:
[----:B------:R-:W0:Y:S01]  /*37f0*/  LDC.64 R4, c[0x0][0x388] ;  /* 0x0000e200ff047b82 */ /* 0x000e220000000a00 */
[----:B------:R-:W-:-:S05]  /*3800*/  CS2R R6, SRZ ;  /* 0x0000000000067805 */ /* 0x000fca000001ff00 */
[----:B0-----:R0:W-:Y:S01]  /*3810*/  STG.E.128 desc[UR36][R2.64], R4 ;  /* 0x0000000402007986 */ /* 0x0011e2000c101d24 */
[----:B------:R-:W-:Y:S05]  /*3820*/  BRA `(.L_x_5539) ;  /* 0x0000000400587947 */ /* 0x000fea0003800000 */
.L_x_5557:
[----:B------:R-:W-:-:S09]  /*3830*/  UISETP.NE.AND UP0, UPT, UR4, 0xf, UPT ;  /* 0x0000000f0400788c */ /* 0x000fd2000bf05270 */
[----:B------:R-:W-:Y:S05]  /*3840*/  BRA.U !UP0, `(.L_x_5559) ;  /* 0x0000000508207547 */ /* 0x000fea000b800000 */
[----:B------:R-:W-:-:S09]  /*3850*/  UISETP.NE.AND UP0, UPT, UR4, 0x17, UPT ;  /* 0x000000170400788c */ /* 0x000fd2000bf05270 */
[----:B------:R-:W-:Y:S05]  /*3860*/  BRA.U !UP0, `(.L_x_5560) ;  /* 0x0000000108ac7547 */ /* 0x000fea000b800000 */
[----:B------:R-:W-:-:S09]  /*3870*/  UISETP.NE.AND UP0, UPT, UR4, 0x18, UPT ;  /* 0x000000180400788c */ /* 0x000fd2000bf05270 */
[----:B------:R-:W-:Y:S05]  /*3880*/  BRA.U !UP0, `(.L_x_5561) ;  /* 0x0000000108447547 */ /* 0x000fea000b800000 */
.L_x_5538:
        /* <DEDUP_REMOVED lines=16> */
.L_x_5562:
[----:B------:R-:W-:Y:S05]  /*3990*/  BRA `(.L_x_5539) ;  /* 0x0000000000fc7947 */ /* 0x000fea0003800000 */
.L_x_5561:
        /* <DEDUP_REMOVED lines=21> */
.L_x_5563:
[----:B------:R-:W-:-:S05]  /*3af0*/  LOP3.LUT R5, R0, 0x80, R7, 0xf8, !PT ;  /* 0x0000008000057812 */ /* 0x000fca00078ef807 */
[----:B------:R0:W-:Y:S01]  /*3b00*/  STG.E.U8 desc[UR36][R2.64], R5 ;  /* 0x0000000502007986 */ /* 0x0001e2000c101124 */
[----:B------:R-:W-:Y:S05]  /*3b10*/  BRA `(.L_x_5539) ;  /* 0x00000000009c7947 */ /* 0x000fea0003800000 */
.L_x_5560:
        /* <DEDUP_REMOVED lines=20> */
.L_x_5564:
[----:B------:R-:W-:Y:S01]  /*3c60*/  IMAD.MOV.U32 R0, RZ, RZ, 0x7f ;  /* 0x0000007fff007424 */ /* 0x000fe200078e00ff */
[----:B------:R-:W-:-:S04]  /*3c70*/  ISETP.GT.U32.AND P0, PT, R6, 0x7f800000, PT ;  /* 0x7f8000000600780c */ /* 0x000fc80003f04070 */
[----:B------:R-:W-:-:S09]  /*3c80*/  SEL R0, R0, 0x7c, P0 ;  /* 0x0000007c00007807 */ /* 0x000fd20000000000 */
.L_x_5565:
[----:B------:R-:W-:-:S04]  /*3c90*/  SHF.R.U32.HI R5, RZ, 0x18, R4 ;  /* 0x00000018ff057819 */ /* 0x000fc80000011604 */
[----:B------:R-:W-:-:S05]  /*3ca0*/  LOP3.LUT R5, R0, 0x80, R5, 0xf8, !PT ;  /* 0x0000008000057812 */ /* 0x000fca00078ef805 */
[----:B------:R0:W-:Y:S01]  /*3cb0*/  STG.E.U8 desc[UR36][R2.64], R5 ;  /* 0x0000000502007986 */ /* 0x0001e2000c101124 */
[----:B------:R-:W-:Y:S05]  /*3cc0*/  BRA `(.L_x_5539) ;  /* 0x0000000000307947 */ /* 0x000fea0003800000 */
.L_x_5559:
        /* <DEDUP_REMOVED lines=12> */
.L_x_5539:
[----:B------:R-:W-:-:S07]  /*3d90*/  VIADD R18, R18, 0x80 ;  /* 0x0000008012127836 */ /* 0x000fce0000000000 */
.L_x_5501:
[----:B------:R-:W-:Y:S05]  /*3da0*/  BSYNC.RECONVERGENT B6 ;  /* 0x0000000000067941 */ /* 0x000fea0003800200 */
.L_x_5500:
        /* <DEDUP_REMOVED lines=21> */
[----:B0-----:R-:W-:Y:S01]  /*3f00*/  STG.E.U8 desc[UR36][R2.64], R5 ;  /* 0x0000000502007986 */ /* 0x001fe2000c101124 */
[----:B------:R-:W-:Y:S05]  /*3f10*/  EXIT ;  /* 0x000000000000794d */ /* 0x000fea0003800000 */
.L_x_5569:
[----:B------:R-:W0:Y:S02]  /*3f20*/  LDCU.64 UR4, c[0x0][0x388] ;  /* 0x00007100ff0477ac */ /* 0x000e240008000a00 */
[----:B0-----:R-:W0:Y:S02]  /*3f30*/  F2I.S64.F64.TRUNC R4, UR4 ;  /* 0x0000000400047d11 */ /* 0x001e24000830d900 */
[----:B0-----:R-:W-:Y:S01]  /*3f40*/  STG.E.U8 desc[UR36][R2.64], R4 ;  /* 0x0000000402007986 */ /* 0x001fe2000c101124 */
[----:B------:R-:W-:Y:S05]  /*3f50*/  EXIT ;  /* 0x000000000000794d */ /* 0x000fea0003800000 */
.L_x_5568:
        /* <DEDUP_REMOVED lines=8> */
[----:B0-----:R-:W-:Y:S01]  /*3fe0*/  STG.E.64 desc[UR36][R2.64], R4 ;  /* 0x0000000402007986 */ /* 0x001fe2000c101b24 */
[----:B------:R-:W-:Y:S05]  /*3ff0*/  EXIT ;  /* 0x000000000000794d */ /* 0x000fea0003800000 */
.L_x_5572:
[----:B------:R-:W0:Y:S02]  /*4000*/  LDCU.64 UR4, c[0x0][0x388] ;  /* 0x00007100ff0477ac */ /* 0x000e240008000a00 */
[----:B0-----:R-:W0:Y:S02]  /*4010*/  F2I.F64.TRUNC R5, UR4 ;  /* 0x0000000400057d11 */ /* 0x001e24000830d100 */
[----:B0-----:R-:W-:Y:S01]  /*4020*/  STG.E desc[UR36][R2.64], R5 ;  /* 0x0000000502007986 */ /* 0x001fe2000c101924 */
[----:B------:R-:W-:Y:S05]  /*4030*/  EXIT ;  /* 0x000000000000794d */ /* 0x000fea0003800000 */
.L_x_5571:
[----:B------:R-:W0:Y:S02]  /*4040*/  LDCU.64 UR4, c[0x0][0x388] ;  /* 0x00007100ff0477ac */ /* 0x000e240008000a00 */
[----:B0-----:R-:W0:Y:S02]  /*4050*/  F2I.F64.TRUNC R5, UR4 ;  /* 0x0000000400057d11 */ /* 0x001e24000830d100 */
[----:B0-----:R-:W-:Y:S01]  /*4060*/  STG.E.U16 desc[UR36][R2.64], R5 ;  /* 0x0000000502007986 */ /* 0x001fe2000c101524 */
[----:B------:R-:W-:Y:S05]  /*4070*/  EXIT ;  /* 0x000000000000794d */ /* 0x000fea0003800000 */
.L_x_5567:
        /* <DEDUP_REMOVED lines=16> */
[----:B------:R-:W-:Y:S01]  /*4180*/  STG.E desc[UR36][R2.64], R5 ;  /* 0x0000000502007986 */ /* 0x000fe2000c101924 */
[----:B------:R-:W-:Y:S05]  /*4190*/  EXIT ;  /* 0x000000000000794d */ /* 0x000fea0003800000 */
.L_x_5574:
        /* <DEDUP_REMOVED lines=11> */
[----:B------:R-:W-:Y:S01]  /*4250*/  STG.E.U16 desc[UR36][R2.64], R0 ;  /* 0x0000000002007986 */ /* 0x000fe2000c101524 */
[----:B------:R-:W-:Y:S05]  /*4260*/  EXIT ;  /* 0x000000000000794d */ /* 0x000fea0003800000 */
.L_x_5573:
        /* <DEDUP_REMOVED lines=17> */
[----:B------:R-:W-:Y:S01]  /*4380*/  STG.E.64 desc[UR36][R2.64], R4 ;  /* 0x0000000402007986 */ /* 0x000fe2000c101b24 */
[----:B------:R-:W-:Y:S05]  /*4390*/  EXIT ;  /* 0x000000000000794d */ /* 0x000fea0003800000 */
.L_x_5576:
        /* <DEDUP_REMOVED lines=12> */
[----:B------:R-:W-:Y:S01]  /*4460*/  STG.E desc[UR36][R2.64], R0 ;  /* 0x0000000002007986 */ /* 0x000fe2000c101924 */
[----:B------:R-:W-:Y:S05]  /*4470*/  EXIT ;  /* 0x000000000000794d */ /* 0x000fea0003800000 */
.L_x_5575:
[----:B------:R-:W0:Y:S02]  /*4480*/  LDC.64 R4, c[0x0][0x388] ;  /* 0x0000e200ff047b82 */ /* 0x000e240000000a00 */
[----:B0-----:R-:W-:Y:S01]  /*4490*/  STG.E.64 desc[UR36][R2.64], R4 ;  /* 0x0000000402007986 */ /* 0x001fe2000c101b24 */
[----:B------:R-:W-:Y:S05]  /*44a0*/  EXIT ;  /* 0x000000000000794d */ /* 0x000fea0003800000 */
.L_x_5566:
        /* <DEDUP_REMOVED lines=12> */
[----:B0-----:R-:W-:Y:S01]  /*4570*/  STG.E.U16 desc[UR36][R2.64], R5 ;  /* 0x0000000502007986 */ /* 0x001fe2000c101524 */
[----:B------:R-:W-:Y:S05]  /*4580*/  EXIT ;  /* 0x000000000000794d */ /* 0x000fea0003800000 */
.L_x_5580:
        /* <DEDUP_REMOVED lines=26> */
.L_x_5582:
[----:B------:R-:W-:-:S04]  /*4730*/  SHF.R.U32.HI R5, RZ, 0x18, R4 ;  /* 0x00000018ff057819 */ /* 0x000fc80000011604 */
[----:B------:R-:W-:-:S07]  /*4740*/  LOP3.LUT R0, R0, 0x80, R5, 0xf8, !PT ;  /* 0x0000008000007812 */ /* 0x000fce00078ef805 */
.L_x_5581:
[----:B------:R-:W-:Y:S01]  /*4750*/  STG.E.U8 desc[UR36][R2.64], R0 ;  /* 0x0000000002007986 */ /* 0x000fe2000c101124 */
[----:B------:R-:W-:Y:S05]  /*4760*/  EXIT ;  /* 0x000000000000794d */ /* 0x000fea0003800000 */
.L_x_5579:
        /* <DEDUP_REMOVED lines=26> */
.L_x_5584:
[----:B------:R-:W-:-:S04]  /*4910*/  SHF.R.U32.HI R5, RZ, 0x18, R4 ;  /* 0x00000018ff057819 */ /* 0x000fc80000011604 */
[----:B------:R-:W-:-:S07]  /*4920*/  LOP3.LUT R0, R0, 0x80, R5, 0xf8, !PT ;  /* 0x0000008000007812 */ /* 0x000fce00078ef805 */
.L_x_5583:
[----:B------:R-:W-:Y:S01]  /*4930*/  STG.E.U8 desc[UR36][R2.64], R0 ;  /* 0x0000000002007986 */ /* 0x000fe2000c101124 */
[----:B------:R-:W-:Y:S05]  /*4940*/  EXIT ;  /* 0x000000000000794d */ /* 0x000fea0003800000 */
.L_x_5578:
        /* <DEDUP_REMOVED lines=27> */
.L_x_5587:
[----:B------:R-:W-:Y:S01]  /*4b00*/  STG.E.U8 desc[UR36][R2.64], R0 ;  /* 0x0000000002007986 */ /* 0x000fe2000c101124 */
[----:B------:R-:W-:Y:S05]  /*4b10*/  EXIT ;  /* 0x000000000000794d */ /* 0x000fea0003800000 */
.L_x_5586:
[----:B------:R-:W0:Y:S02]  /*4b20*/  LDCU.64 UR4, c[0x0][0x388] ;  /* 0x00007100ff0477ac */ /* 0x000e240008000a00 */
[----:B0-----:R-:W0:Y:S02]  /*4b30*/  F2I.U64.F64.TRUNC R4, UR4 ;  /* 0x0000000400047d11 */ /* 0x001e24000830d800 */
[----:B0-----:R-:W-:Y:S01]  /*4b40*/  STG.E.64 desc[UR36][R2.64], R4 ;  /* 0x0000000402007986 */ /* 0x001fe2000c101b24 */
[----:B------:R-:W-:Y:S05]  /*4b50*/  EXIT ;  /* 0x000000000000794d */ /* 0x000fea0003800000 */
.L_x_5585:
[----:B------:R-:W0:Y:S02]  /*4b60*/  LDCU.64 UR4, c[0x0][0x388] ;  /* 0x00007100ff0477ac */ /* 0x000e240008000a00 */
[----:B0-----:R-:W0:Y:S02]  /*4b70*/  F2I.U32.F64.TRUNC R5, UR4 ;  /* 0x0000000400057d11 */ /* 0x001e24000830d000 */
[----:B0-----:R-:W-:Y:S01]  /*4b80*/  STG.E desc[UR36][R2.64], R5 ;  /* 0x0000000502007986 */ /* 0x001fe2000c101924 */
[----:B------:R-:W-:Y:S05]  /*4b90*/  EXIT ;  /* 0x000000000000794d */ /* 0x000fea0003800000 */
.L_x_5577:
        /* <DEDUP_REMOVED lines=9> */
[----:B------:R-:W-:Y:S01]  /*4c30*/  STG.E.U8 desc[UR36][R2.64], R5 ;  /* 0x0000000502007986 */ /* 0x000fe2000c101124 */
[----:B------:R-:W-:Y:S05]  /*4c40*/  EXIT ;  /* 0x000000000000794d */ /* 0x000fea0003800000 */
.L_x_5589:
[----:B------:R-:W0:Y:S01]  /*4c50*/  LDC.64 R4, c[0x0][0x388] ;  /* 0x0000e200ff047b82 */ /* 0x000e220000000a00 */
[----:B------:R-:W-:-:S05]  /*4c60*/  CS2R R6, SRZ ;  /* 0x0000000000067805 */ /* 0x000fca000001ff00 */
[----:B0-----:R-:W-:Y:S01]  /*4c70*/  STG.E.128 desc[UR36][R2.64], R4 ;  /* 0x0000000402007986 */ /* 0x001fe2000c101d24 */
[----:B------:R-:W-:Y:S05]  /*4c80*/  EXIT ;  /* 0x000000000000794d */ /* 0x000fea0003800000 */
.L_x_5588:
[----:B------:R-:W-:-:S09]  /*4c90*/  UISETP.NE.AND UP0, UPT, UR4, 0xf, UPT ;  /* 0x0000000f0400788c */ /* 0x000fd2000bf05270 */
[----:B------:R-:W-:Y:S05]  /*4ca0*/  BRA.U !UP0, `(.L_x_5590) ;  /* 0x0000000508207547 */ /* 0x000fea000b800000 */
[----:B------:R-:W-:-:S09]  /*4cb0*/  UISETP.NE.AND UP0, UPT, UR4, 0x17, UPT ;  /* 0x000000170400788c */ /* 0x000fd2000bf05270 */
[----:B------:R-:W-:Y:S05]  /*4cc0*/  BRA.U !UP0, `(.L_x_5591) ;  /* 0x0000000108ac7547 */ /* 0x000fea000b800000 */
[----:B------:R-:W-:-:S09]  /*4cd0*/  UISETP.NE.AND UP0, UPT, UR4, 0x18, UPT ;  /* 0x000000180400788c */ /* 0x000fd2000bf05270 */
[----:B------:R-:W-:Y:S05]  /*4ce0*/  BRA.U !UP0, `(.L_x_5592) ;  /* 0x0000000108447547 */ /* 0x000fea000b800000 */
.L_x_5570:
        /* <DEDUP_REMOVED lines=16> */
.L_x_5593:
[----:B------:R-:W-:Y:S05]  /*4df0*/  EXIT ;  /* 0x000000000000794d */ /* 0x000fea0003800000 */
.L_x_5592:
        /* <DEDUP_REMOVED lines=21> */
.L_x_5594:
[----:B------:R-:W-:-:S05]  /*4f50*/  LOP3.LUT R5, R0, 0x80, R7, 0xf8, !PT ;  /* 0x0000008000057812 */ /* 0x000fca00078ef807 */
[----:B------:R-:W-:Y:S01]  /*4f60*/  STG.E.U8 desc[UR36][R2.64], R5 ;  /* 0x0000000502007986 */ /* 0x000fe2000c101124 */
[----:B------:R-:W-:Y:S05]  /*4f70*/  EXIT ;  /* 0x000000000000794d */ /* 0x000fea0003800000 */
.L_x_5591:
        /* <DEDUP_REMOVED lines=20> */
.L_x_5595:
[----:B------:R-:W-:Y:S01]  /*50c0*/  IMAD.MOV.U32 R0, RZ, RZ, 0x7f ;  /* 0x0000007fff007424 */ /* 0x000fe200078e00ff */
[----:B------:R-:W-:-:S04]  /*50d0*/  ISETP.GT.U32.AND P0, PT, R6, 0x7f800000, PT ;  /* 0x7f8000000600780c */ /* 0x000fc80003f04070 */
[----:B------:R-:W-:-:S09]  /*50e0*/  SEL R0, R0, 0x7c, P0 ;  /* 0x0000007c00007807 */ /* 0x000fd20000000000 */
.L_x_5596:
[----:B------:R-:W-:-:S04]  /*50f0*/  SHF.R.U32.HI R5, RZ, 0x18, R4 ;  /* 0x00000018ff057819 */ /* 0x000fc80000011604 */
[----:B------:R-:W-:-:S05]  /*5100*/  LOP3.LUT R5, R0, 0x80, R5, 0xf8, !PT ;  /* 0x0000008000057812 */ /* 0x000fca00078ef805 */
[----:B------:R-:W-:Y:S01]  /*5110*/  STG.E.U8 desc[UR36][R2.64], R5 ;  /* 0x0000000502007986 */ /* 0x000fe2000c101124 */
[----:B------:R-:W-:Y:S05]  /*5120*/  EXIT ;  /* 0x000000000000794d */ /* 0x000fea0003800000 */
.L_x_5590:
        /* <DEDUP_REMOVED lines=11> */
[----:B------:R-:W-:Y:S01]  /*51e0*/  STG.E.U16 desc[UR36][R2.64], R0 ;  /* 0x0000000002007986 */ /* 0x000fe2000c101524 */
[----:B------:R-:W-:Y:S05]  /*51f0*/  EXIT ;  /* 0x000000000000794d */ /* 0x000fea0003800000 */
.L_x_5597:
        /* <DEDUP_REMOVED lines=16> */
.L_x_7141:


//--------------------- .text._ZN2at6native18elementwise_kernelILi128ELi2EZNS0_22gpu_kernel_impl_nocastINS0_11FillFunctorIdEEEEvRNS_18TensorIteratorBaseERKT_EUliE_EEviT1_ --------------------------
	.section	.text._ZN2at6native18elementwise_kernelILi128ELi2EZNS0_22gpu_kernel_impl_nocastINS0_11FillFunctorIdEEEEvRNS_18TensorIteratorBaseERKT_EUliE_EEviT1_,"ax",@progbits
	.align	128
        .global         _ZN2at6native18elementwise_kernelILi128ELi2EZNS0_22gpu_kernel_impl_nocastINS0_11FillFunctorIdEEEEvRNS_18TensorIteratorBaseERKT_EUliE_EEviT1_
        .type           _ZN2at6native18elementwise_kernelILi128ELi2EZNS0_22gpu_kernel_impl_nocastINS0_11FillFunctorIdEEEEvRNS_18TensorIteratorBaseERKT_EUliE_EEviT1_,@function
        .size           _ZN2at6native18elementwise_kernelILi128ELi2EZNS0_22gpu_kernel_impl_nocastINS0_11FillFunctorIdEEEEvRNS_18TensorIteratorBaseERKT_EUliE_EEviT1_,(.L_x_7142 - _ZN2at6native18elementwise_kernelILi128ELi2EZNS0_22gpu_kernel_impl_nocastINS0_11FillFunctorIdEEEEvRNS_18TensorIteratorBaseERKT_EUliE_EEviT1_)
        .other          _ZN2at6native18elementwise_kernelILi128ELi2EZNS0_22gpu_kernel_impl_nocastINS0_11FillFunctorIdEEEEvRNS_18TensorIteratorBaseERKT_EUliE_EEviT1_,@"STO_CUDA_ENTRY STV_DEFAULT"
_ZN2at6native18elementwise_kernelILi128ELi2EZNS0_22gpu_kernel_impl_nocastINS0_11FillFunctorIdEEEEvRNS_18TensorIteratorBaseERKT_EUliE_EEviT1_:
.text._ZN2at6native18elementwise_kernelILi128ELi2EZNS0_22gpu_kernel_impl_nocastINS0_11FillFunctorIdEEEEvRNS_18TensorIteratorBaseERKT_EUliE_EEviT1_:
        /* <DEDUP_REMOVED lines=16> */
.L_x_5598:
        /* <DEDUP_REMOVED lines=281> */
.L_x_5601:
[----:B------:R-:W0:Y:S01]  /*1290*/  LDCU.64 UR10, c[0x0][0x520] ;  /* 0x0000a400ff0a77ac */ /* 0x000e220008000a00 */
[----:B------:R-:W1:Y:S01]  /*12a0*/  LDC.64 R6, c[0x0][0x528] ;  /* 0x00014a00ff067b82 */ /* 0x000e620000000a00 */
[----:B------:R-:W-:Y:S02]  /*12b0*/  IADD3 R3, PT, PT, R3, 0x80, RZ ;  /* 0x0000008003037810 */ /* 0x000fe40007ffe0ff */
[----:B0-----:R-:W-:-:S04]  /*12c0*/  IADD3 R4, P0, PT, R0, UR10, RZ ;  /* 0x0000000a00047c10 */ /* 0x001fc8000ff1e0ff */
[----:B------:R-:W-:-:S05]  /*12d0*/  IADD3.X R5, PT, PT, RZ, UR11, RZ, P0, !PT ;  /* 0x0000000bff057c10 */ /* 0x000fca00087fe4ff */
[----:B-1----:R0:W-:Y:S04]  /*12e0*/  STG.E.64 desc[UR6][R4.64], R6 ;  /* 0x0000000604007986 */ /* 0x0021e8000c101b06 */
.L_x_5600:
[----:B------:R-:W-:Y:S05]  /*12f0*/  BSYNC.RECONVERGENT B0 ;  /* 0x0000000000007941 */ /* 0x000fea0003800200 */
.L_x_5599:
        /* <DEDUP_REMOVED lines=275> */
.L_x_5602:
[----:B------:R-:W0:Y:S01]  /*2430*/  LDCU.64 UR8, c[0x0][0x520] ;  /* 0x0000a400ff0877ac */ /* 0x000e220008000a00 */
[----:B------:R-:W1:Y:S01]  /*2440*/  LDC.64 R4, c[0x0][0x528] ;  /* 0x00014a00ff047b82 */ /* 0x000e620000000a00 */
[----:B0-----:R-:W-:-:S04]  /*2450*/  IADD3 R2, P0, PT, R0, UR8, RZ ;  /* 0x0000000800027c10 */ /* 0x001fc8000ff1e0ff */
[----:B------:R-:W-:-:S05]  /*2460*/  IADD3.X R3, PT, PT, RZ, UR9, RZ, P0, !PT ;  /* 0x00000009ff037c10 */ /* 0x000fca00087fe4ff */
[----:B-1----:R-:W-:Y:S01]  /*2470*/  STG.E.64 desc[UR6][R2.64], R4 ;  /* 0x0000000402007986 */ /* 0x002fe2000c101b06 */
[----:B------:R-:W-:Y:S05]  /*2480*/  EXIT ;  /* 0x000000000000794d */ /* 0x000fea0003800000 */
.L_x_5603:
        /* <DEDUP_REMOVED lines=15> */
.L_x_7142:


//--------------------- .text._ZN2at6native27unrolled_elementwise_kernelINS0_11FillFunctorIdEESt5arrayIPcLm1EELi4E23TrivialOffsetCalculatorILi0EjES7_ILi1EjENS0_6memory15LoadWithoutCastENSA_16StoreWithoutCastEEEviT_T0_T2_T3_T4_T5_ --------------------------
	.section	.text._ZN2at6native27unrolled_elementwise_kernelINS0_11FillFunctorIdEESt5arrayIPcLm1EELi4E23TrivialOffsetCalculatorILi0EjES7_ILi1EjENS0_6memory15LoadWithoutCastENSA_16StoreWithoutCastEEEviT_T0_T2_T3_T4_T5_,"ax",@progbits
	.align	128
        .global         _ZN2at6native27unrolled_elementwise_kernelINS0_11FillFunctorIdEESt5arrayIPcLm1EELi4E23TrivialOffsetCalculatorILi0EjES7_ILi1EjENS0_6memory15LoadWithoutCastENSA_16StoreWithoutCastEEEviT_T0_T2_T3_T4_T5_
        .type           _ZN2at6native27unrolled_elementwise_kernelINS0_11FillFunctorIdEESt5arrayIPcLm1EELi4E23TrivialOffsetCalculatorILi0EjES7_ILi1EjENS0_6memory15LoadWithoutCastENSA_16StoreWithoutCastEEEviT_T0_T2_T3_T4_T5_,@function
        .size           _ZN2at6native27unrolled_elementwise_kernelINS0_11FillFunctorIdEESt5arrayIPcLm1EELi4E23TrivialOffsetCalculatorILi0EjES7_ILi1EjENS0_6memory15LoadWithoutCastENSA_16StoreWithoutCastEEEviT_T0_T2_T3_T4_T5_,(.L_x_7143 - _ZN2at6native27unrolled_elementwise_kernelINS0_11FillFunctorIdEESt5arrayIPcLm1EELi4E23TrivialOffsetCalculatorILi0EjES7_ILi1EjENS0_6memory15LoadWithoutCastENSA_16StoreWithoutCastEEEviT_T0_T2_T3_T4_T5_)
        .other          _ZN2at6native27unrolled_elementwise_kernelINS0_11FillFunctorIdEESt5arrayIPcLm1EELi4E23TrivialOffsetCalculatorILi0EjES7_ILi1EjENS0_6memory15LoadWithoutCastENSA_16StoreWithoutCastEEEviT_T0_T2_T3_T4_T5_,@"STO_CUDA_ENTRY STV_DEFAULT"
_ZN2at6native27unrolled_elementwise_kernelINS0_11FillFunctorIdEESt5arrayIPcLm1EELi4E23TrivialOffsetCalculatorILi0EjES7_ILi1EjENS0_6memory15LoadWithoutCastENSA_16StoreWithoutCastEEEviT_T0_T2_T3_T4_T5_:
.text._ZN2at6native27unrolled_elementwise_kernelINS0_11FillFunctorIdEESt5arrayIPcLm1EELi4E23TrivialOffsetCalculatorILi0EjES7_ILi1EjENS0_6memory15LoadWithoutCastENSA_16StoreWithoutCastEEEviT_T0_T2_T3_T4_T5_:
        /* <DEDUP_REMOVED lines=28> */
.L_x_5605:
[----:B------:R-:W-:Y:S05]  /*01c0*/  BSYNC.RECONVERGENT B0 ;  /* 0x0000000000007941 */ /* 0x000fea0003800200 */
.L_x_5604:
        /* <DEDUP_REMOVED lines=8> */
.L_x_5606:
        /* <DEDUP_REMOVED lines=11> */
.L_x_7143:


//--------------------- .text._ZN2at6native29vectorized_elementwise_kernelILi2ENS0_11FillFunctorIdEESt5arrayIPcLm1EEEEviT0_T1_ --------------------------
	.section	.text._ZN2at6native29vectorized_elementwise_kernelILi2ENS0_11FillFunctorIdEESt5arrayIPcLm1EEEEviT0_T1_,"ax",@progbits
	.align	128
        .global         _ZN2at6native29vectorized_elementwise_kernelILi2ENS0_11FillFunctorIdEESt5arrayIPcLm1EEEEviT0_T1_
        .type           _ZN2at6native29vectorized_elementwise_kernelILi2ENS0_11FillFunctorIdEESt5arrayIPcLm1EEEEviT0_T1_,@function
        .size           _ZN2at6native29vectorized_elementwise_kernelILi2ENS0_11FillFunctorIdEESt5arrayIPcLm1EEEEviT0_T1_,(.L_x_7144 - _ZN2at6native29vectorized_elementwise_kernelILi2ENS0_11FillFunctorIdEESt5arrayIPcLm1EEEEviT0_T1_)
        .other          _ZN2at6native29vectorized_elementwise_kernelILi2ENS0_11FillFunctorIdEESt5arrayIPcLm1EEEEviT0_T1_,@"STO_CUDA_ENTRY STV_DEFAULT"
_ZN2at6native29vectorized_elementwise_kernelILi2ENS0_11FillFunctorIdEESt5arrayIPcLm1EEEEviT0_T1_:
.text._ZN2at6native29vectorized_elementwise_kernelILi2ENS0_11FillFunctorIdEESt5arrayIPcLm1EEEEviT0_T1_:
        /* <DEDUP_REMOVED lines=35> */
.L_x_5610:
        /* <DEDUP_REMOVED lines=8> */
.L_x_5611:
        /* <DEDUP_REMOVED lines=8> */
.L_x_5612:
        /* <DEDUP_REMOVED lines=9> */
.L_x_5613:
[----:B------:R-:W-:Y:S05]  /*03c0*/  BSYNC.RELIABLE B1 ;  /* 0x0000000000017941 */ /* 0x000fea0003800100 */
.L_x_5609:
[----:B------:R-:W-:-:S13]  /*03d0*/  ISETP.GE.U32.AND P0, PT, R3, R2, PT ;  /* 0x000000020300720c */ /* 0x000fda0003f06070 */
[----:B012---:R-:W0:Y:S01]  /*03e0*/  @!P0 LDC.64 R4, c[0x0][0x390] ;  /* 0x0000e400ff048b82 */ /* 0x007e220000000a00 */
[----:B------:R-:W-:Y:S01]  /*03f0*/  @!P0 IMAD.IADD R9, R0, 0x1, R3 ;  /* 0x0000000100098824 */ /* 0x000fe200078e0203 */
[----:B------:R-:W-:-:S06]  /*0400*/  @!P0 IADD3 R3, PT, PT, R3, 0x80, RZ ;  /* 0x0000008003038810 */ /* 0x000fcc0007ffe0ff */
[----:B------:R-:W1:Y:S01]  /*0410*/  @!P0 LDC.64 R6, c[0x0][0x388] ;  /* 0x0000e200ff068b82 */ /* 0x000e620000000a00 */
[----:B0-----:R-:W-:-:S05]  /*0420*/  @!P0 IMAD.WIDE.U32 R4, R9, 0x8, R4 ;  /* 0x0000000809048825 */ /* 0x001fca00078e0004 */
[----:B-1----:R2:W-:Y:S02]  /*0430*/  @!P0 STG.E.64 desc[UR4][R4.64], R6 ;  /* 0x0000000604008986 */ /* 0x0025e4000c101b04 */
.L_x_5614:
[----:B------:R-:W-:Y:S05]  /*0440*/  BSYNC.RECONVERGENT B0 ;  /* 0x0000000000007941 */ /* 0x000fea0003800200 */
.L_x_5608:
        /* <DEDUP_REMOVED lines=9> */
.L_x_5607:
        /* <DEDUP_REMOVED lines=24> */
.L_x_5615:
        /* <DEDUP_REMOVED lines=10> */
.L_x_7144:


//--------------------- .text._ZN2at6native29vectorized_elementwise_kernelILi4ENS0_11FillFunctorIdEESt5arrayIPcLm1EEEEviT0_T1_ --------------------------
	.section	.text._ZN2at6native29vectorized_elementwise_kernelILi4ENS0_11FillFunctorIdEESt5arrayIPcLm1EEEEviT0_T1_,"ax",@progbits
	.align	128
        .global         _ZN2at6native29vectorized_elementwise_kernelILi4ENS0_11FillFunctorIdEESt5arrayIPcLm1EEEEviT0_T1_
        .type           _ZN2at6native29vectorized_elementwise_kernelILi4ENS0_11FillFunctorIdEESt5arrayIPcLm1EEEEviT0_T1_,@function
        .size           _ZN2at6native29vectorized_elementwise_kernelILi4ENS0_11FillFunctorIdEESt5arrayIPcLm1EEEEviT0_T1_,(.L_x_7145 - _ZN2at6native29vectorized_elementwise_kernelILi4ENS0_11FillFunctorIdEESt5arrayIPcLm1EEEEviT0_T1_)
        .other          _ZN2at6native29vectorized_elementwise_kernelILi4ENS0_11FillFunctorIdEESt5arrayIPcLm1EEEEviT0_T1_,@"STO_CUDA_ENTRY STV_DEFAULT"
_ZN2at6native29vectorized_elementwise_kernelILi4ENS0_11FillFunctorIdEESt5arrayIPcLm1EEEEviT0_T1_:
.text._ZN2at6native29vectorized_elementwise_kernelILi4ENS0_11FillFunctorIdEESt5arrayIPcLm1EEEEviT0_T1_:
        /* <DEDUP_REMOVED lines=35> */
.L_x_5619:
        /* <DEDUP_REMOVED lines=8> */
.L_x_5620:
        /* <DEDUP_REMOVED lines=8> */
.L_x_5621:
        /* <DEDUP_REMOVED lines=9> */
.L_x_5622:
[----:B------:R-:W-:Y:S05]  /*03c0*/  BSYNC.RELIABLE B1 ;  /* 0x0000000000017941 */ /* 0x000fea0003800100 */
.L_x_5618:
[----:B------:R-:W-:-:S13]  /*03d0*/  ISETP.GE.U32.AND P0, PT, R3, R2, PT ;  /* 0x000000020300720c */ /* 0x000fda0003f06070 */
[----:B012---:R-:W0:Y:S01]  /*03e0*/  @!P0 LDC.64 R4, c[0x0][0x390] ;  /* 0x0000e400ff048b82 */ /* 0x007e220000000a00 */
[----:B------:R-:W-:Y:S01]  /*03f0*/  @!P0 IMAD.IADD R9, R0, 0x1, R3 ;  /* 0x0000000100098824 */ /* 0x000fe200078e0203 */
[----:B------:R-:W-:-:S06]  /*0400*/  @!P0 IADD3 R3, PT, PT, R3, 0x80, RZ ;  /* 0x0000008003038810 */ /* 0x000fcc0007ffe0ff */
[----:B------:R-:W1:Y:S01]  /*0410*/  @!P0 LDC.64 R6, c[0x0][0x388] ;  /* 0x0000e200ff068b82 */ /* 0x000e620000000a00 */
[----:B0-----:R-:W-:-:S05]  /*0420*/  @!P0 IMAD.WIDE.U32 R4, R9, 0x8, R4 ;  /* 0x0000000809048825 */ /* 0x001fca00078e0004 */
[----:B-1----:R2:W-:Y:S02]  /*0430*/  @!P0 STG.E.64 desc[UR4][R4.64], R6 ;  /* 0x0000000604008986 */ /* 0x0025e4000c101b04 */
.L_x_5623:
[----:B------:R-:W-:Y:S05]  /*0440*/  BSYNC.RECONVERGENT B0 ;  /* 0x0000000000007941 */ /* 0x000fea0003800200 */
.L_x_5617:
        /* <DEDUP_REMOVED lines=9> */
.L_x_5616:
        /* <DEDUP_REMOVED lines=22> */
.L_x_5624:
        /* <DEDUP_REMOVED lines=12> */
.L_x_7145:


//--------------------- .text._ZN2at6native29vectorized_elementwise_kernelILi8ENS0_11FillFunctorIdEESt5arrayIPcLm1EEEEviT0_T1_ --------------------------
	.section	.text._ZN2at6native29vectorized_elementwise_kernelILi8ENS0_11FillFunctorIdEESt5arrayIPcLm1EEEEviT0_T1_,"ax",@progbits
	.align	128
        .global         _ZN2at6native29vectorized_elementwise_kernelILi8ENS0_11FillFunctorIdEESt5arrayIPcLm1EEEEviT0_T1_
        .type           _ZN2at6native29vectorized_elementwise_kernelILi8ENS0_11FillFunctorIdEESt5arrayIPcLm1EEEEviT0_T1_,@function
        .size           _ZN2at6native29vectorized_elementwise_kernelILi8ENS0_11FillFunctorIdEESt5arrayIPcLm1EEEEviT0_T1_,(.L_x_7146 - _ZN2at6native29vectorized_elementwise_kernelILi8ENS0_11FillFunctorIdEESt5arrayIPcLm1EEEEviT0_T1_)
        .other          _ZN2at6native29vectorized_elementwise_kernelILi8ENS0_11FillFunctorIdEESt5arrayIPcLm1EEEEviT0_T1_,@"STO_CUDA_ENTRY STV_DEFAULT"
_ZN2at6native29vectorized_elementwise_kernelILi8ENS0_11FillFunctorIdEESt5arrayIPcLm1EEEEviT0_T1_:
.text._ZN2at6native29vectorized_elementwise_kernelILi8ENS0_11FillFunctorIdEESt5arrayIPcLm1EEEEviT0_T1_:
[----:B------:R-:W-:Y:S01]  /*0000*/  LDC R1, c[0x0][0x37c] ;  /* 0x0000df00ff017b82 */ /* 0x000fe20000000800 */
[----:B------:R-:W-:Y:S05]  /*0010*/  EXIT ;  /* 0x000000000000794d */ /* 0x000fea0003800000 */
.L_x_5625:
        /* <DEDUP_REMOVED lines=14> */
.L_x_7146:


//--------------------- .text._ZN2at6native18elementwise_kernelILi128ELi4EZNS0_15gpu_kernel_implINS0_11FillFunctorIsEEEEvRNS_18TensorIteratorBaseERKT_EUliE_EEviT1_ --------------------------
	.section	.text._ZN2at6native18elementwise_kernelILi128ELi4EZNS0_15gpu_kernel_implINS0_11FillFunctorIsEEEEvRNS_18TensorIteratorBaseERKT_EUliE_EEviT1_,"ax",@progbits
	.align	128
        .global         _ZN2at6native18elementwise_kernelILi128ELi4EZNS0_15gpu_kernel_implINS0_11FillFunctorIsEEEEvRNS_18TensorIteratorBaseERKT_EUliE_EEviT1_
        .type           _ZN2at6native18elementwise_kernelILi128ELi4EZNS0_15gpu_kernel_implINS0_11FillFunctorIsEEEEvRNS_18TensorIteratorBaseERKT_EUliE_EEviT1_,@function
        .size           _ZN2at6native18elementwise_kernelILi128ELi4EZNS0_15gpu_kernel_implINS0_11FillFunctorIsEEEEvRNS_18TensorIteratorBaseERKT_EUliE_EEviT1_,(.L_x_7147 - _ZN2at6native18elementwise_kernelILi128ELi4EZNS0_15gpu_kernel_implINS0_11FillFunctorIsEEEEvRNS_18TensorIteratorBaseERKT_EUliE_EEviT1_)
        .other          _ZN2at6native18elementwise_kernelILi128ELi4EZNS0_15gpu_kernel_implINS0_11FillFunctorIsEEEEvRNS_18TensorIteratorBaseERKT_EUliE_EEviT1_,@"STO_CUDA_ENTRY STV_DEFAULT"
_ZN2at6native18elementwise_kernelILi128ELi4EZNS0_15gpu_kernel_implINS0_11FillFunctorIsEEEEvRNS_18TensorIteratorBaseERKT_EUliE_EEviT1_:
.text._ZN2at6native18elementwise_kernelILi128ELi4EZNS0_15gpu_kernel_implINS0_11FillFunctorIsEEEEvRNS_18TensorIteratorBaseERKT_EUliE_EEviT1_:
[----:B------:R-:W0:Y:S08]  /*0000*/  LDC R1, c[0x0][0x37c] ;  /* 0x0000df00ff017b82 */ /* 0x000e300000000800 */
[----:B------:R-:W1:Y:S01]  /*0010*/  LDC.U16 R16, c[0x0][0x528] ;  /* 0x00014a00ff107b82 */ /* 0x000e620000000400 */
[----:B------:R-:W2:Y:S01]  /*0020*/  S2R R23, SR_TID.X ;  /* 0x0000000000177919 */ /* 0x000ea20000002100 */
[----:B------:R-:W3:Y:S01]  /*0030*/  LDCU UR39, c[0x0][0x388] ;  /* 0x00007100ff2777ac */ /* 0x000ee20008000800 */
[----:B------:R-:W-:Y:S01]  /*0040*/  HFMA2 R24, -RZ, RZ, 0, 7.569789886474609375e-06 ;  /* 0x0000007fff187431 */ /* 0x000fe200000001ff */
[----:B------:R-:W-:Y:S01]  /*0050*/  BSSY.RECONVERGENT B6, `(.L_x_5626) ;  /* 0x00001ec000067945 */ /* 0x000fe20003800200 */
[----:B------:R-:W4:Y:S03]  /*0060*/  LDCU UR5, c[0x0][0x380] ;  /* 0x00007000ff0577ac */ /* 0x000f260008000800 */
[----:B------:R-:W5:Y:S01]  /*0070*/  S2UR UR4, SR_CTAID.X ;  /* 0x00000000000479c3 */ /* 0x000f620000002500 */
[----:B------:R-:W0:Y:S01]  /*0080*/  LDCU.64 UR36, c[0x0][0x358] ;  /* 0x00006b00ff2477ac */ /* 0x000e220008000a00 */
[----:B---3--:R-:W-:Y:S01]  /*0090*/  UIADD3 UR40, UPT, UPT, UR39, -0x1, URZ ;  /* 0xffffffff27287890 */ /* 0x008fe2000fffe0ff */
[----:B-1----:R1:W3:Y:S01]  /*00a0*/  I2F.S16 R28, R16 ;  /* 0x00000010001c7306 */ /* 0x0022e20000101400 */
[----:B------:R-:W-:-:S02]  /*00b0*/  PRMT R42, R16, 0x9910, RZ ;  /* 0x00009910102a7816 */ /* 0x000fc400000000ff */
[----:B------:R-:W-:Y:S02]  /*00c0*/  UISETP.LT.U32.AND UP0, UPT, UR40, 0x18, UPT ;  /* 0x000000182800788c */ /* 0x000fe4000bf01070 */
[----:B------:R-:W-:Y:S02]  /*00d0*/  ISETP.NE.AND P1, PT, R42, RZ, PT ;  /* 0x000000ff2a00720c */ /* 0x000fe40003f25270 */
[----:B------:R-:W-:Y:S01]  /*00e0*/  USEL UR38, UR40, 0x18, UP0 ;  /* 0x0000001828267887 */ /* 0x000fe20008000000 */
[----:B------:R-:W-:Y:S01]  /*00f0*/  SHF.R.S32.HI R43, RZ, 0x1f, R42 ;  /* 0x0000001fff2b7819 */ /* 0x000fe2000001142a */
[----:B-----5:R-:W-:Y:S01]  /*0100*/  USHF.L.U32 UR4, UR4, 0x9, URZ ;  /* 0x0000000904047899 */ /* 0x020fe200080006ff */
[----:B-1----:R-:W1:Y:S01]  /*0110*/  I2F.F64.S16 R16, R16 ;  /* 0x0000001000107312 */ /* 0x002e620000101c00 */
[----:B------:R-:W-:Y:S01]  /*0120*/  UIADD3 UR38, UPT, UPT, UR38, 0x1, URZ ;  /* 0x0000000126267890 */ /* 0x000fe2000fffe0ff */
[----:B------:R-:W-:-:S03]  /*0130*/  SEL R25, RZ, 0x1, !P1 ;  /* 0x00000001ff197807 */ /* 0x000fc60004800000 */
[----:B--2---:R-:W-:Y:S02]  /*0140*/  LOP3.LUT R23, R23, UR4, RZ, 0xfc, !PT ;  /* 0x0000000417177c12 */ /* 0x004fe4000f8efcff */
[--C-:B---3--:R-:W-:Y:S02]  /*0150*/  SHF.R.U32.HI R0, RZ, 0x17, R28.reuse ;  /* 0x00000017ff007819 */ /* 0x108fe4000001161c */
[--C-:B------:R-:W-:Y:S02]  /*0160*/  SHF.R.U32.HI R2, RZ, 0x16, R28.reuse ;  /* 0x00000016ff027819 */ /* 0x100fe4000001161c */
[C---:B------:R-:W-:Y:S01]  /*0170*/  LOP3.LUT R41, R0.reuse, 0xff, RZ, 0xc0, !PT ;  /* 0x000000ff00297812 */ /* 0x040fe200078ec0ff */
[----:B------:R-:W-:Y:S01]  /*0180*/  VIADD R39, R0, 0x1 ;  /* 0x0000000100277836 */ /* 0x000fe20000000000 */
[----:B------:R-:W-:Y:S02]  /*0190*/  LOP3.LUT R2, R2, 0x1, RZ, 0xc0, !PT ;  /* 0x0000000102027812 */ /* 0x000fe400078ec0ff */
[----:B------:R-:W-:-:S02]  /*01a0*/  LOP3.LUT P0, RZ, R41, 0x3fffff, R28, 0xf8, !PT ;  /* 0x003fffff29ff7812 */ /* 0x000fc4000780f81c */
[--C-:B------:R-:W-:Y:S02]  /*01b0*/  SHF.R.U32.HI R4, RZ, 0x15, R28.reuse ;  /* 0x00000015ff047819 */ /* 0x100fe4000001161c */
[----:B------:R-:W-:Y:S02]  /*01c0*/  ISETP.EQ.U32.AND P0, PT, R2, 0x1, P0 ;  /* 0x000000010200780c */ /* 0x000fe40000702070 */
[----:B------:R-:W2:Y:S01]  /*01d0*/  LDC.U8 R2, c[0x0][0x52a] ;  /* 0x00014a80ff027b82 */ /* 0x000ea20000000000 */
[----:B----4-:R-:W-:Y:S02]  /*01e0*/  ISETP.GE.AND P2, PT, R23, UR5, PT ;  /* 0x0000000517007c0c */ /* 0x010fe4000bf46270 */
[----:B------:R-:W-:Y:S02]  /*01f0*/  LOP3.LUT R5, R4, 0x1, RZ, 0xc0, !PT ;  /* 0x0000000104057812 */ /* 0x000fe400078ec0ff */
[C---:B------:R-:W-:Y:S02]  /*0200*/  LOP3.LUT R38, R28.reuse, 0x7fffffff, RZ, 0xc0, !PT ;  /* 0x7fffffff1c267812 */ /* 0x040fe400078ec0ff */
[----:B------:R-:W-:Y:S01]  /*0210*/  SHF.R.U32.HI R35, RZ, 0x18, R28 ;  /* 0x00000018ff237819 */ /* 0x000fe2000001161c */
[----:B------:R-:W-:-:S02]  /*0220*/  IMAD.IADD R5, R28, 0x1, R5 ;  /* 0x000000011c057824 */ /* 0x000fc400078e0205 */
[C---:B------:R-:W-:Y:S01]  /*0230*/  FADD.FTZ R36, R38.reuse, 8192 ;  /* 0x4600000026247421 */ /* 0x040fe20000010000 */
[----:B------:R-:W-:Y:S01]  /*0240*/  @!P0 IMAD.MOV R39, RZ, RZ, R0 ;  /* 0x000000ffff278224 */ /* 0x000fe200078e0200 */
[----:B------:R-:W-:Y:S01]  /*0250*/  SHF.R.U32.HI R0, RZ, 0x14, R28 ;  /* 0x00000014ff007819 */ /* 0x000fe2000001161c */
[C---:B------:R-:W-:Y:S01]  /*0260*/  FADD.FTZ R32, R38.reuse, 64 ;  /* 0x4280000026207421 */ /* 0x040fe20000010000 */
[C---:B------:R-:W-:Y:S01]  /*0270*/  VIADD R33, R5.reuse, 0x88fffff ;  /* 0x088fffff05217836 */ /* 0x040fe20000000000 */
[C---:B------:R-:W-:Y:S01]  /*0280*/  ISETP.GT.U32.AND P0, PT, R38.reuse, 0x7f800000, PT ;  /* 0x7f8000002600780c */ /* 0x040fe20003f04070 */
[----:B------:R-:W-:Y:S01]  /*0290*/  FADD.FTZ R26, R38, 16384 ;  /* 0x46800000261a7421 */ /* 0x000fe20000010000 */
[----:B------:R-:W-:Y:S01]  /*02a0*/  LOP3.LUT R3, R0, 0x1, RZ, 0xc0, !PT ;  /* 0x0000000100037812 */ /* 0x000fe200078ec0ff */
[----:B------:R-:W-:Y:S01]  /*02b0*/  FADD.FTZ R22, R38, 128 ;  /* 0x4300000026167421 */ /* 0x000fe20000010000 */
[----:B------:R-:W-:Y:S02]  /*02c0*/  IADD3 R27, PT, PT, R5, 0x80fffff, RZ ;  /* 0x080fffff051b7810 */ /* 0x000fe40007ffe0ff */
[----:B------:R-:W-:Y:S01]  /*02d0*/  LOP3.LUT R35, R35, 0x80, RZ, 0xc0, !PT ;  /* 0x0000008023237812 */ /* 0x000fe200078ec0ff */
[----:B------:R-:W-:Y:S01]  /*02e0*/  IMAD.IADD R3, R28, 0x1, R3 ;  /* 0x000000011c037824 */ /* 0x000fe200078e0203 */
[----:B------:R-:W-:-:S02]  /*02f0*/  SEL R24, R24, 0x7c, P0 ;  /* 0x0000007c18187807 */ /* 0x000fc40000000000 */
[----:B------:R-:W-:Y:S01]  /*0300*/  LOP3.LUT R34, R36, 0xff, RZ, 0xc0, !PT ;  /* 0x000000ff24227812 */ /* 0x000fe200078ec0ff */
[C---:B------:R-:W-:Y:S01]  /*0310*/  VIADD R31, R3.reuse, 0x407ffff ;  /* 0x0407ffff031f7836 */ /* 0x040fe20000000000 */
[----:B------:R-:W-:Y:S02]  /*0320*/  IADD3 R37, PT, PT, R3, 0x487ffff, RZ ;  /* 0x0487ffff03257810 */ /* 0x000fe40007ffe0ff */
[----:B------:R-:W-:Y:S02]  /*0330*/  LOP3.LUT R30, R32, 0xff, RZ, 0xc0, !PT ;  /* 0x000000ff201e7812 */ /* 0x000fe400078ec0ff */
[----:B------:R-:W-:Y:S02]  /*0340*/  SHF.R.U32.HI R37, RZ, 0x14, R37 ;  /* 0x00000014ff257819 */ /* 0x000fe40000011625 */
[----:B------:R-:W-:Y:S02]  /*0350*/  SHF.R.U32.HI R31, RZ, 0x14, R31 ;  /* 0x00000014ff1f7819 */ /* 0x000fe4000001161f */
[----:B------:R-:W-:-:S02]  /*0360*/  SHF.R.U32.HI R33, RZ, 0x15, R33 ;  /* 0x00000015ff217819 */ /* 0x000fc40000011621 */
[----:B------:R-:W-:Y:S01]  /*0370*/  SHF.R.U32.HI R27, RZ, 0x15, R27 ;  /* 0x00000015ff1b7819 */ /* 0x000fe2000001161b */
[----:B01----:R-:W-:Y:S06]  /*0380*/  @P2 BRA `(.L_x_5627) ;  /* 0x0000001800e02947 */ /* 0x003fec0003800000 */
[----:B------:R-:W-:Y:S01]  /*0390*/  UISETP.NE.AND UP0, UPT, UR39, URZ, UPT ;  /* 0x000000ff2700728c */ /* 0x000fe2000bf05270 */
[----:B------:R-:W-:-:S08]  /*03a0*/  CS2R R4, SRZ ;  /* 0x0000000000047805 */ /* 0x000fd0000001ff00 */
[----:B------:R-:W-:Y:S05]  /*03b0*/  BRA.U !UP0, `(.L_x_5628) ;  /* 0x0000001108507547 */ /* 0x000fea000b800000 */
[----:B------:R-:W0:Y:S01]  /*03c0*/  LDCU.64 UR4, c[0x0][0x390] ;  /* 0x00007200ff0477ac */ /* 0x000e220008000a00 */
[----:B------:R-:W-:Y:S02]  /*03d0*/  IMAD.MOV.U32 R4, RZ, RZ, RZ ;  /* 0x000000ffff047224 */ /* 0x000fe400078e00ff */
[----:B------:R-:W-:Y:S01]  /*03e0*/  IMAD.MOV.U32 R5, RZ, RZ, R23 ;  /* 0x000000ffff057224 */ /* 0x000fe200078e0017 */
[----:B------:R-:W1:Y:S01]  /*03f0*/  LDCU UR6, c[0x0][0x38c] ;  /* 0x00007180ff0677ac */ /* 0x000e620008000800 */
[----:B------:R-:W3:Y:S01]  /*0400*/  LDCU UR7, c[0x0][0x4b8] ;  /* 0x00009700ff0777ac */ /* 0x000ee20008000800 */
[----:B------:R-:W-:Y:S01]  /*0410*/  UISETP.NE.AND UP0, UPT, UR40, URZ, UPT ;  /* 0x000000ff2800728c */ /* 0x000fe2000bf05270 */
[----:B0-----:R-:W-:-:S05]  /*0420*/  IMAD.HI.U32 R6, R23, UR4, R4 ;  /* 0x0000000417067c27 */ /* 0x001fca000f8e0004 */
[----:B------:R-:W-:-:S04]  /*0430*/  SHF.R.U32.HI R7, RZ, UR5, R6 ;  /* 0x00000005ff077c19 */ /* 0x000fc80008011606 */
[----:B------:R-:W-:-:S05]  /*0440*/  IADD3 R0, PT, PT, -R7, RZ, RZ ;  /* 0x000000ff07007210 */ /* 0x000fca0007ffe1ff */
[----:B-1----:R-:W-:-:S04]  /*0450*/  IMAD R0, R0, UR6, R23 ;  /* 0x0000000600007c24 */ /* 0x002fc8000f8e0217 */
[----:B---3--:R-:W-:Y:S01]  /*0460*/  IMAD R0, R0, UR7, RZ ;  /* 0x0000000700007c24 */ /* 0x008fe2000f8e02ff */
[----:B------:R-:W-:Y:S06]  /*0470*/  BRA.U !UP0, `(.L_x_5629) ;  /* 0x0000001108187547 */ /* 0x000fec000b800000 */
[----:B------:R-:W0:Y:S01]  /*0480*/  LDCU.64 UR6, c[0x0][0x398] ;  /* 0x00007300ff0677ac */ /* 0x000e220008000a00 */
[----:B------:R-:W-:Y:S01]  /*0490*/  IMAD.MOV.U32 R6, RZ, RZ, RZ ;  /* 0x000000ffff067224 */ /* 0x000fe200078e00ff */
[----:B------:R-:W1:Y:S01]  /*04a0*/  LDCU UR4, c[0x0][0x3a0] ;  /* 0x00007400ff0477ac */ /* 0x000e620008000800 */
[----:B------:R-:W3:Y:S01]  /*04b0*/  LDCU UR5, c[0x0][0x4bc] ;  /* 0x00009780ff0577ac */ /* 0x000ee20008000800 */
[----:B------:R-:W-:Y:S01]  /*04c0*/  UISETP.NE.AND UP0, UPT, UR38, 0x2, UPT ;  /* 0x000000022600788c */ /* 0x000fe2000bf05270 */
[----:B0-----:R-:W-:-:S05]  /*04d0*/  IMAD.HI.U32 R4, R7, UR7, R6 ;  /* 0x0000000707047c27 */ /* 0x001fca000f8e0006 */
[----:B-1----:R-:W-:-:S05]  /*04e0*/  SHF.R.U32.HI R5, RZ, UR4, R4 ;  /* 0x00000004ff057c19 */ /* 0x002fca0008011604 */
[----:B------:R-:W-:-:S04]  /*04f0*/  IMAD.MOV R3, RZ, RZ, -R5 ;  /* 0x000000ffff037224 */ /* 0x000fc800078e0a05 */
[----:B------:R-:W-:-:S04]  /*0500*/  IMAD R7, R3, UR6, R7 ;  /* 0x0000000603077c24 */ /* 0x000fc8000f8e0207 */
[----:B---3--:R-:W-:Y:S01]  /*0510*/  IMAD R0, R7, UR5, R0 ;  /* 0x0000000507007c24 */ /* 0x008fe2000f8e0200 */
[----:B------:R-:W-:Y:S06]  /*0520*/  BRA.U !UP0, `(.L_x_5629) ;  /* 0x0000000d08ec7547 */ /* 0x000fec000b800000 */
[----:B------:R-:W0:Y:S01]  /*0530*/  LDCU.64 UR4, c[0x0][0x3a8] ;  /* 0x00007500ff0477ac */ /* 0x000e220008000a00 */
[----:B------:R-:W-:Y:S01]  /*0540*/  HFMA2 R4, -RZ, RZ, 0, 0 ;  /* 0x00000000ff047431 */ /* 0x000fe200000001ff */
[----:B------:R-:W1:Y:S01]  /*0550*/  LDCU UR6, c[0x0][0x3a4] ;  /* 0x00007480ff0677ac */ /* 0x000e620008000800 */
[----:B------:R-:W3:Y:S01]  /*0560*/  LDCU UR7, c[0x0][0x4c0] ;  /* 0x00009800ff0777ac */ /* 0x000ee20008000800 */
[----:B------:R-:W-:Y:S02]  /*0570*/  UISETP.NE.AND UP0, UPT, UR38, 0x3, UPT ;  /* 0x000000032600788c */ /* 0x000fe4000bf05270 */
[----:B0-----:R-:W-:-:S05]  /*0580*/  IMAD.HI.U32 R6, R5, UR4, R4 ;  /* 0x0000000405067c27 */ /* 0x001fca000f8e0004 */
[----:B------:R-:W-:-:S05]  /*0590*/  SHF.R.U32.HI R7, RZ, UR5, R6 ;  /* 0x00000005ff077c19 */ /* 0x000fca0008011606 */
[----:B------:R-:W-:-:S04]  /*05a0*/  IMAD.MOV R3, RZ, RZ, -R7 ;  /* 0x000000ffff037224 */ /* 0x000fc800078e0a07 */
[----:B-1----:R-:W-:-:S04]  /*05b0*/  IMAD R5, R3, UR6, R5 ;  /* 0x0000000603057c24 */ /* 0x002fc8000f8e0205 */
[----:B---3--:R-:W-:Y:S01]  /*05c0*/  IMAD R0, R5, UR7, R0 ;  /* 0x0000000705007c24 */ /* 0x008fe2000f8e0200 */
[----:B------:R-:W-:Y:S06]  /*05d0*/  BRA.U !UP0, `(.L_x_5629) ;  /* 0x0000000d08c07547 */ /* 0x000fec000b800000 */
[----:B------:R-:W0:Y:S01]  /*05e0*/  LDCU.64 UR6, c[0x0][0x3b0] ;  /* 0x00007600ff0677ac */ /* 0x000e220008000a00 */
[----:B------:R-:W-:Y:S01]  /*05f0*/  IMAD.MOV.U32 R6, RZ, RZ, RZ ;  /* 0x000000ffff067224 */ /* 0x000fe200078e00ff */
[----:B------:R-:W1:Y:S01]  /*0600*/  LDCU UR4, c[0x0][0x3b8] ;  /* 0x00007700ff0477ac */ /* 0x000e620008000800 */
[----:B------:R-:W3:Y:S01]  /*0610*/  LDCU UR5, c[0x0][0x4c4] ;  /* 0x00009880ff0577ac */ /* 0x000ee20008000800 */
[----:B------:R-:W-:Y:S01]  /*0620*/  UISETP.NE.AND UP0, UPT, UR38, 0x4, UPT ;  /* 0x000000042600788c */ /* 0x000fe2000bf05270 */
[----:B0-----:R-:W-:-:S05]  /*0630*/  IMAD.HI.U32 R4, R7, UR7, R6 ;  /* 0x0000000707047c27 */ /* 0x001fca000f8e0006 */
[----:B-1----:R-:W-:-:S04]  /*0640*/  SHF.R.U32.HI R5, RZ, UR4, R4 ;  /* 0x00000004ff057c19 */ /* 0x002fc80008011604 */
[----:B------:R-:W-:-:S05]  /*0650*/  IADD3 R3, PT, PT, -R5, RZ, RZ ;  /* 0x000000ff05037210 */ /* 0x000fca0007ffe1ff */
[----:B------:R-:W-:-:S04]  /*0660*/  IMAD R7, R3, UR6, R7 ;  /* 0x0000000603077c24 */ /* 0x000fc8000f8e0207 */
        /* <DEDUP_REMOVED lines=8> */
[----:B------:R-:W-:-:S05]  /*06f0*/  SHF.R.U32.HI R7, RZ, UR5, R6 ;  /* 0x00000005ff077c19 */ /* 0x000fca0008011606 */
[----:B------:R-:W-:-:S04]  /*0700*/  IMAD.MOV R3, RZ, RZ, -R7 ;  /* 0x000000ffff037224 */ /* 0x000fc800078e0a07 */
[----:B-1----:R-:W-:-:S04]  /*0710*/  IMAD R5, R3, UR6, R5 ;  /* 0x0000000603057c24 */ /* 0x002fc8000f8e0205 */
[----:B---3--:R-:W-:Y:S01]  /*0720*/  IMAD R0, R5, UR7, R0 ;  /* 0x0000000705007c24 */ /* 0x008fe2000f8e0200 */
[----:B------:R-:W-:Y:S06]  /*0730*/  BRA.U !UP0, `(.L_x_5629) ;  /* 0x0000000d08687547 */ /* 0x000fec000b800000 */
[----:B------:R-:W0:Y:S01]  /*0740*/  LDCU.64 UR6, c[0x0][0x3c8] ;  /* 0x00007900ff0677ac */ /* 0x000e220008000a00 */
[----:B------:R-:W-:Y:S01]  /*0750*/  MOV R6, RZ ;  /* 0x000000ff00067202 */ /* 0x000fe20000000f00 */
[----:B------:R-:W1:Y:S01]  /*0760*/  LDCU UR4, c[0x0][0x3d0] ;  /* 0x00007a00ff0477ac */ /* 0x000e620008000800 */
[----:B------:R-:W3:Y:S01]  /*0770*/  LDCU UR5, c[0x0][0x4cc] ;  /* 0x00009980ff0577ac */ /* 0x000ee20008000800 */
[----:B------:R-:W-:Y:S02]  /*0780*/  UISETP.NE.AND UP0, UPT, UR38, 0x6, UPT ;  /* 0x000000062600788c */ /* 0x000fe4000bf05270 */
[----:B0-----:R-:W-:-:S05]  /*0790*/  IMAD.HI.U32 R4, R7, UR7, R6 ;  /* 0x0000000707047c27 */ /* 0x001fca000f8e0006 */
[----:B-1----:R-:W-:-:S05]  /*07a0*/  SHF.R.U32.HI R5, RZ, UR4, R4 ;  /* 0x00000004ff057c19 */ /* 0x002fca0008011604 */
[----:B------:R-:W-:-:S04]  /*07b0*/  IMAD.MOV R3, RZ, RZ, -R5 ;  /* 0x000000ffff037224 */ /* 0x000fc800078e0a05 */
        /* <DEDUP_REMOVED lines=9> */
[----:B------:R-:W-:-:S04]  /*0850*/  SHF.R.U32.HI R7, RZ, UR5, R6 ;  /* 0x00000005ff077c19 */ /* 0x000fc80008011606 */
[----:B------:R-:W-:-:S05]  /*0860*/  IADD3 R3, PT, PT, -R7, RZ, RZ ;  /* 0x000000ff07037210 */ /* 0x000fca0007ffe1ff */
        /* <DEDUP_REMOVED lines=193> */
[----:B------:R-:W3:Y:S02]  /*1480*/  LDCU UR7, c[0x0][0x518] ;  /* 0x0000a300ff0777ac */ /* 0x000ee40008000800 */
[----:B0-----:R-:W-:-:S05]  /*1490*/  IMAD.HI.U32 R3, R5, UR4, R4 ;  /* 0x0000000405037c27 */ /* 0x001fca000f8e0004 */
[----:B------:R-:W-:-:S04]  /*14a0*/  SHF.R.U32.HI R3, RZ, UR5, R3 ;  /* 0x00000005ff037c19 */ /* 0x000fc80008011603 */
[----:B------:R-:W-:-:S05]  /*14b0*/  IADD3 R3, PT, PT, -R3, RZ, RZ ;  /* 0x000000ff03037210 */ /* 0x000fca0007ffe1ff */
[----:B-1----:R-:W-:-:S04]  /*14c0*/  IMAD R5, R3, UR6, R5 ;  /* 0x0000000603057c24 */ /* 0x002fc8000f8e0205 */
[----:B---3--:R-:W-:-:S07]  /*14d0*/  IMAD R0, R5, UR7, R0 ;  /* 0x0000000705007c24 */ /* 0x008fce000f8e0200 */
.L_x_5629:
[----:B------:R-:W-:Y:S02]  /*14e0*/  IMAD.MOV.U32 R4, RZ, RZ, R0 ;  /* 0x000000ffff047224 */ /* 0x000fe400078e0000 */
[----:B------:R-:W-:-:S07]  /*14f0*/  IMAD.MOV.U32 R5, RZ, RZ, RZ ;  /* 0x000000ffff057224 */ /* 0x000fce00078e00ff */
.L_x_5628:
[----:B------:R-:W0:Y:S01]  /*1500*/  LDCU.64 UR4, c[0x0][0x520] ;  /* 0x0000a400ff0477ac */ /* 0x000e220008000a00 */
[----:B--2---:R-:W-:-:S04]  /*1510*/  PRMT R0, R2, 0x9910, RZ ;  /* 0x0000991002007816 */ /* 0x004fc800000000ff */
        /* <DEDUP_REMOVED lines=15> */
.L_x_5633:
[----:B------:R-:W0:Y:S02]  /*1610*/  LDC.U8 R3, c[0x0][0x528] ;  /* 0x00014a00ff037b82 */ /* 0x000e240000000000 */
[----:B0-----:R0:W-:Y:S01]  /*1620*/  STG.E.U8 desc[UR36][R4.64], R3 ;  /* 0x0000000304007986 */ /* 0x0011e2000c101124 */
[----:B------:R-:W-:Y:S05]  /*1630*/  BRA `(.L_x_5635) ;  /* 0x0000000800307947 */ /* 0x000fea0003800000 */
.L_x_5632:
        /* <DEDUP_REMOVED lines=8> */
.L_x_5637:
[----:B------:R0:W-:Y:S01]  /*16c0*/  STG.E desc[UR36][R4.64], R42 ;  /* 0x0000002a04007986 */ /* 0x0001e2000c101924 */
[----:B------:R-:W-:Y:S05]  /*16d0*/  BRA `(.L_x_5635) ;  /* 0x0000000800087947 */ /* 0x000fea0003800000 */
.L_x_5636:
[----:B------:R-:W0:Y:S02]  /*16e0*/  LDC.U16 R3, c[0x0][0x528] ;  /* 0x00014a00ff037b82 */ /* 0x000e240000000400 */
[----:B0-----:R0:W-:Y:S01]  /*16f0*/  STG.E.U16 desc[UR36][R4.64], R3 ;  /* 0x0000000304007986 */ /* 0x0011e2000c101524 */
[----:B------:R-:W-:Y:S05]  /*1700*/  BRA `(.L_x_5635) ;  /* 0x0000000400fc7947 */ /* 0x000fea0003800000 */
.L_x_5631:
        /* <DEDUP_REMOVED lines=8> */
.L_x_5639:
[----:B------:R-:W-:-:S05]  /*1790*/  F2FP.F16.F32.PACK_AB R0, RZ, R28 ;  /* 0x0000001cff00723e */ /* 0x000fca00000000ff */
[----:B------:R0:W-:Y:S01]  /*17a0*/  STG.E.U16 desc[UR36][R4.64], R0 ;  /* 0x0000000004007986 */ /* 0x0001e2000c101524 */
[----:B------:R-:W-:Y:S05]  /*17b0*/  BRA `(.L_x_5635) ;  /* 0x0000000400d07947 */ /* 0x000fea0003800000 */
.L_x_5638:
        /* <DEDUP_REMOVED lines=9> */
.L_x_5641:
[----:B------:R-:W-:-:S04]  /*1850*/  F2FP.F16.F32.PACK_AB R3, RZ, R28 ;  /* 0x0000001cff03723e */ /* 0x000fc800000000ff */
[----:B------:R-:W-:-:S05]  /*1860*/  PRMT R3, R3, 0x5410, RZ ;  /* 0x0000541003037816 */ /* 0x000fca00000000ff */
[----:B------:R0:W-:Y:S01]  /*1870*/  STG.E desc[UR36][R4.64], R3 ;  /* 0x0000000304007986 */ /* 0x0001e2000c101924 */
[----:B------:R-:W-:Y:S05]  /*1880*/  BRA `(.L_x_5635) ;  /* 0x00000004009c7947 */ /* 0x000fea0003800000 */
.L_x_5640:
[----:B------:R0:W-:Y:S01]  /*1890*/  STG.E.64 desc[UR36][R4.64], R16 ;  /* 0x0000001004007986 */ /* 0x0001e2000c101b24 */
[----:B------:R-:W-:Y:S05]  /*18a0*/  BRA `(.L_x_5635) ;  /* 0x0000000400947947 */ /* 0x000fea0003800000 */
.L_x_5630:
        /* <DEDUP_REMOVED lines=10> */
.L_x_5644:
[----:B------:R-:W-:-:S05]  /*1950*/  CS2R R18, SRZ ;  /* 0x0000000000127805 */ /* 0x000fca000001ff00 */
[----:B------:R0:W-:Y:S01]  /*1960*/  STG.E.128 desc[UR36][R4.64], R16 ;  /* 0x0000001004007986 */ /* 0x0001e2000c101d24 */
[----:B------:R-:W-:Y:S05]  /*1970*/  BRA `(.L_x_5635) ;  /* 0x0000000400607947 */ /* 0x000fea0003800000 */
.L_x_5643:
        /* <DEDUP_REMOVED lines=13> */
.L_x_5646:
[C---:B------:R-:W-:Y:S02]  /*1a50*/  ISETP.GE.U32.AND P1, PT, R38.reuse, 0x38800000, PT ;  /* 0x388000002600780c */ /* 0x040fe40003f26070 */
[----:B------:R-:W-:Y:S02]  /*1a60*/  ISETP.GT.U32.AND P0, PT, R38, 0x477fffff, PT ;  /* 0x477fffff2600780c */ /* 0x000fe40003f04070 */
[----:B------:R-:W-:-:S04]  /*1a70*/  SEL R3, R22, R27, !P1 ;  /* 0x0000001b16037207 */ /* 0x000fc80004800000 */
[----:B------:R-:W-:-:S04]  /*1a80*/  SEL R0, R24, R3, P0 ;  /* 0x0000000318007207 */ /* 0x000fc80000000000 */
[----:B------:R-:W-:-:S05]  /*1a90*/  LOP3.LUT R3, R0, R35, RZ, 0xfc, !PT ;  /* 0x0000002300037212 */ /* 0x000fca00078efcff */
[----:B------:R0:W-:Y:S01]  /*1aa0*/  STG.E.U8 desc[UR36][R4.64], R3 ;  /* 0x0000000304007986 */ /* 0x0001e2000c101124 */
[----:B------:R-:W-:Y:S05]  /*1ab0*/  BRA `(.L_x_5635) ;  /* 0x0000000400107947 */ /* 0x000fea0003800000 */
.L_x_5645:
[----:B------:R-:W-:-:S05]  /*1ac0*/  F2FP.BF16.F32.PACK_AB R0, RZ, R28 ;  /* 0x0000001cff00723e */ /* 0x000fca00000010ff */
[----:B------:R0:W-:Y:S01]  /*1ad0*/  STG.E.U16 desc[UR36][R4.64], R0 ;  /* 0x0000000004007986 */ /* 0x0001e2000c101524 */
[----:B------:R-:W-:Y:S05]  /*1ae0*/  BRA `(.L_x_5635) ;  /* 0x0000000400047947 */ /* 0x000fea0003800000 */
.L_x_5642:
        /* <DEDUP_REMOVED lines=11> */
.L_x_5649:
        /* <DEDUP_REMOVED lines=10> */
.L_x_5650:
[----:B------:R4:W-:Y:S01]  /*1c40*/  STG.E.U8 desc[UR36][R4.64], R0 ;  /* 0x0000000004007986 */ /* 0x0009e2000c101124 */
[----:B------:R-:W-:Y:S05]  /*1c50*/  BRA `(.L_x_5635) ;  /* 0x0000000000a87947 */ /* 0x000fea0003800000 */
.L_x_5648:
        /* <DEDUP_REMOVED lines=10> */
.L_x_5651:
[----:B------:R5:W-:Y:S01]  /*1d00*/  STG.E.U8 desc[UR36][R4.64], R0 ;  /* 0x0000000004007986 */ /* 0x000be2000c101124 */
[----:B------:R-:W-:Y:S05]  /*1d10*/  BRA `(.L_x_5635) ;  /* 0x0000000000787947 */ /* 0x000fea0003800000 */
.L_x_5647:
[----:B------:R-:W-:-:S13]  /*1d20*/  ISETP.NE.AND P0, PT, R0, 0x1c, PT ;  /* 0x0000001c0000780c */ /* 0x000fda0003f05270 */
[----:B------:R-:W-:Y:S05]  /*1d30*/  @!P0 BRA `(.L_x_5652) ;  /* 0x00000000006c8947 */ /* 0x000fea0003800000 */
[----:B------:R-:W-:-:S13]  /*1d40*/  ISETP.NE.AND P0, PT, R0, 0x1d, PT ;  /* 0x0000001d0000780c */ /* 0x000fda0003f05270 */
[----:B------:R-:W-:Y:S05]  /*1d50*/  @!P0 BRA `(.L_x_5653) ;  /* 0x00000000005c8947 */ /* 0x000fea0003800000 */
[----:B------:R-:W-:-:S13]  /*1d60*/  ISETP.NE.AND P0, PT, R0, 0x2c, PT ;  /* 0x0000002c0000780c */ /* 0x000fda0003f05270 */
[----:B------:R-:W-:Y:S05]  /*1d70*/  @!P0 BRA `(.L_x_5654) ;  /* 0x0000000000448947 */ /* 0x000fea0003800000 */
.L_x_5634:
        /* <DEDUP_REMOVED lines=16> */
.L_x_5655:
[----:B------:R-:W-:Y:S05]  /*1e80*/  BRA `(.L_x_5635) ;  /* 0x00000000001c7947 */ /* 0x000fea0003800000 */
.L_x_5654:
[----:B------:R-:W-:-:S04]  /*1e90*/  ISETP.NE.AND P0, PT, R41, 0xff, PT ;  /* 0x000000ff2900780c */ /* 0x000fc80003f05270 */
[----:B------:R-:W-:-:S05]  /*1ea0*/  SEL R3, R39, 0xffff, P0 ;  /* 0x0000ffff27037807 */ /* 0x000fca0000000000 */
[----:B------:R2:W-:Y:S01]  /*1eb0*/  STG.E.U8 desc[UR36][R4.64], R3 ;  /* 0x0000000304007986 */ /* 0x0005e2000c101124 */
[----:B------:R-:W-:Y:S05]  /*1ec0*/  BRA `(.L_x_5635) ;  /* 0x00000000000c7947 */ /* 0x000fea0003800000 */
.L_x_5653:
[----:B------:R1:W-:Y:S01]  /*1ed0*/  STG.E.64 desc[UR36][R4.64], R42 ;  /* 0x0000002a04007986 */ /* 0x0003e2000c101b24 */
[----:B------:R-:W-:Y:S05]  /*1ee0*/  BRA `(.L_x_5635) ;  /* 0x0000000000047947 */ /* 0x000fea0003800000 */
.L_x_5652:
[----:B------:R0:W-:Y:S02]  /*1ef0*/  STG.E desc[UR36][R4.64], R42 ;  /* 0x0000002a04007986 */ /* 0x0001e4000c101924 */
.L_x_5635:
[----:B------:R-:W-:-:S07]  /*1f00*/  IADD3 R23, PT, PT, R23, 0x80, RZ ;  /* 0x0000008017177810 */ /* 0x000fce0007ffe0ff */
.L_x_5627:
[----:B------:R-:W-:Y:S05]  /*1f10*/  BSYNC.RECONVERGENT B6 ;  /* 0x0000000000067941 */ /* 0x000fea0003800200 */
.L_x_5626:
        /* <DEDUP_REMOVED lines=282> */
.L_x_5659:
[----:B------:R-:W-:Y:S02]  /*30c0*/  IMAD.MOV.U32 R4, RZ, RZ, R0 ;  /* 0x000000ffff047224 */ /* 0x000fe400078e0000 */
[----:B------:R-:W-:-:S07]  /*30d0*/  IMAD.MOV.U32 R5, RZ, RZ, RZ ;  /* 0x000000ffff057224 */ /* 0x000fce00078e00ff */
.L_x_5658:
        /* <DEDUP_REMOVED lines=17> */
.L_x_5663:
[----:B------:R-:W0:Y:S02]  /*31f0*/  LDC.U8 R3, c[0x0][0x528] ;  /* 0x00014a00ff037b82 */ /* 0x000e240000000000 */
[----:B0-----:R0:W-:Y:S01]  /*3200*/  STG.E.U8 desc[UR36][R4.64], R3 ;  /* 0x0000000304007986 */ /* 0x0011e2000c101124 */
[----:B------:R-:W-:Y:S05]  /*3210*/  BRA `(.L_x_5665) ;  /* 0x00000008002c7947 */ /* 0x000fea0003800000 */
.L_x_5662:
        /* <DEDUP_REMOVED lines=8> */
.L_x_5667:
[----:B------:R0:W-:Y:S01]  /*32a0*/  STG.E desc[UR36][R4.64], R42 ;  /* 0x0000002a04007986 */ /* 0x0001e2000c101924 */
[----:B------:R-:W-:Y:S05]  /*32b0*/  BRA `(.L_x_5665) ;  /* 0x0000000800047947 */ /* 0x000fea0003800000 */
.L_x_5666:
[----:B------:R-:W0:Y:S02]  /*32c0*/  LDC.U16 R3, c[0x0][0x528] ;  /* 0x00014a00ff037b82 */ /* 0x000e240000000400 */
[----:B0-----:R0:W-:Y:S01]  /*32d0*/  STG.E.U16 desc[UR36][R4.64], R3 ;  /* 0x0000000304007986 */ /* 0x0011e2000c101524 */
[----:B------:R-:W-:Y:S05]  /*32e0*/  BRA `(.L_x_5665) ;  /* 0x0000000400f87947 */ /* 0x000fea0003800000 */
.L_x_5661:
        /* <DEDUP_REMOVED lines=8> */
.L_x_5669:
[----:B------:R-:W-:-:S05]  /*3370*/  F2FP.F16.F32.PACK_AB R0, RZ, R28 ;  /* 0x0000001cff00723e */ /* 0x000fca00000000ff */
[----:B------:R0:W-:Y:S01]  /*3380*/  STG.E.U16 desc[UR36][R4.64], R0 ;  /* 0x0000000004007986 */ /* 0x0001e2000c101524 */
[----:B------:R-:W-:Y:S05]  /*3390*/  BRA `(.L_x_5665) ;  /* 0x0000000400cc7947 */ /* 0x000fea0003800000 */
.L_x_5668:
        /* <DEDUP_REMOVED lines=9> */
.L_x_5671:
[----:B------:R-:W-:-:S04]  /*3430*/  F2FP.F16.F32.PACK_AB R0, RZ, R28 ;  /* 0x0000001cff00723e */ /* 0x000fc800000000ff */
[----:B------:R-:W-:-:S05]  /*3440*/  PRMT R0, R0, 0x5410, RZ ;  /* 0x0000541000007816 */ /* 0x000fca00000000ff */
[----:B------:R0:W-:Y:S01]  /*3450*/  STG.E desc[UR36][R4.64], R0 ;  /* 0x0000000004007986 */ /* 0x0001e2000c101924 */
[----:B------:R-:W-:Y:S05]  /*3460*/  BRA `(.L_x_5665) ;  /* 0x0000000400987947 */ /* 0x000fea0003800000 */
.L_x_5670:
[----:B------:R0:W-:Y:S01]  /*3470*/  STG.E.64 desc[UR36][R4.64], R16 ;  /* 0x0000001004007986 */ /* 0x0001e2000c101b24 */
[----:B------:R-:W-:Y:S05]  /*3480*/  BRA `(.L_x_5665) ;  /* 0x0000000400907947 */ /* 0x000fea0003800000 */
.L_x_5660:
        /* <DEDUP_REMOVED lines=10> */
.L_x_5674:
[----:B------:R-:W-:-:S05]  /*3530*/  CS2R R18, SRZ ;  /* 0x0000000000127805 */ /* 0x000fca000001ff00 */
[----:B------:R0:W-:Y:S01]  /*3540*/  STG.E.128 desc[UR36][R4.64], R16 ;  /* 0x0000001004007986 */ /* 0x0001e2000c101d24 */
[----:B------:R-:W-:Y:S05]  /*3550*/  BRA `(.L_x_5665) ;  /* 0x00000004005c7947 */ /* 0x000fea0003800000 */
.L_x_5673:
        /* <DEDUP_REMOVED lines=13> */
.L_x_5676:
[C---:B------:R-:W-:Y:S02]  /*3630*/  ISETP.GE.U32.AND P0, PT, R38.reuse, 0x38800000, PT ;  /* 0x388000002600780c */ /* 0x040fe40003f06070 */
[----:B------:R-:W-:Y:S02]  /*3640*/  ISETP.GT.U32.AND P1, PT, R38, 0x477fffff, PT ;  /* 0x477fffff2600780c */ /* 0x000fe40003f24070 */
[----:B------:R-:W-:-:S04]  /*3650*/  SEL R3, R22, R27, !P0 ;  /* 0x0000001b16037207 */ /* 0x000fc80004000000 */
[----:B------:R-:W-:-:S04]  /*3660*/  SEL R0, R24, R3, P1 ;  /* 0x0000000318007207 */ /* 0x000fc80000800000 */
[----:B------:R-:W-:-:S05]  /*3670*/  LOP3.LUT R3, R0, R35, RZ, 0xfc, !PT ;  /* 0x0000002300037212 */ /* 0x000fca00078efcff */
[----:B------:R0:W-:Y:S01]  /*3680*/  STG.E.U8 desc[UR36][R4.64], R3 ;  /* 0x0000000304007986 */ /* 0x0001e2000c101124 */
[----:B------:R-:W-:Y:S05]  /*3690*/  BRA `(.L_x_5665) ;  /* 0x00000004000c7947 */ /* 0x000fea0003800000 */
.L_x_5675:
[----:B------:R-:W-:-:S05]  /*36a0*/  F2FP.BF16.F32.PACK_AB R0, RZ, R28 ;  /* 0x0000001cff00723e */ /* 0x000fca00000010ff */
[----:B------:R0:W-:Y:S01]  /*36b0*/  STG.E.U16 desc[UR36][R4.64], R0 ;  /* 0x0000000004007986 */ /* 0x0001e2000c101524 */
[----:B------:R-:W-:Y:S05]  /*36c0*/  BRA `(.L_x_5665) ;  /* 0x0000000400007947 */ /* 0x000fea0003800000 */
.L_x_5672:
        /* <DEDUP_REMOVED lines=11> */
.L_x_5679:
        /* <DEDUP_REMOVED lines=10> */
.L_x_5680:
[----:B------:R4:W-:Y:S01]  /*3820*/  STG.E.U8 desc[UR36][R4.64], R0 ;  /* 0x0000000004007986 */ /* 0x0009e2000c101124 */
[----:B------:R-:W-:Y:S05]  /*3830*/  BRA `(.L_x_5665) ;  /* 0x0000000000a47947 */ /* 0x000fea0003800000 */
.L_x_5678:
        /* <DEDUP_REMOVED lines=10> */
.L_x_5681:
[----:B------:R5:W-:Y:S01]  /*38e0*/  STG.E.U8 desc[UR36][R4.64], R0 ;  /* 0x0000000004007986 */ /* 0x000be2000c101124 */
[----:B------:R-:W-:Y:S05]  /*38f0*/  BRA `(.L_x_5665) ;  /* 0x0000000000747947 */ /* 0x000fea0003800000 */
.L_x_5677:
        /* <DEDUP_REMOVED lines=9> */
.L_x_5664:
[----:B------:R-:W-:Y:S01]  /*3990*/  MOV R14, 0x0 ;  /* 0x00000000000e7802 */ /* 0x000fe20000000f00 */
[----:B------:R-:W2:Y:S01]  /*39a0*/  LDCU.64 UR4, c[0x4][0x190] ;  /* 0x01003200ff0477ac */ /* 0x000ea20008000a00 */
[----:B------:R-:W-:Y:S02]  /*39b0*/  HFMA2 R8, -RZ, RZ, 0, 6.020069122314453125e-06 ;  /* 0x00000065ff087431 */ /* 0x000fe400000001ff */
[----:B------:R-:W-:Y:S01]  /*39c0*/  IMAD.MOV.U32 R12, RZ, RZ, 0x1 ;  /* 0x00000001ff0c7424 */ /* 0x000fe200078e00ff */
[----:B------:R-:W0:Y:S01]  /*39d0*/  LDCU.64 UR6, c[0x4][0x198] ;  /* 0x01003300ff0677ac */ /* 0x000e220008000a00 */
[----:B------:R-:W1:Y:S01]  /*39e0*/  LDC.64 R14, c[0x4][R14] ;  /* 0x010000000e0e7b82 */ /* 0x000e620000000a00 */
[----:B------:R-:W-:Y:S01]  /*39f0*/  IMAD.MOV.U32 R13, RZ, RZ, RZ ;  /* 0x000000ffff0d7224 */ /* 0x000fe200078e00ff */
[----:B------:R-:W3:Y:S01]  /*3a00*/  LDCU.64 UR8, c[0x4][0x28] ;  /* 0x01000500ff0877ac */ /* 0x000ee20008000a00 */
[----:B--2---:R-:W-:Y:S01]  /*3a10*/  MOV R4, UR4 ;  /* 0x0000000400047c02 */ /* 0x004fe20008000f00 */
[----:B------:R-:W-:-:S02]  /*3a20*/  IMAD.U32 R5, RZ, RZ, UR5 ;  /* 0x00000005ff057e24 */ /* 0x000fc4000f8e00ff */
[----:B0-----:R-:W-:Y:S01]  /*3a30*/  IMAD.U32 R6, RZ, RZ, UR6 ;  /* 0x00000006ff067e24 */ /* 0x001fe2000f8e00ff */
[----:B------:R-:W-:Y:S01]  /*3a40*/  MOV R7, UR7 ;  /* 0x0000000700077c02 */ /* 0x000fe20008000f00 */
[----:B---3--:R-:W-:Y:S02]  /*3a50*/  IMAD.U32 R10, RZ, RZ, UR8 ;  /* 0x00000008ff0a7e24 */ /* 0x008fe4000f8e00ff */
[----:B------:R-:W-:-:S07]  /*3a60*/  IMAD.U32 R11, RZ, RZ, UR9 ;  /* 0x00000009ff0b7e24 */ /* 0x000fce000f8e00ff */
[----:B------:R-:W-:-:S07]  /*3a70*/  LEPC R20, `(.L_x_5684) ;  /* 0x000000001014794e */ /* 0x000fce0000000000 */
[----:B-1----:R-:W-:Y:S05]  /*3a80*/  CALL.ABS.NOINC R14 ;  /* 0x000000000e007343 */ /* 0x002fea0003c00000 */
.L_x_5684:
[----:B------:R-:W-:Y:S05]  /*3a90*/  BRA `(.L_x_5665) ;  /* 0x00000000000c7947 */ /* 0x000fea0003800000 */
.L_x_5683:
[----:B------:R1:W-:Y:S01]  /*3aa0*/  STG.E.64 desc[UR36][R4.64], R42 ;  /* 0x0000002a04007986 */ /* 0x0003e2000c101b24 */
[----:B------:R-:W-:Y:S05]  /*3ab0*/  BRA `(.L_x_5665) ;  /* 0x0000000000047947 */ /* 0x000fea0003800000 */
.L_x_5682:
[----:B------:R0:W-:Y:S02]  /*3ac0*/  STG.E desc[UR36][R4.64], R42 ;  /* 0x0000002a04007986 */ /* 0x0001e4000c101924 */
.L_x_5665:
[----:B------:R-:W-:-:S07]  /*3ad0*/  IADD3 R23, PT, PT, R23, 0x80, RZ ;  /* 0x0000008017177810 */ /* 0x000fce0007ffe0ff */
.L_x_5657:
[----:B------:R-:W-:Y:S05]  /*3ae0*/  BSYNC.RECONVERGENT B6 ;  /* 0x0000000000067941 */ /* 0x000fea0003800200 */
.L_x_5656:
        /* <DEDUP_REMOVED lines=282> */
.L_x_5688:
[----:B------:R-:W-:Y:S02]  /*4c90*/  IMAD.MOV.U32 R4, RZ, RZ, R0 ;  /* 0x000000ffff047224 */ /* 0x000fe400078e0000 */
[----:B------:R-:W-:-:S07]  /*4ca0*/  IMAD.MOV.U32 R5, RZ, RZ, RZ ;  /* 0x000000ffff057224 */ /* 0x000fce00078e00ff */
.L_x_5687:
        /* <DEDUP_REMOVED lines=17> */
.L_x_5692:
[----:B------:R-:W0:Y:S02]  /*4dc0*/  LDC.U8 R3, c[0x0][0x528] ;  /* 0x00014a00ff037b82 */ /* 0x000e240000000000 */
[----:B0-----:R3:W-:Y:S01]  /*4dd0*/  STG.E.U8 desc[UR36][R4.64], R3 ;  /* 0x0000000304007986 */ /* 0x0017e2000c101124 */
[----:B------:R-:W-:Y:S05]  /*4de0*/  BRA `(.L_x_5694) ;  /* 0x00000008002c7947 */ /* 0x000fea0003800000 */
.L_x_5691:
        /* <DEDUP_REMOVED lines=8> */
.L_x_5696:
[----:B------:R1:W-:Y:S01]  /*4e70*/  STG.E desc[UR36][R4.64], R42 ;  /* 0x0000002a04007986 */ /* 0x0003e2000c101924 */
[----:B------:R-:W-:Y:S05]  /*4e80*/  BRA `(.L_x_5694) ;  /* 0x0000000800047947 */ /* 0x000fea0003800000 */
.L_x_5695:
[----:B------:R-:W0:Y:S02]  /*4e90*/  LDC.U16 R3, c[0x0][0x528] ;  /* 0x00014a00ff037b82 */ /* 0x000e240000000400 */
[----:B0-----:R2:W-:Y:S01]  /*4ea0*/  STG.E.U16 desc[UR36][R4.64], R3 ;  /* 0x0000000304007986 */ /* 0x0015e2000c101524 */
[----:B------:R-:W-:Y:S05]  /*4eb0*/  BRA `(.L_x_5694) ;  /* 0x0000000400f87947 */ /* 0x000fea0003800000 */
.L_x_5690:
        /* <DEDUP_REMOVED lines=8> */
.L_x_5698:
[----:B------:R-:W-:-:S05]  /*4f40*/  F2FP.F16.F32.PACK_AB R0, RZ, R28 ;  /* 0x0000001cff00723e */ /* 0x000fca00000000ff */
[----:B------:R0:W-:Y:S01]  /*4f50*/  STG.E.U16 desc[UR36][R4.64], R0 ;  /* 0x0000000004007986 */ /* 0x0001e2000c101524 */
[----:B------:R-:W-:Y:S05]  /*4f60*/  BRA `(.L_x_5694) ;  /* 0x0000000400cc7947 */ /* 0x000fea0003800000 */
.L_x_5697:
        /* <DEDUP_REMOVED lines=9> */
.L_x_5700:
[----:B------:R-:W-:-:S04]  /*5000*/  F2FP.F16.F32.PACK_AB R0, RZ, R28 ;  /* 0x0000001cff00723e */ /* 0x000fc800000000ff */
[----:B------:R-:W-:-:S05]  /*5010*/  PRMT R0, R0, 0x5410, RZ ;  /* 0x0000541000007816 */ /* 0x000fca00000000ff */
[----:B------:R0:W-:Y:S01]  /*5020*/  STG.E desc[UR36][R4.64], R0 ;  /* 0x0000000004007986 */ /* 0x0001e2000c101924 */
[----:B------:R-:W-:Y:S05]  /*5030*/  BRA `(.L_x_5694) ;  /* 0x0000000400987947 */ /* 0x000fea0003800000 */
.L_x_5699:
[----:B------:R5:W-:Y:S01]  /*5040*/  STG.E.64 desc[UR36][R4.64], R16 ;  /* 0x0000001004007986 */ /* 0x000be2000c101b24 */
[----:B------:R-:W-:Y:S05]  /*5050*/  BRA `(.L_x_5694) ;  /* 0x0000000400907947 */ /* 0x000fea0003800000 */
.L_x_5689:
        /* <DEDUP_REMOVED lines=10> */
.L_x_5703:
[----:B------:R-:W-:-:S05]  /*5100*/  CS2R R18, SRZ ;  /* 0x0000000000127805 */ /* 0x000fca000001ff00 */
[----:B------:R0:W-:Y:S01]  /*5110*/  STG.E.128 desc[UR36][R4.64], R16 ;  /* 0x0000001004007986 */ /* 0x0001e2000c101d24 */
[----:B------:R-:W-:Y:S05]  /*5120*/  BRA `(.L_x_5694) ;  /* 0x00000004005c7947 */ /* 0x000fea0003800000 */
.L_x_5702:
        /* <DEDUP_REMOVED lines=13> */
.L_x_5705:
[C---:B------:R-:W-:Y:S02]  /*5200*/  ISETP.GE.U32.AND P0, PT, R38.reuse, 0x38800000, PT ;  /* 0x388000002600780c */ /* 0x040fe40003f06070 */
[----:B------:R-:W-:Y:S02]  /*5210*/  ISETP.GT.U32.AND P1, PT, R38, 0x477fffff, PT ;  /* 0x477fffff2600780c */ /* 0x000fe40003f24070 */
[----:B------:R-:W-:-:S04]  /*5220*/  SEL R3, R22, R27, !P0 ;  /* 0x0000001b16037207 */ /* 0x000fc80004000000 */
[----:B------:R-:W-:-:S04]  /*5230*/  SEL R0, R24, R3, P1 ;  /* 0x0000000318007207 */ /* 0x000fc80000800000 */
[----:B------:R-:W-:-:S05]  /*5240*/  LOP3.LUT R3, R0, R35, RZ, 0xfc, !PT ;  /* 0x0000002300037212 */ /* 0x000fca00078efcff */
[----:B------:R0:W-:Y:S01]  /*5250*/  STG.E.U8 desc[UR36][R4.64], R3 ;  /* 0x0000000304007986 */ /* 0x0001e2000c101124 */
[----:B------:R-:W-:Y:S05]  /*5260*/  BRA `(.L_x_5694) ;  /* 0x00000004000c7947 */ /* 0x000fea0003800000 */
.L_x_5704:
[----:B------:R-:W-:-:S05]  /*5270*/  F2FP.BF16.F32.PACK_AB R0, RZ, R28 ;  /* 0x0000001cff00723e */ /* 0x000fca00000010ff */
[----:B------:R0:W-:Y:S01]  /*5280*/  STG.E.U16 desc[UR36][R4.64], R0 ;  /* 0x0000000004007986 */ /* 0x0001e2000c101524 */
[----:B------:R-:W-:Y:S05]  /*5290*/  BRA `(.L_x_5694) ;  /* 0x0000000400007947 */ /* 0x000fea0003800000 */
.L_x_5701:
        /* <DEDUP_REMOVED lines=11> */
.L_x_5708:
        /* <DEDUP_REMOVED lines=10> */
.L_x_5709:
[----:B------:R0:W-:Y:S01]  /*53f0*/  STG.E.U8 desc[UR36][R4.64], R0 ;  /* 0x0000000004007986 */ /* 0x0001e2000c101124 */
[----:B------:R-:W-:Y:S05]  /*5400*/  BRA `(.L_x_5694) ;  /* 0x0000000000a47947 */ /* 0x000fea0003800000 */
.L_x_5707:
        /* <DEDUP_REMOVED lines=10> */
.L_x_5710:
[----:B------:R0:W-:Y:S01]  /*54b0*/  STG.E.U8 desc[UR36][R4.64], R0 ;  /* 0x0000000004007986 */ /* 0x0001e2000c101124 */
[----:B------:R-:W-:Y:S05]  /*54c0*/  BRA `(.L_x_5694) ;  /* 0x0000000000747947 */ /* 0x000fea0003800000 */
.L_x_5706:
        /* <DEDUP_REMOVED lines=9> */
.L_x_5693:
        /* <DEDUP_REMOVED lines=16> */
.L_x_5713:
[----:B------:R-:W-:Y:S05]  /*5660*/  BRA `(.L_x_5694) ;  /* 0x00000000000c7947 */ /* 0x000fea0003800000 */
.L_x_5712:
[----:B------:R0:W-:Y:S01]  /*5670*/  STG.E.64 desc[UR36][R4.64], R42 ;  /* 0x0000002a04007986 */ /* 0x0001e2000c101b24 */
[----:B------:R-:W-:Y:S05]  /*5680*/  BRA `(.L_x_5694) ;  /* 0x0000000000047947 */ /* 0x000fea0003800000 */
.L_x_5711:
[----:B------:R0:W-:Y:S02]  /*5690*/  STG.E desc[UR36][R4.64], R42 ;  /* 0x0000002a04007986 */ /* 0x0001e4000c101924 */
.L_x_5694:
[----:B------:R-:W-:-:S07]  /*56a0*/  IADD3 R23, PT, PT, R23, 0x80, RZ ;  /* 0x0000008017177810 */ /* 0x000fce0007ffe0ff */
.L_x_5686:
[----:B------:R-:W-:Y:S05]  /*56b0*/  BSYNC.RECONVERGENT B6 ;  /* 0x0000000000067941 */ /* 0x000fea0003800200 */
.L_x_5685:
        /* <DEDUP_REMOVED lines=281> */
.L_x_5715:
[----:B------:R-:W-:Y:S02]  /*6850*/  IMAD.MOV.U32 R4, RZ, RZ, R0 ;  /* 0x000000ffff047224 */ /* 0x000fe400078e0000 */
[----:B------:R-:W-:-:S07]  /*6860*/  IMAD.MOV.U32 R5, RZ, RZ, RZ ;  /* 0x000000ffff057224 */ /* 0x000fce00078e00ff */
.L_x_5714:
        /* <DEDUP_REMOVED lines=17> */
.L_x_5719:
[----:B------:R-:W0:Y:S02]  /*6980*/  LDC.U8 R3, c[0x0][0x528] ;  /* 0x00014a00ff037b82 */ /* 0x000e240000000000 */
[----:B0-----:R-:W-:Y:S01]  /*6990*/  STG.E.U8 desc[UR36][R4.64], R3 ;  /* 0x0000000304007986 */ /* 0x001fe2000c101124 */
[----:B------:R-:W-:Y:S05]  /*69a0*/  EXIT ;  /* 0x000000000000794d */ /* 0x000fea0003800000 */
.L_x_5718:
        /* <DEDUP_REMOVED lines=8> */
.L_x_5722:
[----:B------:R-:W-:Y:S01]  /*6a30*/  STG.E desc[UR36][R4.64], R42 ;  /* 0x0000002a04007986 */ /* 0x000fe2000c101924 */
[----:B------:R-:W-:Y:S05]  /*6a40*/  EXIT ;  /* 0x000000000000794d */ /* 0x000fea0003800000 */
.L_x_5721:
[----:B------:R-:W0:Y:S02]  /*6a50*/  LDC.U16 R3, c[0x0][0x528] ;  /* 0x00014a00ff037b82 */ /* 0x000e240000000400 */
[----:B0-----:R-:W-:Y:S01]  /*6a60*/  STG.E.U16 desc[UR36][R4.64], R3 ;  /* 0x0000000304007986 */ /* 0x001fe2000c101524 */
[----:B------:R-:W-:Y:S05]  /*6a70*/  EXIT ;  /* 0x000000000000794d */ /* 0x000fea0003800000 */
.L_x_5717:
        /* <DEDUP_REMOVED lines=8> */
.L_x_5724:
[----:B------:R-:W-:-:S05]  /*6b00*/  F2FP.F16.F32.PACK_AB R28, RZ, R28 ;  /* 0x0000001cff1c723e */ /* 0x000fca00000000ff */
[----:B------:R-:W-:Y:S01]  /*6b10*/  STG.E.U16 desc[UR36][R4.64], R28 ;  /* 0x0000001c04007986 */ /* 0x000fe2000c101524 */
[----:B------:R-:W-:Y:S05]  /*6b20*/  EXIT ;  /* 0x000000000000794d */ /* 0x000fea0003800000 */
.L_x_5723:
[----:B------:R-:W-:-:S13]  /*6b30*/  ISETP.NE.AND P0, PT, R0, 0x7, PT ;  /* 0x000000070000780c */ /* 0x000fda0003f05270 */
[----:B------:R-:W-:Y:S05]  /*6b40*/  @!P0 BRA `(.L_x_5725) ;  /* 0x00000000002c8947 */ /* 0x000fea0003800000 */
[----:B------:R-:W-:-:S13]  /*6b50*/  ISETP.NE.AND P0, PT, R0, 0x8, PT ;  /* 0x000000080000780c */ /* 0x000fda0003f05270 */
[----:B------:R-:W-:Y:S05]  /*6b60*/  @!P0 BRA `(.L_x_5726) ;  /* 0x0000000000148947 */ /* 0x000fea0003800000 */
[----:B------:R-:W-:-:S13]  /*6b70*/  ISETP.NE.AND P0, PT, R0, 0x9, PT ;  /* 0x000000090000780c */ /* 0x000fda0003f05270 */
[----:B------:R-:W-:Y:S05]  /*6b80*/  @P0 BRA `(.L_x_5720) ;  /* 0x0000000400600947 */ /* 0x000fea0003800000 */
[----:B------:R-:W-:-:S05]  /*6b90*/  HFMA2 R29, -RZ, RZ, 0, 0 ;  /* 0x00000000ff1d7431 */ /* 0x000fca00000001ff */
[----:B------:R-:W-:Y:S01]  /*6ba0*/  STG.E.64 desc[UR36][R4.64], R28 ;  /* 0x0000001c04007986 */ /* 0x000fe2000c101b24 */
[----:B------:R-:W-:Y:S05]  /*6bb0*/  EXIT ;  /* 0x000000000000794d */ /* 0x000fea0003800000 */
.L_x_5726:
[----:B------:R-:W-:-:S04]  /*6bc0*/  F2FP.F16.F32.PACK_AB R28, RZ, R28 ;  /* 0x0000001cff1c723e */ /* 0x000fc800000000ff */
[----:B------:R-:W-:-:S05]  /*6bd0*/  PRMT R28, R28, 0x5410, RZ ;  /* 0x000054101c1c7816 */ /* 0x000fca00000000ff */
[----:B------:R-:W-:Y:S01]  /*6be0*/  STG.E desc[UR36][R4.64], R28 ;  /* 0x0000001c04007986 */ /* 0x000fe2000c101924 */
[----:B------:R-:W-:Y:S05]  /*6bf0*/  EXIT ;  /* 0x000000000000794d */ /* 0x000fea0003800000 */
.L_x_5725:
[----:B------:R-:W-:Y:S01]  /*6c00*/  STG.E.64 desc[UR36][R4.64], R16 ;  /* 0x0000001004007986 */ /* 0x000fe2000c101b24 */
[----:B------:R-:W-:Y:S05]  /*6c10*/  EXIT ;  /* 0x000000000000794d */ /* 0x000fea0003800000 */
.L_x_5716:
        /* <DEDUP_REMOVED lines=10> */
.L_x_5729:
[----:B------:R-:W-:-:S05]  /*6cc0*/  CS2R R18, SRZ ;  /* 0x0000000000127805 */ /* 0x000fca000001ff00 */
[----:B------:R-:W-:Y:S01]  /*6cd0*/  STG.E.128 desc[UR36][R4.64], R16 ;  /* 0x0000001004007986 */ /* 0x000fe2000c101d24 */
[----:B------:R-:W-:Y:S05]  /*6ce0*/  EXIT ;  /* 0x000000000000794d */ /* 0x000fea0003800000 */
.L_x_5728:
        /* <DEDUP_REMOVED lines=13> */
.L_x_5731:
[C---:B------:R-:W-:Y:S02]  /*6dc0*/  ISETP.GT.U32.AND P1, PT, R38.reuse, 0x477fffff, PT ;  /* 0x477fffff2600780c */ /* 0x040fe40003f24070 */
[----:B------:R-:W-:-:S11]  /*6dd0*/  ISETP.GE.U32.AND P0, PT, R38, 0x38800000, PT ;  /* 0x388000002600780c */ /* 0x000fd60003f06070 */
[----:B------:R-:W-:-:S04]  /*6de0*/  @!P1 SEL R24, R22, R27, !P0 ;  /* 0x0000001b16189207 */ /* 0x000fc80004000000 */
[----:B------:R-:W-:-:S05]  /*6df0*/  LOP3.LUT R35, R24, R35, RZ, 0xfc, !PT ;  /* 0x0000002318237212 */ /* 0x000fca00078efcff */
[----:B------:R-:W-:Y:S01]  /*6e00*/  STG.E.U8 desc[UR36][R4.64], R35 ;  /* 0x0000002304007986 */ /* 0x000fe2000c101124 */
[----:B------:R-:W-:Y:S05]  /*6e10*/  EXIT ;  /* 0x000000000000794d */ /* 0x000fea0003800000 */
.L_x_5730:
[----:B------:R-:W-:-:S05]  /*6e20*/  F2FP.BF16.F32.PACK_AB R28, RZ, R28 ;  /* 0x0000001cff1c723e */ /* 0x000fca00000010ff */
[----:B------:R-:W-:Y:S01]  /*6e30*/  STG.E.U16 desc[UR36][R4.64], R28 ;  /* 0x0000001c04007986 */ /* 0x000fe2000c101524 */
[----:B------:R-:W-:Y:S05]  /*6e40*/  EXIT ;  /* 0x000000000000794d */ /* 0x000fea0003800000 */
.L_x_5727:
        /* <DEDUP_REMOVED lines=11> */
.L_x_5734:
        /* <DEDUP_REMOVED lines=10> */
.L_x_5735:
[----:B------:R-:W-:Y:S01]  /*6fa0*/  STG.E.U8 desc[UR36][R4.64], R2 ;  /* 0x0000000204007986 */ /* 0x000fe2000c101124 */
[----:B------:R-:W-:Y:S05]  /*6fb0*/  EXIT ;  /* 0x000000000000794d */ /* 0x000fea0003800000 */
.L_x_5733:
        /* <DEDUP_REMOVED lines=10> */
.L_x_5736:
[----:B------:R-:W-:Y:S01]  /*7060*/  STG.E.U8 desc[UR36][R4.64], R2 ;  /* 0x0000000204007986 */ /* 0x000fe2000c101124 */
[----:B------:R-:W-:Y:S05]  /*7070*/  EXIT ;  /* 0x000000000000794d */ /* 0x000fea0003800000 */
.L_x_5732:
        /* <DEDUP_REMOVED lines=9> */
.L_x_5720:
        /* <DEDUP_REMOVED lines=16> */
.L_x_5739:
[----:B------:R-:W-:Y:S05]  /*7210*/  EXIT ;  /* 0x000000000000794d */ /* 0x000fea0003800000 */
.L_x_5738:
[----:B------:R-:W-:Y:S01]  /*7220*/  STG.E.64 desc[UR36][R4.64], R42 ;  /* 0x0000002a04007986 */ /* 0x000fe2000c101b24 */
[----:B------:R-:W-:Y:S05]  /*7230*/  EXIT ;  /* 0x000000000000794d */ /* 0x000fea0003800000 */
.L_x_5737:
[----:B------:R-:W-:Y:S01]  /*7240*/  STG.E desc[UR36][R4.64], R42 ;  /* 0x0000002a04007986 */ /* 0x000fe2000c101924 */
[----:B------:R-:W-:Y:S05]  /*7250*/  EXIT ;  /* 0x000000000000794d */ /* 0x000fea0003800000 */
.L_x_5740:
        /* <DEDUP_REMOVED lines=10> */
.L_x_7147:


//--------------------- .text._ZN2at6native27unrolled_elementwise_kernelINS0_11FillFunctorIsEESt5arrayIPcLm1EELi4E23TrivialOffsetCalculatorILi0EjES7_ILi1EjENS0_6memory12LoadWithCastILi0EEENSA_13StoreWithCastILi1EEEEEviT_T0_T2_T3_T4_T5_ --------------------------
	.section	.text._ZN2at6native27unrolled_elementwise_kernelINS0_11FillFunctorIsEESt5arrayIPcLm1EELi4E23TrivialOffsetCalculatorILi0EjES7_ILi1EjENS0_6memory12LoadWithCastILi0EEENSA_13StoreWithCastILi1EEEEEviT_T0_T2_T3_T4_T5_,"ax",@progbits
	.align	128
        .global         _ZN2at6native27unrolled_elementwise_kernelINS0_11FillFunctorIsEESt5arrayIPcLm1EELi4E23TrivialOffsetCalculatorILi0EjES7_ILi1EjENS0_6memory12LoadWithCastILi0EEENSA_13StoreWithCastILi1EEEEEviT_T0_T2_T3_T4_T5_
        .type           _ZN2at6native27unrolled_elementwise_kernelINS0_11FillFunctorIsEESt5arrayIPcLm1EELi4E23TrivialOffsetCalculatorILi0EjES7_ILi1EjENS0_6memory12LoadWithCastILi0EEENSA_13StoreWithCastILi1EEEEEviT_T0_T2_T3_T4_T5_,@function
        .size           _ZN2at6native27unrolled_elementwise_kernelINS0_11FillFunctorIsEESt5arrayIPcLm1EELi4E23TrivialOffsetCalculatorILi0EjES7_ILi1EjENS0_6memory12LoadWithCastILi0EEENSA_13StoreWithCastILi1EEEEEviT_T0_T2_T3_T4_T5_,(.L_x_7148 - _ZN2at6native27unrolled_elementwise_kernelINS0_11FillFunctorIsEESt5arrayIPcLm1EELi4E23TrivialOffsetCalculatorILi0EjES7_ILi1EjENS0_6memory12LoadWithCastILi0EEENSA_13StoreWithCastILi1EEEEEviT_T0_T2_T3_T4_T5_)
        .other          _ZN2at6native27unrolled_elementwise_kernelINS0_11FillFunctorIsEESt5arrayIPcLm1EELi4E23TrivialOffsetCalculatorILi0EjES7_ILi1EjENS0_6memory12LoadWithCastILi0EEENSA_13StoreWithCastILi1EEEEEviT_T0_T2_T3_T4_T5_,@"STO_CUDA_ENTRY STV_DEFAULT"
_ZN2at6native27unrolled_elementwise_kernelINS0_11FillFunctorIsEESt5arrayIPcLm1EELi4E23TrivialOffsetCalculatorILi0EjES7_ILi1EjENS0_6memory12LoadWithCastILi0EEENSA_13StoreWithCastILi1EEEEEviT_T0_T2_T3_T4_T5_:
.text._ZN2at6native27unrolled_elementwise_kernelINS0_11FillFunctorIsEESt5arrayIPcLm1EELi4E23TrivialOffsetCalculatorILi0EjES7_ILi1EjENS0_6memory12LoadWithCastILi0EEENSA_13StoreWithCastILi1EEEEEviT_T0_T2_T3_T4_T5_:
        /* <DEDUP_REMOVED lines=31> */
.L_x_5746:
[----:B------:R-:W0:Y:S02]  /*01f0*/  LDC.U8 R5, c[0x0][0x384] ;  /* 0x0000e100ff057b82 */ /* 0x000e240000000000 */
[----:B0-----:R3:W-:Y:S01]  /*0200*/  STG.E.U8 desc[UR36][R2.64], R5 ;  /* 0x0000000502007986 */ /* 0x0017e2000c101124 */
[----:B------:R-:W-:Y:S05]  /*0210*/  BRA `(.L_x_5742) ;  /* 0x0000000c00847947 */ /* 0x000fea0003800000 */
.L_x_5745:
[----:B------:R-:W-:-:S09]  /*0220*/  UISETP.NE.AND UP0, UPT, UR4, 0x2, UPT ;  /* 0x000000020400788c */ /* 0x000fd2000bf05270 */
[----:B------:R-:W-:Y:S05]  /*0230*/  BRA.U !UP0, `(.L_x_5748) ;  /* 0x00000001083c7547 */ /* 0x000fea000b800000 */
[----:B------:R-:W-:-:S09]  /*0240*/  UISETP.NE.AND UP0, UPT, UR4, 0x3, UPT ;  /* 0x000000030400788c */ /* 0x000fd2000bf05270 */
[----:B------:R-:W-:Y:S05]  /*0250*/  BRA.U !UP0, `(.L_x_5749) ;  /* 0x0000000108247547 */ /* 0x000fea000b800000 */
[----:B------:R-:W-:-:S09]  /*0260*/  UISETP.NE.AND UP0, UPT, UR4, 0x4, UPT ;  /* 0x000000040400788c */ /* 0x000fd2000bf05270 */
[----:B------:R-:W-:Y:S05]  /*0270*/  BRA.U UP0, `(.L_x_5747) ;  /* 0x0000000900c47547 */ /* 0x000fea000b800000 */
[----:B------:R-:W0:Y:S02]  /*0280*/  LDCU.U16 UR4, c[0x0][0x384] ;  /* 0x00007080ff0477ac */ /* 0x000e240008000400 */
[----:B0-----:R-:W-:-:S04]  /*0290*/  UPRMT UR4, UR4, 0x9910, URZ ;  /* 0x0000991004047896 */ /* 0x001fc800080000ff */
[----:B------:R-:W-:Y:S02]  /*02a0*/  USHF.R.S32.HI UR5, URZ, 0x1f, UR4 ;  /* 0x0000001fff057899 */ /* 0x000fe40008011404 */
[----:B------:R-:W-:-:S04]  /*02b0*/  IMAD.U32 R4, RZ, RZ, UR4 ;  /* 0x00000004ff047e24 */ /* 0x000fc8000f8e00ff */
[----:B------:R-:W-:-:S05]  /*02c0*/  IMAD.U32 R5, RZ, RZ, UR5 ;  /* 0x00000005ff057e24 */ /* 0x000fca000f8e00ff */
[----:B------:R0:W-:Y:S01]  /*02d0*/  STG.E.64 desc[UR36][R2.64], R4 ;  /* 0x0000000402007986 */ /* 0x0001e2000c101b24 */
[----:B------:R-:W-:Y:S05]  /*02e0*/  BRA `(.L_x_5742) ;  /* 0x0000000c00507947 */ /* 0x000fea0003800000 */
.L_x_5749:
[----:B------:R-:W0:Y:S02]  /*02f0*/  LDC.U16 R0, c[0x0][0x384] ;  /* 0x0000e100ff007b82 */ /* 0x000e240000000400 */
[----:B0-----:R-:W-:-:S05]  /*0300*/  PRMT R5, R0, 0x9910, RZ ;  /* 0x0000991000057816 */ /* 0x001fca00000000ff */
[----:B------:R1:W-:Y:S01]  /*0310*/  STG.E desc[UR36][R2.64], R5 ;  /* 0x0000000502007986 */ /* 0x0003e2000c101924 */
[----:B------:R-:W-:Y:S05]  /*0320*/  BRA `(.L_x_5742) ;  /* 0x0000000c00407947 */ /* 0x000fea0003800000 */
.L_x_5748:
[----:B------:R-:W0:Y:S02]  /*0330*/  LDC.U16 R5, c[0x0][0x384] ;  /* 0x0000e100ff057b82 */ /* 0x000e240000000400 */
[----:B0-----:R2:W-:Y:S01]  /*0340*/  STG.E.U16 desc[UR36][R2.64], R5 ;  /* 0x0000000502007986 */ /* 0x0015e2000c101524 */
[----:B------:R-:W-:Y:S05]  /*0350*/  BRA `(.L_x_5742) ;  /* 0x0000000c00347947 */ /* 0x000fea0003800000 */
.L_x_5744:
[----:B------:R-:W-:-:S09]  /*0360*/  UISETP.GT.AND UP0, UPT, UR4, 0x6, UPT ;  /* 0x000000060400788c */ /* 0x000fd2000bf04270 */
[----:B------:R-:W-:Y:S05]  /*0370*/  BRA.U UP0, `(.L_x_5750) ;  /* 0x0000000100347547 */ /* 0x000fea000b800000 */
[----:B------:R-:W-:-:S09]  /*0380*/  UISETP.NE.AND UP0, UPT, UR4, 0x5, UPT ;  /* 0x000000050400788c */ /* 0x000fd2000bf05270 */
[----:B------:R-:W-:Y:S05]  /*0390*/  BRA.U !UP0, `(.L_x_5751) ;  /* 0x0000000108187547 */ /* 0x000fea000b800000 */
[----:B------:R-:W-:-:S09]  /*03a0*/  UISETP.NE.AND UP0, UPT, UR4, 0x6, UPT ;  /* 0x000000060400788c */ /* 0x000fd2000bf05270 */
[----:B------:R-:W-:Y:S05]  /*03b0*/  BRA.U UP0, `(.L_x_5747) ;  /* 0x0000000900747547 */ /* 0x000fea000b800000 */
[----:B------:R-:W0:Y:S02]  /*03c0*/  LDCU.U16 UR4, c[0x0][0x384] ;  /* 0x00007080ff0477ac */ /* 0x000e240008000400 */
[----:B0-----:R-:W0:Y:S02]  /*03d0*/  I2F.S16 R5, UR4 ;  /* 0x0000000400057d06 */ /* 0x001e240008101400 */
[----:B0-----:R0:W-:Y:S01]  /*03e0*/  STG.E desc[UR36][R2.64], R5 ;  /* 0x0000000502007986 */ /* 0x0011e2000c101924 */
[----:B------:R-:W-:Y:S05]  /*03f0*/  BRA `(.L_x_5742) ;  /* 0x0000000c000c7947 */ /* 0x000fea0003800000 */
.L_x_5751:
[----:B------:R-:W0:Y:S02]  /*0400*/  LDCU.U16 UR4, c[0x0][0x384] ;  /* 0x00007080ff0477ac */ /* 0x000e240008000400 */
[----:B0-----:R-:W0:Y:S02]  /*0410*/  I2F.S16 R0, UR4 ;  /* 0x0000000400007d06 */ /* 0x001e240008101400 */
[----:B0-----:R-:W-:-:S05]  /*0420*/  F2FP.F16.F32.PACK_AB R0, RZ, R0 ;  /* 0x00000000ff00723e */ /* 0x001fca00000000ff */
[----:B------:R0:W-:Y:S01]  /*0430*/  STG.E.U16 desc[UR36][R2.64], R0 ;  /* 0x0000000002007986 */ /* 0x0001e2000c101524 */
[----:B------:R-:W-:Y:S05]  /*0440*/  BRA `(.L_x_5742) ;  /* 0x0000000800f87947 */ /* 0x000fea0003800000 */
.L_x_5750:
        /* <DEDUP_REMOVED lines=8> */
[----:B0-----:R-:W0:Y:S04]  /*04d0*/  I2F.S16 R4, UR4 ;  /* 0x0000000400047d06 */ /* 0x001e280008101400 */
[----:B0-----:R0:W-:Y:S01]  /*04e0*/  STG.E.64 desc[UR36][R2.64], R4 ;  /* 0x0000000402007986 */ /* 0x0011e2000c101b24 */
[----:B------:R-:W-:Y:S05]  /*04f0*/  BRA `(.L_x_5742) ;  /* 0x0000000800cc7947 */ /* 0x000fea0003800000 */
.L_x_5753:
[----:B------:R-:W0:Y:S02]  /*0500*/  LDCU.U16 UR4, c[0x0][0x384] ;  /* 0x00007080ff0477ac */ /* 0x000e240008000400 */
[----:B0-----:R-:W0:Y:S02]  /*0510*/  I2F.S16 R0, UR4 ;  /* 0x0000000400007d06 */ /* 0x001e240008101400 */
[----:B0-----:R-:W-:-:S04]  /*0520*/  F2FP.F16.F32.PACK_AB R5, RZ, R0 ;  /* 0x00000000ff05723e */ /* 0x001fc800000000ff */
[----:B------:R-:W-:-:S05]  /*0530*/  PRMT R5, R5, 0x5410, RZ ;  /* 0x0000541005057816 */ /* 0x000fca00000000ff */
[----:B------:R0:W-:Y:S01]  /*0540*/  STG.E desc[UR36][R2.64], R5 ;  /* 0x0000000502007986 */ /* 0x0001e2000c101924 */
[----:B------:R-:W-:Y:S05]  /*0550*/  BRA `(.L_x_5742) ;  /* 0x0000000800b47947 */ /* 0x000fea0003800000 */
.L_x_5752:
[----:B------:R-:W0:Y:S02]  /*0560*/  LDCU.U16 UR4, c[0x0][0x384] ;  /* 0x00007080ff0477ac */ /* 0x000e240008000400 */
[----:B0-----:R-:W0:Y:S02]  /*0570*/  I2F.F64.S16 R4, UR4 ;  /* 0x0000000400047d12 */ /* 0x001e240008101c00 */
[----:B0-----:R5:W-:Y:S01]  /*0580*/  STG.E.64 desc[UR36][R2.64], R4 ;  /* 0x0000000402007986 */ /* 0x001be2000c101b24 */
[----:B------:R-:W-:Y:S05]  /*0590*/  BRA `(.L_x_5742) ;  /* 0x0000000800a47947 */ /* 0x000fea0003800000 */
.L_x_5743:
        /* <DEDUP_REMOVED lines=14> */
.L_x_5756:
[----:B------:R-:W0:Y:S01]  /*0680*/  LDCU.U16 UR4, c[0x0][0x384] ;  /* 0x00007080ff0477ac */ /* 0x000e220008000400 */
[----:B------:R-:W-:Y:S01]  /*0690*/  CS2R R6, SRZ ;  /* 0x0000000000067805 */ /* 0x000fe2000001ff00 */
[----:B0-----:R-:W0:Y:S04]  /*06a0*/  I2F.F64.S16 R4, UR4 ;  /* 0x0000000400047d12 */ /* 0x001e280008101c00 */
[----:B0-----:R0:W-:Y:S01]  /*06b0*/  STG.E.128 desc[UR36][R2.64], R4 ;  /* 0x0000000402007986 */ /* 0x0011e2000c101d24 */
[----:B------:R-:W-:Y:S05]  /*06c0*/  BRA `(.L_x_5742) ;  /* 0x0000000800587947 */ /* 0x000fea0003800000 */
.L_x_5755:
        /* <DEDUP_REMOVED lines=8> */
[----:B0-----:R-:W0:Y:S02]  /*0750*/  I2F.S16 R6, UR4 ;  /* 0x0000000400067d06 */ /* 0x001e240008101400 */
        /* <DEDUP_REMOVED lines=10> */
.L_x_5759:
[----:B------:R-:W-:-:S05]  /*0800*/  LOP3.LUT R7, R4, 0x80, R7, 0xf8, !PT ;  /* 0x0000008004077812 */ /* 0x000fca00078ef807 */
[----:B------:R0:W-:Y:S01]  /*0810*/  STG.E.U8 desc[UR36][R2.64], R7 ;  /* 0x0000000702007986 */ /* 0x0001e2000c101124 */
[----:B------:R-:W-:Y:S05]  /*0820*/  BRA `(.L_x_5742) ;  /* 0x0000000800007947 */ /* 0x000fea0003800000 */
.L_x_5758:
[----:B------:R-:W0:Y:S02]  /*0830*/  LDCU.U16 UR4, c[0x0][0x384] ;  /* 0x00007080ff0477ac */ /* 0x000e240008000400 */
[----:B0-----:R-:W0:Y:S02]  /*0840*/  I2F.S16 R5, UR4 ;  /* 0x0000000400057d06 */ /* 0x001e240008101400 */
        /* <DEDUP_REMOVED lines=13> */
.L_x_5760:
[----:B------:R-:W-:-:S05]  /*0920*/  LOP3.LUT R5, R0, 0x80, R7, 0xf8, !PT ;  /* 0x0000008000057812 */ /* 0x000fca00078ef807 */
[----:B------:R0:W-:Y:S01]  /*0930*/  STG.E.U8 desc[UR36][R2.64], R5 ;  /* 0x0000000502007986 */ /* 0x0001e2000c101124 */
[----:B------:R-:W-:Y:S05]  /*0940*/  BRA `(.L_x_5742) ;  /* 0x0000000400b87947 */ /* 0x000fea0003800000 */
.L_x_5757:
[----:B------:R-:W0:Y:S02]  /*0950*/  LDCU.U16 UR4, c[0x0][0x384] ;  /* 0x00007080ff0477ac */ /* 0x000e240008000400 */
[----:B0-----:R-:W0:Y:S02]  /*0960*/  I2F.S16 R0, UR4 ;  /* 0x0000000400007d06 */ /* 0x001e240008101400 */
[----:B0-----:R-:W-:-:S05]  /*0970*/  F2FP.BF16.F32.PACK_AB R0, RZ, R0 ;  /* 0x00000000ff00723e */ /* 0x001fca00000010ff */
[----:B------:R0:W-:Y:S01]  /*0980*/  STG.E.U16 desc[UR36][R2.64], R0 ;  /* 0x0000000002007986 */ /* 0x0001e2000c101524 */
[----:B------:R-:W-:Y:S05]  /*0990*/  BRA `(.L_x_5742) ;  /* 0x0000000400a47947 */ /* 0x000fea0003800000 */
.L_x_5754:
        /* <DEDUP_REMOVED lines=11> */
.L_x_5763:
[----:B------:R-:W0:Y:S01]  /*0a50*/  LDCU.U16 UR4, c[0x0][0x384] ;  /* 0x00007080ff0477ac */ /* 0x000e220008000400 */
[----:B------:R-:W-:Y:S01]  /*0a60*/  IMAD.MOV.U32 R0, RZ, RZ, 0x80 ;  /* 0x00000080ff007424 */ /* 0x000fe200078e00ff */
[----:B0-----:R-:W0:Y:S02]  /*0a70*/  I2F.S16 R5, UR4 ;  /* 0x0000000400057d06 */ /* 0x001e240008101400 */
        /* <DEDUP_REMOVED lines=10> */
.L_x_5765:
[----:B------:R-:W-:-:S04]  /*0b20*/  SHF.R.U32.HI R0, RZ, 0x14, R5 ;  /* 0x00000014ff007819 */ /* 0x000fc80000011605 */
[----:B------:R-:W-:-:S04]  /*0b30*/  LOP3.LUT R0, R0, 0x1, RZ, 0xc0, !PT ;  /* 0x0000000100007812 */ /* 0x000fc800078ec0ff */
[----:B------:R-:W-:-:S04]  /*0b40*/  IADD3 R0, PT, PT, R5, 0x487ffff, R0 ;  /* 0x0487ffff05007810 */ /* 0x000fc80007ffe000 */
[----:B------:R-:W-:-:S04]  /*0b50*/  SHF.R.U32.HI R0, RZ, 0x14, R0 ;  /* 0x00000014ff007819 */ /* 0x000fc80000011600 */
[----:B------:R-:W-:-:S07]  /*0b60*/  LOP3.LUT R4, R0, 0xff, RZ, 0xc0, !PT ;  /* 0x000000ff00047812 */ /* 0x000fce00078ec0ff */
.L_x_5766:
[----:B------:R-:W-:-:S04]  /*0b70*/  SHF.R.U32.HI R5, RZ, 0x18, R5 ;  /* 0x00000018ff057819 */ /* 0x000fc80000011605 */
[----:B------:R-:W-:-:S04]  /*0b80*/  LOP3.LUT R4, R4, 0x80, R5, 0xf8, !PT ;  /* 0x0000008004047812 */ /* 0x000fc800078ef805 */
[----:B------:R-:W-:-:S07]  /*0b90*/  PRMT R0, R4, 0x7610, R0 ;  /* 0x0000761004007816 */ /* 0x000fce0000000000 */
.L_x_5764:
[----:B------:R0:W-:Y:S01]  /*0ba0*/  STG.E.U8 desc[UR36][R2.64], R0 ;  /* 0x0000000002007986 */ /* 0x0001e2000c101124 */
[----:B------:R-:W-:Y:S05]  /*0bb0*/  BRA `(.L_x_5742) ;  /* 0x00000004001c7947 */ /* 0x000fea0003800000 */
.L_x_5762:
        /* <DEDUP_REMOVED lines=13> */
.L_x_5768:
[----:B------:R-:W-:-:S04]  /*0c90*/  SHF.R.U32.HI R0, RZ, 0x15, R5 ;  /* 0x00000015ff007819 */ /* 0x000fc80000011605 */
[----:B------:R-:W-:-:S04]  /*0ca0*/  LOP3.LUT R0, R0, 0x1, RZ, 0xc0, !PT ;  /* 0x0000000100007812 */ /* 0x000fc800078ec0ff */
[----:B------:R-:W-:-:S04]  /*0cb0*/  IADD3 R0, PT, PT, R5, 0x88fffff, R0 ;  /* 0x088fffff05007810 */ /* 0x000fc80007ffe000 */
[----:B------:R-:W-:-:S04]  /*0cc0*/  SHF.R.U32.HI R0, RZ, 0x15, R0 ;  /* 0x00000015ff007819 */ /* 0x000fc80000011600 */
[----:B------:R-:W-:-:S07]  /*0cd0*/  LOP3.LUT R4, R0, 0xff, RZ, 0xc0, !PT ;  /* 0x000000ff00047812 */ /* 0x000fce00078ec0ff */
.L_x_5769:
[----:B------:R-:W-:-:S04]  /*0ce0*/  SHF.R.U32.HI R5, RZ, 0x18, R5 ;  /* 0x00000018ff057819 */ /* 0x000fc80000011605 */
[----:B------:R-:W-:-:S04]  /*0cf0*/  LOP3.LUT R4, R4, 0x80, R5, 0xf8, !PT ;  /* 0x0000008004047812 */ /* 0x000fc800078ef805 */
[----:B------:R-:W-:-:S07]  /*0d00*/  PRMT R0, R4, 0x7610, R0 ;  /* 0x0000761004007816 */ /* 0x000fce0000000000 */
.L_x_5767:
[----:B------:R0:W-:Y:S01]  /*0d10*/  STG.E.U8 desc[UR36][R2.64], R0 ;  /* 0x0000000002007986 */ /* 0x0001e2000c101124 */
[----:B------:R-:W-:Y:S05]  /*0d20*/  BRA `(.L_x_5742) ;  /* 0x0000000000c07947 */ /* 0x000fea0003800000 */
.L_x_5761:
[----:B------:R-:W-:-:S09]  /*0d30*/  UISETP.NE.AND UP0, UPT, UR4, 0x1c, UPT ;  /* 0x0000001c0400788c */ /* 0x000fd2000bf05270 */
[----:B------:R-:W-:Y:S05]  /*0d40*/  BRA.U !UP0, `(.L_x_5770) ;  /* 0x0000000108ac7547 */ /* 0x000fea000b800000 */
[----:B------:R-:W-:-:S09]  /*0d50*/  UISETP.NE.AND UP0, UPT, UR4, 0x1d, UPT ;  /* 0x0000001d0400788c */ /* 0x000fd2000bf05270 */
[----:B------:R-:W-:Y:S05]  /*0d60*/  BRA.U !UP0, `(.L_x_5771) ;  /* 0x0000000108887547 */ /* 0x000fea000b800000 */
[----:B------:R-:W-:-:S09]  /*0d70*/  UISETP.NE.AND UP0, UPT, UR4, 0x2c, UPT ;  /* 0x0000002c0400788c */ /* 0x000fd2000bf05270 */
[----:B------:R-:W-:Y:S05]  /*0d80*/  BRA.U !UP0, `(.L_x_5772) ;  /* 0x0000000108447547 */ /* 0x000fea000b800000 */
.L_x_5747:
        /* <DEDUP_REMOVED lines=16> */
.L_x_5773:
[----:B------:R-:W-:Y:S05]  /*0e90*/  BRA `(.L_x_5742) ;  /* 0x0000000000647947 */ /* 0x000fea0003800000 */
.L_x_5772:
[----:B------:R-:W0:Y:S01]  /*0ea0*/  LDCU.U16 UR4, c[0x0][0x384] ;  /* 0x00007080ff0477ac */ /* 0x000e220008000400 */
[----:B------:R-:W-:Y:S01]  /*0eb0*/  IMAD.MOV.U32 R4, RZ, RZ, 0xff ;  /* 0x000000ffff047424 */ /* 0x000fe200078e00ff */
[----:B0-----:R-:W0:Y:S02]  /*0ec0*/  I2F.S16 R5, UR4 ;  /* 0x0000000400057d06 */ /* 0x001e240008101400 */
        /* <DEDUP_REMOVED lines=10> */
.L_x_5774:
[----:B------:R0:W-:Y:S01]  /*0f70*/  STG.E.U8 desc[UR36][R2.64], R4 ;  /* 0x0000000402007986 */ /* 0x0001e2000c101124 */
[----:B------:R-:W-:Y:S05]  /*0f80*/  BRA `(.L_x_5742) ;  /* 0x0000000000287947 */ /* 0x000fea0003800000 */
.L_x_5771:
[----:B------:R-:W0:Y:S02]  /*0f90*/  LDCU.U16 UR4, c[0x0][0x384] ;  /* 0x00007080ff0477ac */ /* 0x000e240008000400 */
[----:B0-----:R-:W-:-:S04]  /*0fa0*/  UPRMT UR4, UR4, 0x9910, URZ ;  /* 0x0000991004047896 */ /* 0x001fc800080000ff */
[----:B------:R-:W-:Y:S02]  /*0fb0*/  USHF.R.S32.HI UR5, URZ, 0x1f, UR4 ;  /* 0x0000001fff057899 */ /* 0x000fe40008011404 */
[----:B------:R-:W-:-:S04]  /*0fc0*/  IMAD.U32 R4, RZ, RZ, UR4 ;  /* 0x00000004ff047e24 */ /* 0x000fc8000f8e00ff */
[----:B------:R-:W-:-:S05]  /*0fd0*/  IMAD.U32 R5, RZ, RZ, UR5 ;  /* 0x00000005ff057e24 */ /* 0x000fca000f8e00ff */
[----:B------:R0:W-:Y:S01]  /*0fe0*/  STG.E.64 desc[UR36][R2.64], R4 ;  /* 0x0000000402007986 */ /* 0x0001e2000c101b24 */
[----:B------:R-:W-:Y:S05]  /*0ff0*/  BRA `(.L_x_5742) ;  /* 0x00000000000c7947 */ /* 0x000fea0003800000 */
.L_x_5770:
[----:B------:R-:W0:Y:S02]  /*1000*/  LDC.U16 R0, c[0x0][0x384] ;  /* 0x0000e100ff007b82 */ /* 0x000e240000000400 */
[----:B0-----:R-:W-:-:S05]  /*1010*/  PRMT R5, R0, 0x9910, RZ ;  /* 0x0000991000057816 */ /* 0x001fca00000000ff */
[----:B------:R0:W-:Y:S02]  /*1020*/  STG.E desc[UR36][R2.64], R5 ;  /* 0x0000000502007986 */ /* 0x0001e4000c101924 */
.L_x_5742:
[----:B------:R-:W-:Y:S05]  /*1030*/  BSYNC.RECONVERGENT B6 ;  /* 0x0000000000067941 */ /* 0x000fea0003800200 */
.L_x_5741:
        /* <DEDUP_REMOVED lines=23> */
.L_x_5780:
[----:B------:R-:W0:Y:S02]  /*11b0*/  LDC.U8 R5, c[0x0][0x384] ;  /* 0x0000e100ff057b82 */ /* 0x000e240000000000 */
[----:B0-----:R0:W-:Y:S01]  /*11c0*/  STG.E.U8 desc[UR36][R2.64], R5 ;  /* 0x0000000502007986 */ /* 0x0011e2000c101124 */
[----:B------:R-:W-:Y:S05]  /*11d0*/  BRA `(.L_x_5782) ;  /* 0x0000000c00807947 */ /* 0x000fea0003800000 */
.L_x_5779:
        /* <DEDUP_REMOVED lines=13> */
.L_x_5784:
[----:B------:R-:W0:Y:S02]  /*12b0*/  LDC.U16 R0, c[0x0][0x384] ;  /* 0x0000e100ff007b82 */ /* 0x000e240000000400 */
[----:B0-----:R-:W-:-:S05]  /*12c0*/  PRMT R5, R0, 0x9910, RZ ;  /* 0x0000991000057816 */ /* 0x001fca00000000ff */
[----:B------:R0:W-:Y:S01]  /*12d0*/  STG.E desc[UR36][R2.64], R5 ;  /* 0x0000000502007986 */ /* 0x0001e2000c101924 */
[----:B------:R-:W-:Y:S05]  /*12e0*/  BRA `(.L_x_5782) ;  /* 0x0000000c003c7947 */ /* 0x000fea0003800000 */
.L_x_5783:
[----:B------:R-:W0:Y:S02]  /*12f0*/  LDC.U16 R5, c[0x0][0x384] ;  /* 0x0000e100ff057b82 */ /* 0x000e240000000400 */
[----:B0-----:R0:W-:Y:S01]  /*1300*/  STG.E.U16 desc[UR36][R2.64], R5 ;  /* 0x0000000502007986 */ /* 0x0011e2000c101524 */
[----:B------:R-:W-:Y:S05]  /*1310*/  BRA `(.L_x_5782) ;  /* 0x0000000c00307947 */ /* 0x000fea0003800000 */
.L_x_5778:
        /* <DEDUP_REMOVED lines=10> */
.L_x_5786:
[----:B------:R-:W0:Y:S02]  /*13c0*/  LDCU.U16 UR4, c[0x0][0x384] ;  /* 0x00007080ff0477ac */ /* 0x000e240008000400 */
[----:B0-----:R-:W0:Y:S02]  /*13d0*/  I2F.S16 R0, UR4 ;  /* 0x0000000400007d06 */ /* 0x001e240008101400 */
[----:B0-----:R-:W-:-:S05]  /*13e0*/  F2FP.F16.F32.PACK_AB R0, RZ, R0 ;  /* 0x00000000ff00723e */ /* 0x001fca00000000ff */
[----:B------:R0:W-:Y:S01]  /*13f0*/  STG.E.U16 desc[UR36][R2.64], R0 ;  /* 0x0000000002007986 */ /* 0x0001e2000c101524 */
[----:B------:R-:W-:Y:S05]  /*1400*/  BRA `(.L_x_5782) ;  /* 0x0000000800f47947 */ /* 0x000fea0003800000 */
.L_x_5785:
        /* <DEDUP_REMOVED lines=11> */
.L_x_5788:
[----:B------:R-:W0:Y:S02]  /*14c0*/  LDCU.U16 UR4, c[0x0][0x384] ;  /* 0x00007080ff0477ac */ /* 0x000e240008000400 */
[----:B0-----:R-:W0:Y:S02]  /*14d0*/  I2F.S16 R0, UR4 ;  /* 0x0000000400007d06 */ /* 0x001e240008101400 */
[----:B0-----:R-:W-:-:S04]  /*14e0*/  F2FP.F16.F32.PACK_AB R0, RZ, R0 ;  /* 0x00000000ff00723e */ /* 0x001fc800000000ff */
[----:B------:R-:W-:-:S05]  /*14f0*/  PRMT R0, R0, 0x5410, RZ ;  /* 0x0000541000007816 */ /* 0x000fca00000000ff */
[----:B------:R0:W-:Y:S01]  /*1500*/  STG.E desc[UR36][R2.64], R0 ;  /* 0x0000000002007986 */ /* 0x0001e2000c101924 */
[----:B------:R-:W-:Y:S05]  /*1510*/  BRA `(.L_x_5782) ;  /* 0x0000000800b07947 */ /* 0x000fea0003800000 */
.L_x_5787:
[----:B------:R-:W0:Y:S02]  /*1520*/  LDCU.U16 UR4, c[0x0][0x384] ;  /* 0x00007080ff0477ac */ /* 0x000e240008000400 */
[----:B0-----:R-:W0:Y:S02]  /*1530*/  I2F.F64.S16 R4, UR4 ;  /* 0x0000000400047d12 */ /* 0x001e240008101c00 */
[----:B0-----:R0:W-:Y:S01]  /*1540*/  STG.E.64 desc[UR36][R2.64], R4 ;  /* 0x0000000402007986 */ /* 0x0011e2000c101b24 */
[----:B------:R-:W-:Y:S05]  /*1550*/  BRA `(.L_x_5782) ;  /* 0x0000000800a07947 */ /* 0x000fea0003800000 */
.L_x_5777:
        /* <DEDUP_REMOVED lines=13> */
.L_x_5792:
[----:B------:R-:W0:Y:S01]  /*1630*/  LDCU.U16 UR4, c[0x0][0x384] ;  /* 0x00007080ff0477ac */ /* 0x000e220008000400 */
[----:B------:R-:W-:Y:S01]  /*1640*/  IMAD.MOV.U32 R0, RZ, RZ, 0x80 ;  /* 0x00000080ff007424 */ /* 0x000fe200078e00ff */
[----:B0-----:R-:W0:Y:S02]  /*1650*/  I2F.S16 R4, UR4 ;  /* 0x0000000400047d06 */ /* 0x001e240008101400 */
        /* <DEDUP_REMOVED lines=15> */
.L_x_5794:
[----:B------:R-:W-:-:S04]  /*1750*/  SHF.R.U32.HI R5, RZ, 0x18, R4 ;  /* 0x00000018ff057819 */ /* 0x000fc80000011604 */
[----:B------:R-:W-:-:S07]  /*1760*/  LOP3.LUT R0, R0, 0x80, R5, 0xf8, !PT ;  /* 0x0000008000007812 */ /* 0x000fce00078ef805 */
.L_x_5793:
[----:B------:R4:W-:Y:S01]  /*1770*/  STG.E.U8 desc[UR36][R2.64], R0 ;  /* 0x0000000002007986 */ /* 0x0009e2000c101124 */
[----:B------:R-:W-:Y:S05]  /*1780*/  BRA `(.L_x_5782) ;  /* 0x0000000800147947 */ /* 0x000fea0003800000 */
.L_x_5791:
        /* <DEDUP_REMOVED lines=18> */
.L_x_5796:
[----:B------:R-:W-:-:S04]  /*18b0*/  SHF.R.U32.HI R5, RZ, 0x18, R4 ;  /* 0x00000018ff057819 */ /* 0x000fc80000011604 */
[----:B------:R-:W-:-:S07]  /*18c0*/  LOP3.LUT R0, R0, 0x80, R5, 0xf8, !PT ;  /* 0x0000008000007812 */ /* 0x000fce00078ef805 */
.L_x_5795:
[----:B------:R3:W-:Y:S01]  /*18d0*/  STG.E.U8 desc[UR36][R2.64], R0 ;  /* 0x0000000002007986 */ /* 0x0007e2000c101124 */
[----:B------:R-:W-:Y:S05]  /*18e0*/  BRA `(.L_x_5782) ;  /* 0x0000000400bc7947 */ /* 0x000fea0003800000 */
.L_x_5790:
        /* <DEDUP_REMOVED lines=19> */
.L_x_5799:
[----:B------:R2:W-:Y:S01]  /*1a20*/  STG.E.U8 desc[UR36][R2.64], R0 ;  /* 0x0000000002007986 */ /* 0x0005e2000c101124 */
[----:B------:R-:W-:Y:S05]  /*1a30*/  BRA `(.L_x_5782) ;  /* 0x0000000400687947 */ /* 0x000fea0003800000 */
.L_x_5798:
[----:B------:R-:W0:Y:S02]  /*1a40*/  LDCU.U16 UR4, c[0x0][0x384] ;  /* 0x00007080ff0477ac */ /* 0x000e240008000400 */
[----:B0-----:R-:W-:-:S04]  /*1a50*/  UPRMT UR4, UR4, 0x9910, URZ ;  /* 0x0000991004047896 */ /* 0x001fc800080000ff */
[----:B------:R-:W-:Y:S02]  /*1a60*/  USHF.R.S32.HI UR5, URZ, 0x1f, UR4 ;  /* 0x0000001fff057899 */ /* 0x000fe40008011404 */
[----:B------:R-:W-:-:S04]  /*1a70*/  IMAD.U32 R4, RZ, RZ, UR4 ;  /* 0x00000004ff047e24 */ /* 0x000fc8000f8e00ff */
[----:B------:R-:W-:-:S05]  /*1a80*/  IMAD.U32 R5, RZ, RZ, UR5 ;  /* 0x00000005ff057e24 */ /* 0x000fca000f8e00ff */
[----:B------:R1:W-:Y:S01]  /*1a90*/  STG.E.64 desc[UR36][R2.64], R4 ;  /* 0x0000000402007986 */ /* 0x0003e2000c101b24 */
[----:B------:R-:W-:Y:S05]  /*1aa0*/  BRA `(.L_x_5782) ;  /* 0x00000004004c7947 */ /* 0x000fea0003800000 */
.L_x_5797:
[----:B------:R-:W0:Y:S02]  /*1ab0*/  LDC.U16 R0, c[0x0][0x384] ;  /* 0x0000e100ff007b82 */ /* 0x000e240000000400 */
[----:B0-----:R-:W-:-:S05]  /*1ac0*/  PRMT R5, R0, 0x9910, RZ ;  /* 0x0000991000057816 */ /* 0x001fca00000000ff */
[----:B------:R0:W-:Y:S01]  /*1ad0*/  STG.E desc[UR36][R2.64], R5 ;  /* 0x0000000502007986 */ /* 0x0001e2000c101924 */
[----:B------:R-:W-:Y:S05]  /*1ae0*/  BRA `(.L_x_5782) ;  /* 0x00000004003c7947 */ /* 0x000fea0003800000 */
.L_x_5789:
        /* <DEDUP_REMOVED lines=12> */
.L_x_5801:
[----:B------:R-:W0:Y:S01]  /*1bb0*/  LDCU.U16 UR4, c[0x0][0x384] ;  /* 0x00007080ff0477ac */ /* 0x000e220008000400 */
[----:B------:R-:W-:Y:S01]  /*1bc0*/  CS2R R6, SRZ ;  /* 0x0000000000067805 */ /* 0x000fe2000001ff00 */
[----:B0-----:R-:W0:Y:S04]  /*1bd0*/  I2F.F64.S16 R4, UR4 ;  /* 0x0000000400047d12 */ /* 0x001e280008101c00 */
[----:B0-----:R0:W-:Y:S01]  /*1be0*/  STG.E.128 desc[UR36][R2.64], R4 ;  /* 0x0000000402007986 */ /* 0x0011e2000c101d24 */
[----:B------:R-:W-:Y:S05]  /*1bf0*/  BRA `(.L_x_5782) ;  /* 0x0000000000f87947 */ /* 0x000fea0003800000 */
.L_x_5800:
[----:B------:R-:W-:-:S09]  /*1c00*/  UISETP.NE.AND UP0, UPT, UR4, 0xf, UPT ;  /* 0x0000000f0400788c */ /* 0x000fd2000bf05270 */
[----:B------:R-:W-:Y:S05]  /*1c10*/  BRA.U !UP0, `(.L_x_5802) ;  /* 0x0000000108e07547 */ /* 0x000fea000b800000 */
[----:B------:R-:W-:-:S09]  /*1c20*/  UISETP.NE.AND UP0, UPT, UR4, 0x17, UPT ;  /* 0x000000170400788c */ /* 0x000fd2000bf05270 */
[----:B------:R-:W-:Y:S05]  /*1c30*/  BRA.U !UP0, `(.L_x_5803) ;  /* 0x00000001088c7547 */ /* 0x000fea000b800000 */
[----:B------:R-:W-:-:S09]  /*1c40*/  UISETP.NE.AND UP0, UPT, UR4, 0x18, UPT ;  /* 0x000000180400788c */ /* 0x000fd2000bf05270 */
[----:B------:R-:W-:Y:S05]  /*1c50*/  BRA.U !UP0, `(.L_x_5804) ;  /* 0x0000000108447547 */ /* 0x000fea000b800000 */
.L_x_5781:
        /* <DEDUP_REMOVED lines=16> */
.L_x_5805:
[----:B------:R-:W-:Y:S05]  /*1d60*/  BRA `(.L_x_5782) ;  /* 0x00000000009c7947 */ /* 0x000fea0003800000 */
.L_x_5804:
[----:B------:R-:W0:Y:S01]  /*1d70*/  LDCU.U16 UR4, c[0x0][0x384] ;  /* 0x00007080ff0477ac */ /* 0x000e220008000400 */
[----:B------:R-:W-:Y:S01]  /*1d80*/  IMAD.MOV.U32 R0, RZ, RZ, 0x7f ;  /* 0x0000007fff007424 */ /* 0x000fe200078e00ff */
[----:B0-----:R-:W0:Y:S02]  /*1d90*/  I2F.S16 R4, UR4 ;  /* 0x0000000400047d06 */ /* 0x001e240008101400 */
        /* <DEDUP_REMOVED lines=10> */
.L_x_5806:
[----:B------:R-:W-:-:S05]  /*1e40*/  LOP3.LUT R5, R0, 0x80, R7, 0xf8, !PT ;  /* 0x0000008000057812 */ /* 0x000fca00078ef807 */
[----:B------:R0:W-:Y:S01]  /*1e50*/  STG.E.U8 desc[UR36][R2.64], R5 ;  /* 0x0000000502007986 */ /* 0x0001e2000c101124 */
[----:B------:R-:W-:Y:S05]  /*1e60*/  BRA `(.L_x_5782) ;  /* 0x00000000005c7947 */ /* 0x000fea0003800000 */
.L_x_5803:
[----:B------:R-:W0:Y:S02]  /*1e70*/  LDCU.U16 UR4, c[0x0][0x384] ;  /* 0x00007080ff0477ac */ /* 0x000e240008000400 */
        /* <DEDUP_REMOVED lines=11> */
.L_x_5807:
[----:B------:R-:W-:Y:S01]  /*1f30*/  IMAD.MOV.U32 R0, RZ, RZ, 0x7f ;  /* 0x0000007fff007424 */ /* 0x000fe200078e00ff */
[----:B------:R-:W-:-:S04]  /*1f40*/  ISETP.GT.U32.AND P0, PT, R6, 0x7f800000, PT ;  /* 0x7f8000000600780c */ /* 0x000fc80003f04070 */
[----:B------:R-:W-:-:S09]  /*1f50*/  SEL R0, R0, 0x7c, P0 ;  /* 0x0000007c00007807 */ /* 0x000fd20000000000 */
.L_x_5808:
[----:B------:R-:W-:-:S04]  /*1f60*/  SHF.R.U32.HI R5, RZ, 0x18, R4 ;  /* 0x00000018ff057819 */ /* 0x000fc80000011604 */
[----:B------:R-:W-:-:S05]  /*1f70*/  LOP3.LUT R5, R0, 0x80, R5, 0xf8, !PT ;  /* 0x0000008000057812 */ /* 0x000fca00078ef805 */
[----:B------:R0:W-:Y:S01]  /*1f80*/  STG.E.U8 desc[UR36][R2.64], R5 ;  /* 0x0000000502007986 */ /* 0x0001e2000c101124 */
[----:B------:R-:W-:Y:S05]  /*1f90*/  BRA `(.L_x_5782) ;  /* 0x0000000000107947 */ /* 0x000fea0003800000 */
.L_x_5802:
[----:B------:R-:W0:Y:S02]  /*1fa0*/  LDCU.U16 UR4, c[0x0][0x384] ;  /* 0x00007080ff0477ac */ /* 0x000e240008000400 */
[----:B0-----:R-:W0:Y:S02]  /*1fb0*/  I2F.S16 R0, UR4 ;  /* 0x0000000400007d06 */ /* 0x001e240008101400 */
[----:B0-----:R-:W-:-:S05]  /*1fc0*/  F2FP.BF16.F32.PACK_AB R0, RZ, R0 ;  /* 0x00000000ff00723e */ /* 0x001fca00000010ff */
[----:B------:R0:W-:Y:S02]  /*1fd0*/  STG.E.U16 desc[UR36][R2.64], R0 ;  /* 0x0000000002007986 */ /* 0x0001e4000c101524 */
.L_x_5782:
        /* <DEDUP_REMOVED lines=23> */
.L_x_5812:
[----:B------:R-:W0:Y:S02]  /*2150*/  LDC.U8 R5, c[0x0][0x384] ;  /* 0x0000e100ff057b82 */ /* 0x000e240000000000 */
[----:B0-----:R3:W-:Y:S01]  /*2160*/  STG.E.U8 desc[UR36][R2.64], R5 ;  /* 0x0000000502007986 */ /* 0x0017e2000c101124 */
[----:B------:R-:W-:Y:S05]  /*2170*/  BRA `(.L_x_5814) ;  /* 0x0000000c00807947 */ /* 0x000fea0003800000 */
.L_x_5811:
        /* <DEDUP_REMOVED lines=13> */
.L_x_5816:
[----:B------:R-:W0:Y:S02]  /*2250*/  LDC.U16 R0, c[0x0][0x384] ;  /* 0x0000e100ff007b82 */ /* 0x000e240000000400 */
[----:B0-----:R-:W-:-:S05]  /*2260*/  PRMT R5, R0, 0x9910, RZ ;  /* 0x0000991000057816 */ /* 0x001fca00000000ff */
[----:B------:R1:W-:Y:S01]  /*2270*/  STG.E desc[UR36][R2.64], R5 ;  /* 0x0000000502007986 */ /* 0x0003e2000c101924 */
[----:B------:R-:W-:Y:S05]  /*2280*/  BRA `(.L_x_5814) ;  /* 0x0000000c003c7947 */ /* 0x000fea0003800000 */
.L_x_5815:
[----:B------:R-:W0:Y:S02]  /*2290*/  LDC.U16 R5, c[0x0][0x384] ;  /* 0x0000e100ff057b82 */ /* 0x000e240000000400 */
[----:B0-----:R2:W-:Y:S01]  /*22a0*/  STG.E.U16 desc[UR36][R2.64], R5 ;  /* 0x0000000502007986 */ /* 0x0015e2000c101524 */
[----:B------:R-:W-:Y:S05]  /*22b0*/  BRA `(.L_x_5814) ;  /* 0x0000000c00307947 */ /* 0x000fea0003800000 */
.L_x_5810:
        /* <DEDUP_REMOVED lines=10> */
.L_x_5818:
[----:B------:R-:W0:Y:S02]  /*2360*/  LDCU.U16 UR4, c[0x0][0x384] ;  /* 0x00007080ff0477ac */ /* 0x000e240008000400 */
[----:B0-----:R-:W0:Y:S02]  /*2370*/  I2F.S16 R0, UR4 ;  /* 0x0000000400007d06 */ /* 0x001e240008101400 */
[----:B0-----:R-:W-:-:S05]  /*2380*/  F2FP.F16.F32.PACK_AB R0, RZ, R0 ;  /* 0x00000000ff00723e */ /* 0x001fca00000000ff */
[----:B------:R0:W-:Y:S01]  /*2390*/  STG.E.U16 desc[UR36][R2.64], R0 ;  /* 0x0000000002007986 */ /* 0x0001e2000c101524 */
[----:B------:R-:W-:Y:S05]  /*23a0*/  BRA `(.L_x_5814) ;  /* 0x0000000800f47947 */ /* 0x000fea0003800000 */
.L_x_5817:
        /* <DEDUP_REMOVED lines=11> */
.L_x_5820:
[----:B------:R-:W0:Y:S02]  /*2460*/  LDCU.U16 UR4, c[0x0][0x384] ;  /* 0x00007080ff0477ac */ /* 0x000e240008000400 */
[----:B0-----:R-:W0:Y:S02]  /*2470*/  I2F.S16 R0, UR4 ;  /* 0x0000000400007d06 */ /* 0x001e240008101400 */
[----:B0-----:R-:W-:-:S04]  /*2480*/  F2FP.F16.F32.PACK_AB R0, RZ, R0 ;  /* 0x00000000ff00723e */ /* 0x001fc800000000ff */
[----:B------:R-:W-:-:S05]  /*2490*/  PRMT R0, R0, 0x5410, RZ ;  /* 0x0000541000007816 */ /* 0x000fca00000000ff */
[----:B------:R0:W-:Y:S01]  /*24a0*/  STG.E desc[UR36][R2.64], R0 ;  /* 0x0000000002007986 */ /* 0x0001e2000c101924 */
[----:B------:R-:W-:Y:S05]  /*24b0*/  BRA `(.L_x_5814) ;  /* 0x0000000800b07947 */ /* 0x000fea0003800000 */
.L_x_5819:
[----:B------:R-:W0:Y:S02]  /*24c0*/  LDCU.U16 UR4, c[0x0][0x384] ;  /* 0x00007080ff0477ac */ /* 0x000e240008000400 */
[----:B0-----:R-:W0:Y:S02]  /*24d0*/  I2F.F64.S16 R4, UR4 ;  /* 0x0000000400047d12 */ /* 0x001e240008101c00 */
[----:B0-----:R5:W-:Y:S01]  /*24e0*/  STG.E.64 desc[UR36][R2.64], R4 ;  /* 0x0000000402007986 */ /* 0x001be2000c101b24 */
[----:B------:R-:W-:Y:S05]  /*24f0*/  BRA `(.L_x_5814) ;  /* 0x0000000800a07947 */ /* 0x000fea0003800000 */
.L_x_5809:
        /* <DEDUP_REMOVED lines=13> */
.L_x_5824:
        /* <DEDUP_REMOVED lines=18> */
.L_x_5826:
[----:B------:R-:W-:-:S04]  /*26f0*/  SHF.R.U32.HI R5, RZ, 0x18, R4 ;  /* 0x00000018ff057819 */ /* 0x000fc80000011604 */
[----:B------:R-:W-:-:S07]  /*2700*/  LOP3.LUT R0, R0, 0x80, R5, 0xf8, !PT ;  /* 0x0000008000007812 */ /* 0x000fce00078ef805 */
.L_x_5825:
[----:B------:R0:W-:Y:S01]  /*2710*/  STG.E.U8 desc[UR36][R2.64], R0 ;  /* 0x0000000002007986 */ /* 0x0001e2000c101124 */
[----:B------:R-:W-:Y:S05]  /*2720*/  BRA `(.L_x_5814) ;  /* 0x0000000800147947 */ /* 0x000fea0003800000 */
.L_x_5823:
        /* <DEDUP_REMOVED lines=18> */
.L_x_5828:
[----:B------:R-:W-:-:S04]  /*2850*/  SHF.R.U32.HI R5, RZ, 0x18, R4 ;  /* 0x00000018ff057819 */ /* 0x000fc80000011604 */
[----:B------:R-:W-:-:S07]  /*2860*/  LOP3.LUT R0, R0, 0x80, R5, 0xf8, !PT ;  /* 0x0000008000007812 */ /* 0x000fce00078ef805 */
.L_x_5827:
[----:B------:R0:W-:Y:S01]  /*2870*/  STG.E.U8 desc[UR36][R2.64], R0 ;  /* 0x0000000002007986 */ /* 0x0001e2000c101124 */
[----:B------:R-:W-:Y:S05]  /*2880*/  BRA `(.L_x_5814) ;  /* 0x0000000400bc7947 */ /* 0x000fea0003800000 */
.L_x_5822:
        /* <DEDUP_REMOVED lines=19> */
.L_x_5831:
[----:B------:R0:W-:Y:S01]  /*29c0*/  STG.E.U8 desc[UR36][R2.64], R0 ;  /* 0x0000000002007986 */ /* 0x0001e2000c101124 */
[----:B------:R-:W-:Y:S05]  /*29d0*/  BRA `(.L_x_5814) ;  /* 0x0000000400687947 */ /* 0x000fea0003800000 */
.L_x_5830:
[----:B------:R-:W0:Y:S02]  /*29e0*/  LDCU.U16 UR4, c[0x0][0x384] ;  /* 0x00007080ff0477ac */ /* 0x000e240008000400 */
[----:B0-----:R-:W-:-:S04]  /*29f0*/  UPRMT UR4, UR4, 0x9910, URZ ;  /* 0x0000991004047896 */ /* 0x001fc800080000ff */
[----:B------:R-:W-:Y:S02]  /*2a00*/  USHF.R.S32.HI UR5, URZ, 0x1f, UR4 ;  /* 0x0000001fff057899 */ /* 0x000fe40008011404 */
[----:B------:R-:W-:-:S04]  /*2a10*/  IMAD.U32 R4, RZ, RZ, UR4 ;  /* 0x00000004ff047e24 */ /* 0x000fc8000f8e00ff */
[----:B------:R-:W-:-:S05]  /*2a20*/  IMAD.U32 R5, RZ, RZ, UR5 ;  /* 0x00000005ff057e24 */ /* 0x000fca000f8e00ff */
[----:B------:R0:W-:Y:S01]  /*2a30*/  STG.E.64 desc[UR36][R2.64], R4 ;  /* 0x0000000402007986 */ /* 0x0001e2000c101b24 */
[----:B------:R-:W-:Y:S05]  /*2a40*/  BRA `(.L_x_5814) ;  /* 0x00000004004c7947 */ /* 0x000fea0003800000 */
.L_x_5829:
[----:B------:R-:W0:Y:S02]  /*2a50*/  LDC.U16 R0, c[0x0][0x384] ;  /* 0x0000e100ff007b82 */ /* 0x000e240000000400 */
[----:B0-----:R-:W-:-:S05]  /*2a60*/  PRMT R5, R0, 0x9910, RZ ;  /* 0x0000991000057816 */ /* 0x001fca00000000ff */
[----:B------:R0:W-:Y:S01]  /*2a70*/  STG.E desc[UR36][R2.64], R5 ;  /* 0x0000000502007986 */ /* 0x0001e2000c101924 */
[----:B------:R-:W-:Y:S05]  /*2a80*/  BRA `(.L_x_5814) ;  /* 0x00000004003c7947 */ /* 0x000fea0003800000 */
.L_x_5821:
        /* <DEDUP_REMOVED lines=12> */
.L_x_5833:
[----:B------:R-:W0:Y:S01]  /*2b50*/  LDCU.U16 UR4, c[0x0][0x384] ;  /* 0x00007080ff0477ac */ /* 0x000e220008000400 */
[----:B------:R-:W-:Y:S01]  /*2b60*/  CS2R R6, SRZ ;  /* 0x0000000000067805 */ /* 0x000fe2000001ff00 */
[----:B0-----:R-:W0:Y:S04]  /*2b70*/  I2F.F64.S16 R4, UR4 ;  /* 0x0000000400047d12 */ /* 0x001e280008101c00 */
[----:B0-----:R0:W-:Y:S01]  /*2b80*/  STG.E.128 desc[UR36][R2.64], R4 ;  /* 0x0000000402007986 */ /* 0x0011e2000c101d24 */
[----:B------:R-:W-:Y:S05]  /*2b90*/  BRA `(.L_x_5814) ;  /* 0x0000000000f87947 */ /* 0x000fea0003800000 */
.L_x_5832:
[----:B------:R-:W-:-:S09]  /*2ba0*/  UISETP.NE.AND UP0, UPT, UR4, 0xf, UPT ;  /* 0x0000000f0400788c */ /* 0x000fd2000bf05270 */
[----:B------:R-:W-:Y:S05]  /*2bb0*/  BRA.U !UP0, `(.L_x_5834) ;  /* 0x0000000108e07547 */ /* 0x000fea000b800000 */
[----:B------:R-:W-:-:S09]  /*2bc0*/  UISETP.NE.AND UP0, UPT, UR4, 0x17, UPT ;  /* 0x000000170400788c */ /* 0x000fd2000bf05270 */
[----:B------:R-:W-:Y:S05]  /*2bd0*/  BRA.U !UP0, `(.L_x_5835) ;  /* 0x00000001088c7547 */ /* 0x000fea000b800000 */
[----:B------:R-:W-:-:S09]  /*2be0*/  UISETP.NE.AND UP0, UPT, UR4, 0x18, UPT ;  /* 0x000000180400788c */ /* 0x000fd2000bf05270 */
[----:B------:R-:W-:Y:S05]  /*2bf0*/  BRA.U !UP0, `(.L_x_5836) ;  /* 0x0000000108447547 */ /* 0x000fea000b800000 */
.L_x_5813:
        /* <DEDUP_REMOVED lines=16> */
.L_x_5837:
[----:B------:R-:W-:Y:S05]  /*2d00*/  BRA `(.L_x_5814) ;  /* 0x00000000009c7947 */ /* 0x000fea0003800000 */
.L_x_5836:
        /* <DEDUP_REMOVED lines=13> */
.L_x_5838:
[----:B------:R-:W-:-:S05]  /*2de0*/  LOP3.LUT R5, R0, 0x80, R7, 0xf8, !PT ;  /* 0x0000008000057812 */ /* 0x000fca00078ef807 */
[----:B------:R0:W-:Y:S01]  /*2df0*/  STG.E.U8 desc[UR36][R2.64], R5 ;  /* 0x0000000502007986 */ /* 0x0001e2000c101124 */
[----:B------:R-:W-:Y:S05]  /*2e00*/  BRA `(.L_x_5814) ;  /* 0x00000000005c7947 */ /* 0x000fea0003800000 */
.L_x_5835:
        /* <DEDUP_REMOVED lines=12> */
.L_x_5839:
[----:B------:R-:W-:Y:S01]  /*2ed0*/  IMAD.MOV.U32 R0, RZ, RZ, 0x7f ;  /* 0x0000007fff007424 */ /* 0x000fe200078e00ff */
[----:B------:R-:W-:-:S04]  /*2ee0*/  ISETP.GT.U32.AND P0, PT, R6, 0x7f800000, PT ;  /* 0x7f8000000600780c */ /* 0x000fc80003f04070 */
[----:B------:R-:W-:-:S09]  /*2ef0*/  SEL R0, R0, 0x7c, P0 ;  /* 0x0000007c00007807 */ /* 0x000fd20000000000 */
.L_x_5840:
[----:B------:R-:W-:-:S04]  /*2f00*/  SHF.R.U32.HI R5, RZ, 0x18, R4 ;  /* 0x00000018ff057819 */ /* 0x000fc80000011604 */
[----:B------:R-:W-:-:S05]  /*2f10*/  LOP3.LUT R5, R0, 0x80, R5, 0xf8, !PT ;  /* 0x0000008000057812 */ /* 0x000fca00078ef805 */
[----:B------:R0:W-:Y:S01]  /*2f20*/  STG.E.U8 desc[UR36][R2.64], R5 ;  /* 0x0000000502007986 */ /* 0x0001e2000c101124 */
[----:B------:R-:W-:Y:S05]  /*2f30*/  BRA `(.L_x_5814) ;  /* 0x0000000000107947 */ /* 0x000fea0003800000 */
.L_x_5834:
[----:B------:R-:W0:Y:S02]  /*2f40*/  LDCU.U16 UR4, c[0x0][0x384] ;  /* 0x00007080ff0477ac */ /* 0x000e240008000400 */
[----:B0-----:R-:W0:Y:S02]  /*2f50*/  I2F.S16 R0, UR4 ;  /* 0x0000000400007d06 */ /* 0x001e240008101400 */
[----:B0-----:R-:W-:-:S05]  /*2f60*/  F2FP.BF16.F32.PACK_AB R0, RZ, R0 ;  /* 0x00000000ff00723e */ /* 0x001fca00000010ff */
[----:B------:R0:W-:Y:S02]  /*2f70*/  STG.E.U16 desc[UR36][R2.64], R0 ;  /* 0x0000000002007986 */ /* 0x0001e4000c101524 */
.L_x_5814:
[----:B------:R-:W-:-:S07]  /*2f80*/  VIADD R18, R18, 0x80 ;  /* 0x0000008012127836 */ /* 0x000fce0000000000 */
.L_x_5776:
[----:B------:R-:W-:Y:S05]  /*2f90*/  BSYNC.RECONVERGENT B6 ;  /* 0x0000000000067941 */ /* 0x000fea0003800200 */
.L_x_5775:
        /* <DEDUP_REMOVED lines=22> */
.L_x_5844:
[----:B------:R-:W0:Y:S02]  /*3100*/  LDC.U8 R5, c[0x0][0x384] ;  /* 0x0000e100ff057b82 */ /* 0x000e240000000000 */
[----:B0-----:R-:W-:Y:S01]  /*3110*/  STG.E.U8 desc[UR36][R2.64], R5 ;  /* 0x0000000502007986 */ /* 0x001fe2000c101124 */
[----:B------:R-:W-:Y:S05]  /*3120*/  EXIT ;  /* 0x000000000000794d */ /* 0x000fea0003800000 */
.L_x_5843:
        /* <DEDUP_REMOVED lines=11> */
[----:B------:R-:W-:Y:S01]  /*31e0*/  STG.E.64 desc[UR36][R2.64], R4 ;  /* 0x0000000402007986 */ /* 0x000fe2000c101b24 */
[----:B------:R-:W-:Y:S05]  /*31f0*/  EXIT ;  /* 0x000000000000794d */ /* 0x000fea0003800000 */
.L_x_5847:
[----:B------:R-:W0:Y:S02]  /*3200*/  LDC.U16 R0, c[0x0][0x384] ;  /* 0x0000e100ff007b82 */ /* 0x000e240000000400 */
[----:B0-----:R-:W-:-:S05]  /*3210*/  PRMT R5, R0, 0x9910, RZ ;  /* 0x0000991000057816 */ /* 0x001fca00000000ff */
[----:B------:R-:W-:Y:S01]  /*3220*/  STG.E desc[UR36][R2.64], R5 ;  /* 0x0000000502007986 */ /* 0x000fe2000c101924 */
[----:B------:R-:W-:Y:S05]  /*3230*/  EXIT ;  /* 0x000000000000794d */ /* 0x000fea0003800000 */
.L_x_5846:
[----:B------:R-:W0:Y:S02]  /*3240*/  LDC.U16 R5, c[0x0][0x384] ;  /* 0x0000e100ff057b82 */ /* 0x000e240000000400 */
[----:B0-----:R-:W-:Y:S01]  /*3250*/  STG.E.U16 desc[UR36][R2.64], R5 ;  /* 0x0000000502007986 */ /* 0x001fe2000c101524 */
[----:B------:R-:W-:Y:S05]  /*3260*/  EXIT ;  /* 0x000000000000794d */ /* 0x000fea0003800000 */
.L_x_5842:
        /* <DEDUP_REMOVED lines=8> */
[----:B0-----:R-:W-:Y:S01]  /*32f0*/  STG.E desc[UR36][R2.64], R5 ;  /* 0x0000000502007986 */ /* 0x001fe2000c101924 */
[----:B------:R-:W-:Y:S05]  /*3300*/  EXIT ;  /* 0x000000000000794d */ /* 0x000fea0003800000 */
.L_x_5849:
[----:B------:R-:W0:Y:S02]  /*3310*/  LDCU.U16 UR4, c[0x0][0x384] ;  /* 0x00007080ff0477ac */ /* 0x000e240008000400 */
[----:B0-----:R-:W0:Y:S02]  /*3320*/  I2F.S16 R0, UR4 ;  /* 0x0000000400007d06 */ /* 0x001e240008101400 */
[----:B0-----:R-:W-:-:S05]  /*3330*/  F2FP.F16.F32.PACK_AB R0, RZ, R0 ;  /* 0x00000000ff00723e */ /* 0x001fca00000000ff */
[----:B------:R-:W-:Y:S01]  /*3340*/  STG.E.U16 desc[UR36][R2.64], R0 ;  /* 0x0000000002007986 */ /* 0x000fe2000c101524 */
[----:B------:R-:W-:Y:S05]  /*3350*/  EXIT ;  /* 0x000000000000794d */ /* 0x000fea0003800000 */
.L_x_5848:
        /* <DEDUP_REMOVED lines=9> */
[----:B0-----:R-:W-:Y:S01]  /*33f0*/  STG.E.64 desc[UR36][R2.64], R4 ;  /* 0x0000000402007986 */ /* 0x001fe2000c101b24 */
[----:B------:R-:W-:Y:S05]  /*3400*/  EXIT ;  /* 0x000000000000794d */ /* 0x000fea0003800000 */
.L_x_5851:
[----:B------:R-:W0:Y:S02]  /*3410*/  LDCU.U16 UR4, c[0x0][0x384] ;  /* 0x00007080ff0477ac */ /* 0x000e240008000400 */
[----:B0-----:R-:W0:Y:S02]  /*3420*/  I2F.S16 R0, UR4 ;  /* 0x0000000400007d06 */ /* 0x001e240008101400 */
[----:B0-----:R-:W-:-:S04]  /*3430*/  F2FP.F16.F32.PACK_AB R0, RZ, R0 ;  /* 0x00000000ff00723e */ /* 0x001fc800000000ff */
[----:B------:R-:W-:-:S05]  /*3440*/  PRMT R0, R0, 0x5410, RZ ;  /* 0x0000541000007816 */ /* 0x000fca00000000ff */
[----:B------:R-:W-:Y:S01]  /*3450*/  STG.E desc[UR36][R2.64], R0 ;  /* 0x0000000002007986 */ /* 0x000fe2000c101924 */
[----:B------:R-:W-:Y:S05]  /*3460*/  EXIT ;  /* 0x000000000000794d */ /* 0x000fea0003800000 */
.L_x_5850:
[----:B------:R-:W0:Y:S02]  /*3470*/  LDCU.U16 UR4, c[0x0][0x384] ;  /* 0x00007080ff0477ac */ /* 0x000e240008000400 */
[----:B0-----:R-:W0:Y:S02]  /*3480*/  I2F.F64.S16 R4, UR4 ;  /* 0x0000000400047d12 */ /* 0x001e240008101c00 */
[----:B0-----:R-:W-:Y:S01]  /*3490*/  STG.E.64 desc[UR36][R2.64], R4 ;  /* 0x0000000402007986 */ /* 0x001fe2000c101b24 */
[----:B------:R-:W-:Y:S05]  /*34a0*/  EXIT ;  /* 0x000000000000794d */ /* 0x000fea0003800000 */
.L_x_5841:
        /* <DEDUP_REMOVED lines=13> */
.L_x_5855:
        /* <DEDUP_REMOVED lines=18> */
.L_x_5857:
[----:B------:R-:W-:-:S04]  /*36a0*/  SHF.R.U32.HI R5, RZ, 0x18, R4 ;  /* 0x00000018ff057819 */ /* 0x000fc80000011604 */
[----:B------:R-:W-:-:S07]  /*36b0*/  LOP3.LUT R0, R0, 0x80, R5, 0xf8, !PT ;  /* 0x0000008000007812 */ /* 0x000fce00078ef805 */
.L_x_5856:
[----:B------:R-:W-:Y:S01]  /*36c0*/  STG.E.U8 desc[UR36][R2.64], R0 ;  /* 0x0000000002007986 */ /* 0x000fe2000c101124 */
[----:B------:R-:W-:Y:S05]  /*36d0*/  EXIT ;  /* 0x000000000000794d */ /* 0x000fea0003800000 */
.L_x_5854:
        /* <DEDUP_REMOVED lines=18> */
.L_x_5859:
[----:B------:R-:W-:-:S04]  /*3800*/  SHF.R.U32.HI R5, RZ, 0x18, R4 ;  /* 0x00000018ff057819 */ /* 0x000fc80000011604 */
[----:B------:R-:W-:-:S07]  /*3810*/  LOP3.LUT R0, R0, 0x80, R5, 0xf8, !PT ;  /* 0x0000008000007812 */ /* 0x000fce00078ef805 */
.L_x_5858:
[----:B------:R-:W-:Y:S01]  /*3820*/  STG.E.U8 desc[UR36][R2.64], R0 ;  /* 0x0000000002007986 */ /* 0x000fe2000c101124 */
[----:B------:R-:W-:Y:S05]  /*3830*/  EXIT ;  /* 0x000000000000794d */ /* 0x000fea0003800000 */
.L_x_5853:
        /* <DEDUP_REMOVED lines=19> */
.L_x_5862:
[----:B------:R-:W-:Y:S01]  /*3970*/  STG.E.U8 desc[UR36][R2.64], R0 ;  /* 0x0000000002007986 */ /* 0x000fe2000c101124 */
[----:B------:R-:W-:Y:S05]  /*3980*/  EXIT ;  /* 0x000000000000794d */ /* 0x000fea0003800000 */
.L_x_5861:
[----:B------:R-:W0:Y:S02]  /*3990*/  LDCU.U16 UR4, c[0x0][0x384] ;  /* 0x00007080ff0477ac */ /* 0x000e240008000400 */
[----:B0-----:R-:W-:-:S04]  /*39a0*/  UPRMT UR4, UR4, 0x9910, URZ ;  /* 0x0000991004047896 */ /* 0x001fc800080000ff */
[----:B------:R-:W-:Y:S02]  /*39b0*/  USHF.R.S32.HI UR5, URZ, 0x1f, UR4 ;  /* 0x0000001fff057899 */ /* 0x000fe40008011404 */
[----:B------:R-:W-:-:S04]  /*39c0*/  IMAD.U32 R4, RZ, RZ, UR4 ;  /* 0x00000004ff047e24 */ /* 0x000fc8000f8e00ff */
[----:B------:R-:W-:-:S05]  /*39d0*/  IMAD.U32 R5, RZ, RZ, UR5 ;  /* 0x00000005ff057e24 */ /* 0x000fca000f8e00ff */
[----:B------:R-:W-:Y:S01]  /*39e0*/  STG.E.64 desc[UR36][R2.64], R4 ;  /* 0x0000000402007986 */ /* 0x000fe2000c101b24 */
[----:B------:R-:W-:Y:S05]  /*39f0*/  EXIT ;  /* 0x000000000000794d */ /* 0x000fea0003800000 */
.L_x_5860:
[----:B------:R-:W0:Y:S02]  /*3a00*/  LDC.U16 R0, c[0x0][0x384] ;  /* 0x0000e100ff007b82 */ /* 0x000e240000000400 */
[----:B0-----:R-:W-:-:S05]  /*3a10*/  PRMT R5, R0, 0x9910, RZ ;  /* 0x0000991000057816 */ /* 0x001fca00000000ff */
[----:B------:R-:W-:Y:S01]  /*3a20*/  STG.E desc[UR36][R2.64], R5 ;  /* 0x0000000502007986 */ /* 0x000fe2000c101924 */
[----:B------:R-:W-:Y:S05]  /*3a30*/  EXIT ;  /* 0x000000000000794d */ /* 0x000fea0003800000 */
.L_x_5852:
        /* <DEDUP_REMOVED lines=12> */
.L_x_5864:
[----:B------:R-:W0:Y:S01]  /*3b00*/  LDCU.U16 UR4, c[0x0][0x384] ;  /* 0x00007080ff0477ac */ /* 0x000e220008000400 */
[----:B------:R-:W-:Y:S01]  /*3b10*/  CS2R R6, SRZ ;  /* 0x0000000000067805 */ /* 0x000fe2000001ff00 */
[----:B0-----:R-:W0:Y:S04]  /*3b20*/  I2F.F64.S16 R4, UR4 ;  /* 0x0000000400047d12 */ /* 0x001e280008101c00 */
[----:B0-----:R-:W-:Y:S01]  /*3b30*/  STG.E.128 desc[UR36][R2.64], R4 ;  /* 0x0000000402007986 */ /* 0x001fe2000c101d24 */
[----:B------:R-:W-:Y:S05]  /*3b40*/  EXIT ;  /* 0x000000000000794d */ /* 0x000fea0003800000 */
.L_x_5863:
[----:B------:R-:W-:-:S09]  /*3b50*/  UISETP.NE.AND UP0, UPT, UR4, 0xf, UPT ;  /* 0x0000000f0400788c */ /* 0x000fd2000bf05270 */
[----:B------:R-:W-:Y:S05]  /*3b60*/  BRA.U !UP0, `(.L_x_5865) ;  /* 0x0000000108e07547 */ /* 0x000fea000b800000 */
[----:B------:R-:W-:-:S09]  /*3b70*/  UISETP.NE.AND UP0, UPT, UR4, 0x17, UPT ;  /* 0x000000170400788c */ /* 0x000fd2000bf05270 */
[----:B------:R-:W-:Y:S05]  /*3b80*/  BRA.U !UP0, `(.L_x_5866) ;  /* 0x00000001088c7547 */ /* 0x000fea000b800000 */
[----:B------:R-:W-:-:S09]  /*3b90*/  UISETP.NE.AND UP0, UPT, UR4, 0x18, UPT ;  /* 0x000000180400788c */ /* 0x000fd2000bf05270 */
[----:B------:R-:W-:Y:S05]  /*3ba0*/  BRA.U !UP0, `(.L_x_5867) ;  /* 0x0000000108447547 */ /* 0x000fea000b800000 */
.L_x_5845:
        /* <DEDUP_REMOVED lines=16> */
.L_x_5868:
[----:B------:R-:W-:Y:S05]  /*3cb0*/  EXIT ;  /* 0x000000000000794d */ /* 0x000fea0003800000 */
.L_x_5867:
        /* <DEDUP_REMOVED lines=13> */
.L_x_5869:
[----:B------:R-:W-:-:S05]  /*3d90*/  LOP3.LUT R5, R0, 0x80, R7, 0xf8, !PT ;  /* 0x0000008000057812 */ /* 0x000fca00078ef807 */
[----:B------:R-:W-:Y:S01]  /*3da0*/  STG.E.U8 desc[UR36][R2.64], R5 ;  /* 0x0000000502007986 */ /* 0x000fe2000c101124 */
[----:B------:R-:W-:Y:S05]  /*3db0*/  EXIT ;  /* 0x000000000000794d */ /* 0x000fea0003800000 */
.L_x_5866:
        /* <DEDUP_REMOVED lines=12> */
.L_x_5870:
[----:B------:R-:W-:Y:S01]  /*3e80*/  IMAD.MOV.U32 R0, RZ, RZ, 0x7f ;  /* 0x0000007fff007424 */ /* 0x000fe200078e00ff */
[----:B------:R-:W-:-:S04]  /*3e90*/  ISETP.GT.U32.AND P0, PT, R6, 0x7f800000, PT ;  /* 0x7f8000000600780c */ /* 0x000fc80003f04070 */
[----:B------:R-:W-:-:S09]  /*3ea0*/  SEL R0, R0, 0x7c, P0 ;  /* 0x0000007c00007807 */ /* 0x000fd20000000000 */
.L_x_5871:
[----:B------:R-:W-:-:S04]  /*3eb0*/  SHF.R.U32.HI R5, RZ, 0x18, R4 ;  /* 0x00000018ff057819 */ /* 0x000fc80000011604 */
[----:B------:R-:W-:-:S05]  /*3ec0*/  LOP3.LUT R5, R0, 0x80, R5, 0xf8, !PT ;  /* 0x0000008000057812 */ /* 0x000fca00078ef805 */
[----:B------:R-:W-:Y:S01]  /*3ed0*/  STG.E.U8 desc[UR36][R2.64], R5 ;  /* 0x0000000502007986 */ /* 0x000fe2000c101124 */
[----:B------:R-:W-:Y:S05]  /*3ee0*/  EXIT ;  /* 0x000000000000794d */ /* 0x000fea0003800000 */
.L_x_5865:
[----:B------:R-:W0:Y:S02]  /*3ef0*/  LDCU.U16 UR4, c[0x0][0x384] ;  /* 0x00007080ff0477ac */ /* 0x000e240008000400 */
[----:B0-----:R-:W0:Y:S02]  /*3f00*/  I2F.S16 R0, UR4 ;  /* 0x0000000400007d06 */ /* 0x001e240008101400 */
[----:B0-----:R-:W-:-:S05]  /*3f10*/  F2FP.BF16.F32.PACK_AB R0, RZ, R0 ;  /* 0x00000000ff00723e */ /* 0x001fca00000010ff */
[----:B------:R-:W-:Y:S01]  /*3f20*/  STG.E.U16 desc[UR36][R2.64], R0 ;  /* 0x0000000002007986 */ /* 0x000fe2000c101524 */
[----:B------:R-:W-:Y:S05]  /*3f30*/  EXIT ;  /* 0x000000000000794d */ /* 0x000fea0003800000 */
.L_x_5872:
        /* <DEDUP_REMOVED lines=12> */
.L_x_7148:


//--------------------- .text._ZN2at6native18elementwise_kernelILi128ELi4EZNS0_22gpu_kernel_impl_nocastINS0_11FillFunctorIsEEEEvRNS_18TensorIteratorBaseERKT_EUliE_EEviT1_ --------------------------
	.section	.text._ZN2at6native18elementwise_kernelILi128ELi4EZNS0_22gpu_kernel_impl_nocastINS0_11FillFunctorIsEEEEvRNS_18TensorIteratorBaseERKT_EUliE_EEviT1_,"ax",@progbits
	.align	128
        .global         _ZN2at6native18elementwise_kernelILi128ELi4EZNS0_22gpu_kernel_impl_nocastINS0_11FillFunctorIsEEEEvRNS_18TensorIteratorBaseERKT_EUliE_EEviT1_
        .type           _ZN2at6native18elementwise_kernelILi128ELi4EZNS0_22gpu_kernel_impl_nocastINS0_11FillFunctorIsEEEEvRNS_18TensorIteratorBaseERKT_EUliE_EEviT1_,@function
        .size           _ZN2at6native18elementwise_kernelILi128ELi4EZNS0_22gpu_kernel_impl_nocastINS0_11FillFunctorIsEEEEvRNS_18TensorIteratorBaseERKT_EUliE_EEviT1_,(.L_x_7149 - _ZN2at6native18elementwise_kernelILi128ELi4EZNS0_22gpu_kernel_impl_nocastINS0_11FillFunctorIsEEEEvRNS_18TensorIteratorBaseERKT_EUliE_EEviT1_)
        .other          _ZN2at6native18elementwise_kernelILi128ELi4EZNS0_22gpu_kernel_impl_nocastINS0_11FillFunctorIsEEEEvRNS_18TensorIteratorBaseERKT_EUliE_EEviT1_,@"STO_CUDA_ENTRY STV_DEFAULT"
_ZN2at6native18elementwise_kernelILi128ELi4EZNS0_22gpu_kernel_impl_nocastINS0_11FillFunctorIsEEEEvRNS_18TensorIteratorBaseERKT_EUliE_EEviT1_:
.text._ZN2at6native18elementwise_kernelILi128ELi4EZNS0_22gpu_kernel_impl_nocastINS0_11FillFunctorIsEEEEvRNS_18TensorIteratorBaseERKT_EUliE_EEviT1_:
        /* <DEDUP_REMOVED lines=16> */
.L_x_5873:
        /* <DEDUP_REMOVED lines=282> */
.L_x_5877:
        /* <DEDUP_REMOVED lines=282> */
.L_x_5879:
[----:B------:R-:W0:Y:S01]  /*2440*/  LDCU.64 UR10, c[0x0][0x520] ;  /* 0x0000a400ff0a77ac */ /* 0x000e220008000a00 */
[----:B------:R-:W1:Y:S01]  /*2450*/  LDC.U16 R7, c[0x0][0x528] ;  /* 0x00014a00ff077b82 */ /* 0x000e620000000400 */
[----:B------:R-:W-:Y:S02]  /*2460*/  IADD3 R3, PT, PT, R3, 0x80, RZ ;  /* 0x0000008003037810 */ /* 0x000fe40007ffe0ff */
[----:B0-----:R-:W-:-:S04]  /*2470*/  IADD3 R4, P0, PT, R0, UR10, RZ ;  /* 0x0000000a00047c10 */ /* 0x001fc8000ff1e0ff */
[----:B------:R-:W-:-:S05]  /*2480*/  IADD3.X R5, PT, PT, RZ, UR11, RZ, P0, !PT ;  /* 0x0000000bff057c10 */ /* 0x000fca00087fe4ff */
[----:B-1----:R0:W-:Y:S04]  /*2490*/  STG.E.U16 desc[UR6][R4.64], R7 ;  /* 0x0000000704007986 */ /* 0x0021e8000c101506 */
.L_x_5876:
[----:B------:R-:W-:-:S13]  /*24a0*/  ISETP.GE.AND P0, PT, R3, UR8, PT ;  /* 0x0000000803007c0c */ /* 0x000fda000bf06270 */
[----:B------:R-:W-:Y:S05]  /*24b0*/  @P0 BREAK.RELIABLE B1 ;  /* 0x0000000000010942 */ /* 0x000fea0003800100 */
[----:B------:R-:W-:Y:S05]  /*24c0*/  @P0 BRA `(.L_x_5878) ;  /* 0x0000001000600947 */ /* 0x000fea0003800000 */
[----:B------:R-:W-:Y:S05]  /*24d0*/  BSYNC.RELIABLE B1 ;  /* 0x0000000000017941 */ /* 0x000fea0003800100 */
.L_x_5875:
        /* <DEDUP_REMOVED lines=273> */
.L_x_5880:
[----:B------:R-:W0:Y:S01]  /*35f0*/  LDCU.64 UR10, c[0x0][0x520] ;  /* 0x0000a400ff0a77ac */ /* 0x000e220008000a00 */
[----:B------:R-:W1:Y:S01]  /*3600*/  LDC.U16 R7, c[0x0][0x528] ;  /* 0x00014a00ff077b82 */ /* 0x000e620000000400 */
[----:B------:R-:W-:Y:S02]  /*3610*/  IADD3 R3, PT, PT, R3, 0x80, RZ ;  /* 0x0000008003037810 */ /* 0x000fe40007ffe0ff */
[----:B0-----:R-:W-:-:S04]  /*3620*/  IADD3 R4, P0, PT, R0, UR10, RZ ;  /* 0x0000000a00047c10 */ /* 0x001fc8000ff1e0ff */
[----:B------:R-:W-:-:S05]  /*3630*/  IADD3.X R5, PT, PT, RZ, UR11, RZ, P0, !PT ;  /* 0x0000000bff057c10 */ /* 0x000fca00087fe4ff */
[----:B-1----:R1:W-:Y:S04]  /*3640*/  STG.E.U16 desc[UR6][R4.64], R7 ;  /* 0x0000000704007986 */ /* 0x0023e8000c101506 */
.L_x_5878:
[----:B------:R-:W-:Y:S05]  /*3650*/  BSYNC.RECONVERGENT B0 ;  /* 0x0000000000007941 */ /* 0x000fea0003800200 */
.L_x_5874:
        /* <DEDUP_REMOVED lines=276> */
.L_x_5881:
[----:B------:R-:W0:Y:S01]  /*47a0*/  LDCU.64 UR8, c[0x0][0x520] ;  /* 0x0000a400ff0877ac */ /* 0x000e220008000a00 */
[----:B------:R-:W1:Y:S01]  /*47b0*/  LDC.U16 R5, c[0x0][0x528] ;  /* 0x00014a00ff057b82 */ /* 0x000e620000000400 */
[----:B0-----:R-:W-:-:S04]  /*47c0*/  IADD3 R2, P0, PT, R0, UR8, RZ ;  /* 0x0000000800027c10 */ /* 0x001fc8000ff1e0ff */
[----:B------:R-:W-:-:S05]  /*47d0*/  IADD3.X R3, PT, PT, RZ, UR9, RZ, P0, !PT ;  /* 0x00000009ff037c10 */ /* 0x000fca00087fe4ff */
[----:B-1----:R-:W-:Y:S01]  /*47e0*/  STG.E.U16 desc[UR6][R2.64], R5 ;  /* 0x0000000502007986 */ /* 0x002fe2000c101506 */
[----:B------:R-:W-:Y:S05]  /*47f0*/  EXIT ;  /* 0x000000000000794d */ /* 0x000fea0003800000 */
.L_x_5882:
        /* <DEDUP_REMOVED lines=16> */
.L_x_7149:


//--------------------- .text._ZN2at6native27unrolled_elementwise_kernelINS0_11FillFunctorIsEESt5arrayIPcLm1EELi4E23TrivialOffsetCalculatorILi0EjES7_ILi1EjENS0_6memory15LoadWithoutCastENSA_16StoreWithoutCastEEEviT_T0_T2_T3_T4_T5_ --------------------------
	.section	.text._ZN2at6native27unrolled_elementwise_kernelINS0_11FillFunctorIsEESt5arrayIPcLm1EELi4E23TrivialOffsetCalculatorILi0EjES7_ILi1EjENS0_6memory15LoadWithoutCastENSA_16StoreWithoutCastEEEviT_T0_T2_T3_T4_T5_,"ax",@progbits
	.align	128
        .global         _ZN2at6native27unrolled_elementwise_kernelINS0_11FillFunctorIsEESt5arrayIPcLm1EELi4E23TrivialOffsetCalculatorILi0EjES7_ILi1EjENS0_6memory15LoadWithoutCastENSA_16StoreWithoutCastEEEviT_T0_T2_T3_T4_T5_
        .type           _ZN2at6native27unrolled_elementwise_kernelINS0_11FillFunctorIsEESt5arrayIPcLm1EELi4E23TrivialOffsetCalculatorILi0EjES7_ILi1EjENS0_6memory15LoadWithoutCastENSA_16StoreWithoutCastEEEviT_T0_T2_T3_T4_T5_,@function
        .size           _ZN2at6native27unrolled_elementwise_kernelINS0_11FillFunctorIsEESt5arrayIPcLm1EELi4E23TrivialOffsetCalculatorILi0EjES7_ILi1EjENS0_6memory15LoadWithoutCastENSA_16StoreWithoutCastEEEviT_T0_T2_T3_T4_T5_,(.L_x_7150 - _ZN2at6native27unrolled_elementwise_kernelINS0_11FillFunctorIsEESt5arrayIPcLm1EELi4E23TrivialOffsetCalculatorILi0EjES7_ILi1EjENS0_6memory15LoadWithoutCastENSA_16StoreWithoutCastEEEviT_T0_T2_T3_T4_T5_)
        .other          _ZN2at6native27unrolled_elementwise_kernelINS0_11FillFunctorIsEESt5arrayIPcLm1EELi4E23TrivialOffsetCalculatorILi0EjES7_ILi1EjENS0_6memory15LoadWithoutCastENSA_16StoreWithoutCastEEEviT_T0_T2_T3_T4_T5_,@"STO_CUDA_ENTRY STV_DEFAULT"
_ZN2at6native27unrolled_elementwise_kernelINS0_11FillFunctorIsEESt5arrayIPcLm1EELi4E23TrivialOffsetCalculatorILi0EjES7_ILi1EjENS0_6memory15LoadWithoutCastENSA_16StoreWithoutCastEEEviT_T0_T2_T3_T4_T5_:
.text._ZN2at6native27unrolled_elementwise_kernelINS0_11FillFunctorIsEESt5arrayIPcLm1EELi4E23TrivialOffsetCalculatorILi0EjES7_ILi1EjENS0_6memory15LoadWithoutCastENSA_16StoreWithoutCastEEEviT_T0_T2_T3_T4_T5_:
        /* <DEDUP_REMOVED lines=28> */
.L_x_5884:
[----:B------:R-:W-:Y:S05]  /*01c0*/  BSYNC.RECONVERGENT B0 ;  /* 0x0000000000007941 */ /* 0x000fea0003800200 */
.L_x_5883:
        /* <DEDUP_REMOVED lines=8> */
.L_x_5885:
        /* <DEDUP_REMOVED lines=11> */
.L_x_7150:


//--------------------- .text._ZN2at6native29vectorized_elementwise_kernelILi2ENS0_11FillFunctorIsEESt5arrayIPcLm1EEEEviT0_T1_ --------------------------
	.section	.text._ZN2at6native29vectorized_elementwise_kernelILi2ENS0_11FillFunctorIsEESt5arrayIPcLm1EEEEviT0_T1_,"ax",@progbits
	.align	128
        .global         _ZN2at6native29vectorized_elementwise_kernelILi2ENS0_11FillFunctorIsEESt5arrayIPcLm1EEEEviT0_T1_
        .type           _ZN2at6native29vectorized_elementwise_kernelILi2ENS0_11FillFunctorIsEESt5arrayIPcLm1EEEEviT0_T1_,@function
        .size           _ZN2at6native29vectorized_elementwise_kernelILi2ENS0_11FillFunctorIsEESt5arrayIPcLm1EEEEviT0_T1_,(.L_x_7151 - _ZN2at6native29vectorized_elementwise_kernelILi2ENS0_11FillFunctorIsEESt5arrayIPcLm1EEEEviT0_T1_)
        .other          _ZN2at6native29vectorized_elementwise_kernelILi2ENS0_11FillFunctorIsEESt5arrayIPcLm1EEEEviT0_T1_,@"STO_CUDA_ENTRY STV_DEFAULT"
_ZN2at6native29vectorized_elementwise_kernelILi2ENS0_11FillFunctorIsEESt5arrayIPcLm1EEEEviT0_T1_:
.text._ZN2at6native29vectorized_elementwise_kernelILi2ENS0_11FillFunctorIsEESt5arrayIPcLm1EEEEviT0_T1_:
        /* <DEDUP_REMOVED lines=35> */
.L_x_5889:
        /* <DEDUP_REMOVED lines=8> */
.L_x_5890:
        /* <DEDUP_REMOVED lines=8> */
.L_x_5891:
        /* <DEDUP_REMOVED lines=9> */
.L_x_5892:
[----:B------:R-:W-:Y:S05]  /*03c0*/  BSYNC.RELIABLE B1 ;  /* 0x0000000000017941 */ /* 0x000fea0003800100 */
.L_x_5888:
[----:B------:R-:W-:-:S13]  /*03d0*/  ISETP.GE.U32.AND P0, PT, R3, R2, PT ;  /* 0x000000020300720c */ /* 0x000fda0003f06070 */
[----:B012---:R-:W0:Y:S01]  /*03e0*/  @!P0 LDC.64 R4, c[0x0][0x388] ;  /* 0x0000e200ff048b82 */ /* 0x007e220000000a00 */
[----:B------:R-:W-:Y:S01]  /*03f0*/  @!P0 IMAD.IADD R7, R0, 0x1, R3 ;  /* 0x0000000100078824 */ /* 0x000fe200078e0203 */
[----:B------:R-:W-:-:S06]  /*0400*/  @!P0 IADD3 R3, PT, PT, R3, 0x80, RZ ;  /* 0x0000008003038810 */ /* 0x000fcc0007ffe0ff */
[----:B------:R-:W1:Y:S01]  /*0410*/  @!P0 LDC.U16 R9, c[0x0][0x384] ;  /* 0x0000e100ff098b82 */ /* 0x000e620000000400 */
[----:B0-----:R-:W-:-:S05]  /*0420*/  @!P0 IMAD.WIDE.U32 R4, R7, 0x2, R4 ;  /* 0x0000000207048825 */ /* 0x001fca00078e0004 */
[----:B-1----:R2:W-:Y:S02]  /*0430*/  @!P0 STG.E.U16 desc[UR4][R4.64], R9 ;  /* 0x0000000904008986 */ /* 0x0025e4000c101504 */
.L_x_5893:
[----:B------:R-:W-:Y:S05]  /*0440*/  BSYNC.RECONVERGENT B0 ;  /* 0x0000000000007941 */ /* 0x000fea0003800200 */
.L_x_5887:
        /* <DEDUP_REMOVED lines=9> */
.L_x_5886:
        /* <DEDUP_REMOVED lines=13> */
.L_x_5894:
        /* <DEDUP_REMOVED lines=13> */
.L_x_7151:


//--------------------- .text._ZN2at6native29vectorized_elementwise_kernelILi4ENS0_11FillFunctorIsEESt5arrayIPcLm1EEEEviT0_T1_ --------------------------
	.section	.text._ZN2at6native29vectorized_elementwise_kernelILi4ENS0_11FillFunctorIsEESt5arrayIPcLm1EEEEviT0_T1_,"ax",@progbits
	.align	128
        .global         _ZN2at6native29vectorized_elementwise_kernelILi4ENS0_11FillFunctorIsEESt5arrayIPcLm1EEEEviT0_T1_
        .type           _ZN2at6native29vectorized_elementwise_kernelILi4ENS0_11FillFunctorIsEESt5arrayIPcLm1EEEEviT0_T1_,@function
        .size           _ZN2at6native29vectorized_elementwise_kernelILi4ENS0_11FillFunctorIsEESt5arrayIPcLm1EEEEviT0_T1_,(.L_x_7152 - _ZN2at6native29vectorized_elementwise_kernelILi4ENS0_11FillFunctorIsEESt5arrayIPcLm1EEEEviT0_T1_)
        .other          _ZN2at6native29vectorized_elementwise_kernelILi4ENS0_11FillFunctorIsEESt5arrayIPcLm1EEEEviT0_T1_,@"STO_CUDA_ENTRY STV_DEFAULT"
_ZN2at6native29vectorized_elementwise_kernelILi4ENS0_11FillFunctorIsEESt5arrayIPcLm1EEEEviT0_T1_:
.text._ZN2at6native29vectorized_elementwise_kernelILi4ENS0_11FillFunctorIsEESt5arrayIPcLm1EEEEviT0_T1_:
        /* <DEDUP_REMOVED lines=35> */
.L_x_5898:
        /* <DEDUP_REMOVED lines=8> */
.L_x_5899:
        /* <DEDUP_REMOVED lines=8> */
.L_x_5900:
        /* <DEDUP_REMOVED lines=9> */
.L_x_5901:
[----:B------:R-:W-:Y:S05]  /*03c0*/  BSYNC.RELIABLE B1 ;  /* 0x0000000000017941 */ /* 0x000fea0003800100 */
.L_x_5897:
[----:B------:R-:W-:-:S13]  /*03d0*/  ISETP.GE.U32.AND P0, PT, R3, R2, PT ;  /* 0x000000020300720c */ /* 0x000fda0003f06070 */
[----:B012---:R-:W0:Y:S01]  /*03e0*/  @!P0 LDC.64 R4, c[0x0][0x388] ;  /* 0x0000e200ff048b82 */ /* 0x007e220000000a00 */
[----:B------:R-:W-:Y:S01]  /*03f0*/  @!P0 IADD3 R7, PT, PT, R0, R3, RZ ;  /* 0x0000000300078210 */ /* 0x000fe20007ffe0ff */
[----:B------:R-:W-:-:S06]  /*0400*/  @!P0 VIADD R3, R3, 0x80 ;  /* 0x0000008003038836 */ /* 0x000fcc0000000000 */
[----:B------:R-:W1:Y:S01]  /*0410*/  @!P0 LDC.U16 R9, c[0x0][0x384] ;  /* 0x0000e100ff098b82 */ /* 0x000e620000000400 */
[----:B0-----:R-:W-:-:S05]  /*0420*/  @!P0 IMAD.WIDE.U32 R4, R7, 0x2, R4 ;  /* 0x0000000207048825 */ /* 0x001fca00078e0004 */
[----:B-1----:R2:W-:Y:S02]  /*0430*/  @!P0 STG.E.U16 desc[UR4][R4.64], R9 ;  /* 0x0000000904008986 */ /* 0x0025e4000c101504 */
.L_x_5902:
[----:B------:R-:W-:Y:S05]  /*0440*/  BSYNC.RECONVERGENT B0 ;  /* 0x0000000000007941 */ /* 0x000fea0003800200 */
.L_x_5896:
        /* <DEDUP_REMOVED lines=9> */
.L_x_5895:
        /* <DEDUP_REMOVED lines=14> */
.L_x_5903:
        /* <DEDUP_REMOVED lines=12> */
.L_x_7152:


//--------------------- .text._ZN2at6native29vectorized_elementwise_kernelILi8ENS0_11FillFunctorIsEESt5arrayIPcLm1EEEEviT0_T1_ --------------------------
	.section	.text._ZN2at6native29vectorized_elementwise_kernelILi8ENS0_11FillFunctorIsEESt5arrayIPcLm1EEEEviT0_T1_,"ax",@progbits
	.align	128
        .global         _ZN2at6native29vectorized_elementwise_kernelILi8ENS0_11FillFunctorIsEESt5arrayIPcLm1EEEEviT0_T1_
        .type           _ZN2at6native29vectorized_elementwise_kernelILi8ENS0_11FillFunctorIsEESt5arrayIPcLm1EEEEviT0_T1_,@function
        .size           _ZN2at6native29vectorized_elementwise_kernelILi8ENS0_11FillFunctorIsEESt5arrayIPcLm1EEEEviT0_T1_,(.L_x_7153 - _ZN2at6native29vectorized_elementwise_kernelILi8ENS0_11FillFunctorIsEESt5arrayIPcLm1EEEEviT0_T1_)
        .other          _ZN2at6native29vectorized_elementwise_kernelILi8ENS0_11FillFunctorIsEESt5arrayIPcLm1EEEEviT0_T1_,@"STO_CUDA_ENTRY STV_DEFAULT"
_ZN2at6native29vectorized_elementwise_kernelILi8ENS0_11FillFunctorIsEESt5arrayIPcLm1EEEEviT0_T1_:
.text._ZN2at6native29vectorized_elementwise_kernelILi8ENS0_11FillFunctorIsEESt5arrayIPcLm1EEEEviT0_T1_:
[----:B------:R-:W-:Y:S01]  /*0000*/  LDC R1, c[0x0][0x37c] ;  /* 0x0000df00ff017b82 */ /* 0x000fe20000000800 */
[----:B------:R-:W-:Y:S05]  /*0010*/  EXIT ;  /* 0x000000000000794d */ /* 0x000fea0003800000 */
.L_x_5904:
        /* <DEDUP_REMOVED lines=14> */
.L_x_7153:


//--------------------- .text._ZN2at6native18elementwise_kernelILi128ELi4EZNS0_15gpu_kernel_implINS0_11FillFunctorIlEEEEvRNS_18TensorIteratorBaseERKT_EUliE_EEviT1_ --------------------------
	.section	.text._ZN2at6native18elementwise_kernelILi128ELi4EZNS0_15gpu_kernel_implINS0_11FillFunctorIlEEEEvRNS_18TensorIteratorBaseERKT_EUliE_EEviT1_,"ax",@progbits
	.align	128
        .global         _ZN2at6native18elementwise_kernelILi128ELi4EZNS0_15gpu_kernel_implINS0_11FillFunctorIlEEEEvRNS_18TensorIteratorBaseERKT_EUliE_EEviT1_
        .type           _ZN2at6native18elementwise_kernelILi128ELi4EZNS0_15gpu_kernel_implINS0_11FillFunctorIlEEEEvRNS_18TensorIteratorBaseERKT_EUliE_EEviT1_,@function
        .size           _ZN2at6native18elementwise_kernelILi128ELi4EZNS0_15gpu_kernel_implINS0_11FillFunctorIlEEEEvRNS_18TensorIteratorBaseERKT_EUliE_EEviT1_,(.L_x_7154 - _ZN2at6native18elementwise_kernelILi128ELi4EZNS0_15gpu_kernel_implINS0_11FillFunctorIlEEEEvRNS_18TensorIteratorBaseERKT_EUliE_EEviT1_)
        .other          _ZN2at6native18elementwise_kernelILi128ELi4EZNS0_15gpu_kernel_implINS0_11FillFunctorIlEEEEvRNS_18TensorIteratorBaseERKT_EUliE_EEviT1_,@"STO_CUDA_ENTRY STV_DEFAULT"
_ZN2at6native18elementwise_kernelILi128ELi4EZNS0_15gpu_kernel_implINS0_11FillFunctorIlEEEEvRNS_18TensorIteratorBaseERKT_EUliE_EEviT1_:
.text._ZN2at6native18elementwise_kernelILi128ELi4EZNS0_15gpu_kernel_implINS0_11FillFunctorIlEEEEvRNS_18TensorIteratorBaseERKT_EUliE_EEviT1_:
[----:B------:R-:W0:Y:S08]  /*0000*/  LDC R1, c[0x0][0x37c] ;  /* 0x0000df00ff017b82 */ /* 0x000e300000000800 */
[----:B------:R-:W1:Y:S01]  /*0010*/  LDC.64 R10, c[0x0][0x528] ;  /* 0x00014a00ff0a7b82 */ /* 0x000e620000000a00 */
[----:B------:R-:W2:Y:S01]  /*0020*/  S2R R23, SR_TID.X ;  /* 0x0000000000177919 */ /* 0x000ea20000002100 */
[----:B------:R-:W3:Y:S01]  /*0030*/  LDCU UR39, c[0x0][0x388] ;  /* 0x00007100ff2777ac */ /* 0x000ee20008000800 */
[----:B------:R-:W-:Y:S01]  /*0040*/  HFMA2 R25, -RZ, RZ, 0, 7.569789886474609375e-06 ;  /* 0x0000007fff197431 */ /* 0x000fe200000001ff */
[----:B------:R-:W-:Y:S01]  /*0050*/  BSSY.RECONVERGENT B6, `(.L_x_5905) ;  /* 0x00001ec000067945 */ /* 0x000fe20003800200 */
[----:B------:R-:W4:Y:S03]  /*0060*/  LDCU UR5, c[0x0][0x380] ;  /* 0x00007000ff0577ac */ /* 0x000f260008000800 */
[----:B------:R-:W5:Y:S01]  /*0070*/  S2UR UR4, SR_CTAID.X ;  /* 0x00000000000479c3 */ /* 0x000f620000002500 */
[----:B------:R-:W0:Y:S07]  /*0080*/  LDCU.64 UR36, c[0x0][0x358] ;  /* 0x00006b00ff2477ac */ /* 0x000e2e0008000a00 */
[----:B------:R-:W4:Y:S01]  /*0090*/  LDC.64 R4, c[0x0][0x528] ;  /* 0x00014a00ff047b82 */ /* 0x000f220000000a00 */
[----:B---3--:R-:W-:Y:S01]  /*00a0*/  UIADD3 UR40, UPT, UPT, UR39, -0x1, URZ ;  /* 0xffffffff27287890 */ /* 0x008fe2000fffe0ff */
[----:B-1----:R-:W1:Y:S03]  /*00b0*/  I2F.S64 R28, R10 ;  /* 0x0000000a001c7312 */ /* 0x002e660000301400 */
[----:B------:R-:W-:Y:S01]  /*00c0*/  UISETP.LT.U32.AND UP0, UPT, UR40, 0x18, UPT ;  /* 0x000000182800788c */ /* 0x000fe2000bf01070 */
[----:B-1----:R-:W-:-:S02]  /*00d0*/  SHF.R.U32.HI R0, RZ, 0x17, R28 ;  /* 0x00000017ff007819 */ /* 0x002fc4000001161c */
[--C-:B------:R-:W-:Y:S01]  /*00e0*/  SHF.R.U32.HI R2, RZ, 0x16, R28.reuse ;  /* 0x00000016ff027819 */ /* 0x100fe2000001161c */
[----:B------:R-:W-:Y:S01]  /*00f0*/  USEL UR38, UR40, 0x18, UP0 ;  /* 0x0000001828267887 */ /* 0x000fe20008000000 */
[C---:B------:R-:W-:Y:S01]  /*0100*/  LOP3.LUT R37, R0.reuse, 0xff, RZ, 0xc0, !PT ;  /* 0x000000ff00257812 */ /* 0x040fe200078ec0ff */
[----:B------:R-:W-:Y:S01]  /*0110*/  VIADD R36, R0, 0x1 ;  /* 0x0000000100247836 */ /* 0x000fe20000000000 */
[----:B------:R-:W-:Y:S01]  /*0120*/  LOP3.LUT R2, R2, 0x1, RZ, 0xc0, !PT ;  /* 0x0000000102027812 */ /* 0x000fe200078ec0ff */
[----:B-----5:R-:W-:Y:S01]  /*0130*/  USHF.L.U32 UR4, UR4, 0x9, URZ ;  /* 0x0000000904047899 */ /* 0x020fe200080006ff */
[----:B------:R-:W-:Y:S01]  /*0140*/  LOP3.LUT P0, RZ, R37, 0x3fffff, R28, 0xf8, !PT ;  /* 0x003fffff25ff7812 */ /* 0x000fe2000780f81c */
[----:B------:R-:W-:Y:S01]  /*0150*/  UIADD3 UR38, UPT, UPT, UR38, 0x1, URZ ;  /* 0x0000000126267890 */ /* 0x000fe2000fffe0ff */
[----:B------:R-:W-:Y:S02]  /*0160*/  LOP3.LUT R40, R28, 0x7fffffff, RZ, 0xc0, !PT ;  /* 0x7fffffff1c287812 */ /* 0x000fe400078ec0ff */
[----:B------:R-:W-:-:S02]  /*0170*/  ISETP.EQ.U32.AND P0, PT, R2, 0x1, P0 ;  /* 0x000000010200780c */ /* 0x000fc40000702070 */
[----:B----4-:R-:W-:Y:S01]  /*0180*/  ISETP.NE.U32.AND P1, PT, R4, RZ, PT ;  /* 0x000000ff0400720c */ /* 0x010fe20003f25070 */
[----:B------:R-:W1:Y:S01]  /*0190*/  LDC.U8 R2, c[0x0][0x530] ;  /* 0x00014c00ff027b82 */ /* 0x000e620000000000 */
[----:B--2---:R-:W-:Y:S01]  /*01a0*/  LOP3.LUT R23, R23, UR4, RZ, 0xfc, !PT ;  /* 0x0000000417177c12 */ /* 0x004fe2000f8efcff */
[C---:B------:R-:W-:Y:S01]  /*01b0*/  FADD.FTZ R38, R40.reuse, 8192 ;  /* 0x4600000028267421 */ /* 0x040fe20000010000 */
[C---:B------:R-:W-:Y:S01]  /*01c0*/  FADD.FTZ R32, R40.reuse, 64 ;  /* 0x4280000028207421 */ /* 0x040fe20000010000 */
[----:B------:R-:W-:Y:S01]  /*01d0*/  SHF.R.U32.HI R34, RZ, 0x18, R28 ;  /* 0x00000018ff227819 */ /* 0x000fe2000001161c */
[C---:B------:R-:W-:Y:S01]  /*01e0*/  FADD.FTZ R26, R40.reuse, 16384 ;  /* 0x46800000281a7421 */ /* 0x040fe20000010000 */
[----:B------:R-:W-:Y:S01]  /*01f0*/  ISETP.GE.AND P2, PT, R23, UR5, PT ;  /* 0x0000000517007c0c */ /* 0x000fe2000bf46270 */
[----:B------:R-:W-:Y:S01]  /*0200*/  FADD.FTZ R22, R40, 128 ;  /* 0x4300000028167421 */ /* 0x000fe20000010000 */
[----:B------:R-:W-:Y:S02]  /*0210*/  LOP3.LUT R34, R34, 0x80, RZ, 0xc0, !PT ;  /* 0x0000008022227812 */ /* 0x000fe400078ec0ff */
[----:B------:R-:W-:Y:S01]  /*0220*/  @!P0 IMAD.MOV R36, RZ, RZ, R0 ;  /* 0x000000ffff248224 */ /* 0x000fe200078e0200 */
[----:B------:R-:W-:-:S02]  /*0230*/  ISETP.NE.AND.EX P0, PT, R5, RZ, PT, P1 ;  /* 0x000000ff0500720c */ /* 0x000fc40003f05310 */
[--C-:B------:R-:W-:Y:S02]  /*0240*/  SHF.R.U32.HI R0, RZ, 0x14, R28.reuse ;  /* 0x00000014ff007819 */ /* 0x100fe4000001161c */
[----:B------:R-:W-:Y:S02]  /*0250*/  SHF.R.U32.HI R5, RZ, 0x15, R28 ;  /* 0x00000015ff057819 */ /* 0x000fe4000001161c */
[----:B------:R-:W-:Y:S02]  /*0260*/  LOP3.LUT R3, R0, 0x1, RZ, 0xc0, !PT ;  /* 0x0000000100037812 */ /* 0x000fe400078ec0ff */
[----:B------:R-:W-:Y:S02]  /*0270*/  LOP3.LUT R5, R5, 0x1, RZ, 0xc0, !PT ;  /* 0x0000000105057812 */ /* 0x000fe400078ec0ff */
[----:B------:R-:W-:Y:S01]  /*0280*/  ISETP.GT.U32.AND P1, PT, R40, 0x7f800000, PT ;  /* 0x7f8000002800780c */ /* 0x000fe20003f24070 */
[C---:B------:R-:W-:Y:S01]  /*0290*/  IMAD.IADD R3, R28.reuse, 0x1, R3 ;  /* 0x000000011c037824 */ /* 0x040fe200078e0203 */
[----:B------:R-:W-:Y:S01]  /*02a0*/  SEL R24, RZ, 0x1, !P0 ;  /* 0x00000001ff187807 */ /* 0x000fe20004000000 */
[----:B------:R-:W-:Y:S01]  /*02b0*/  IMAD.IADD R5, R28, 0x1, R5 ;  /* 0x000000011c057824 */ /* 0x000fe200078e0205 */
[----:B------:R-:W-:Y:S01]  /*02c0*/  SEL R25, R25, 0x7c, P1 ;  /* 0x0000007c19197807 */ /* 0x000fe20000800000 */
[C---:B------:R-:W-:Y:S01]  /*02d0*/  VIADD R31, R3.reuse, 0x407ffff ;  /* 0x0407ffff031f7836 */ /* 0x040fe20000000000 */
[----:B------:R-:W-:Y:S01]  /*02e0*/  IADD3 R39, PT, PT, R3, 0x487ffff, RZ ;  /* 0x0487ffff03277810 */ /* 0x000fe20007ffe0ff */
[C---:B------:R-:W-:Y:S01]  /*02f0*/  VIADD R33, R5.reuse, 0x88fffff ;  /* 0x088fffff05217836 */ /* 0x040fe20000000000 */
[----:B------:R-:W-:-:S02]  /*0300*/  IADD3 R27, PT, PT, R5, 0x80fffff, RZ ;  /* 0x080fffff051b7810 */ /* 0x000fc40007ffe0ff */
[----:B------:R-:W-:Y:S02]  /*0310*/  LOP3.LUT R35, R38, 0xff, RZ, 0xc0, !PT ;  /* 0x000000ff26237812 */ /* 0x000fe400078ec0ff */
[----:B------:R-:W-:Y:S02]  /*0320*/  LOP3.LUT R30, R32, 0xff, RZ, 0xc0, !PT ;  /* 0x000000ff201e7812 */ /* 0x000fe400078ec0ff */
[----:B------:R-:W-:Y:S02]  /*0330*/  SHF.R.U32.HI R39, RZ, 0x14, R39 ;  /* 0x00000014ff277819 */ /* 0x000fe40000011627 */
[----:B------:R-:W-:Y:S02]  /*0340*/  SHF.R.U32.HI R31, RZ, 0x14, R31 ;  /* 0x00000014ff1f7819 */ /* 0x000fe4000001161f */
[----:B------:R-:W-:Y:S02]  /*0350*/  SHF.R.U32.HI R33, RZ, 0x15, R33 ;  /* 0x00000015ff217819 */ /* 0x000fe40000011621 */
[----:B------:R-:W-:-:S04]  /*0360*/  SHF.R.U32.HI R27, RZ, 0x15, R27 ;  /* 0x00000015ff1b7819 */ /* 0x000fc8000001161b */
[----:B------:R2:W3:Y:S02]  /*0370*/  I2F.F64.S64 R16, R10 ;  /* 0x0000000a00107312 */ /* 0x0004e40000301c00 */
[----:B0-23--:R-:W-:Y:S05]  /*0380*/  @P2 BRA `(.L_x_5906) ;  /* 0x0000001800e02947 */ /* 0x00dfea0003800000 */
[----:B------:R-:W-:Y:S01]  /*0390*/  UISETP.NE.AND UP0, UPT, UR39, URZ, UPT ;  /* 0x000000ff2700728c */ /* 0x000fe2000bf05270 */
[----:B------:R-:W-:-:S08]  /*03a0*/  CS2R R6, SRZ ;  /* 0x0000000000067805 */ /* 0x000fd0000001ff00 */
        /* <DEDUP_REMOVED lines=13> */
[----:B------:R-:W0:Y:S01]  /*0480*/  LDCU.64 UR6, c[0x0][0x398] ;  /* 0x00007300ff0677ac */ /* 0x000e220008000a00 */
[----:B------:R-:W-:Y:S01]  /*0490*/  IMAD.MOV.U32 R8, RZ, RZ, RZ ;  /* 0x000000ffff087224 */ /* 0x000fe200078e00ff */
[----:B------:R-:W2:Y:S01]  /*04a0*/  LDCU UR4, c[0x0][0x3a0] ;  /* 0x00007400ff0477ac */ /* 0x000ea20008000800 */
[----:B------:R-:W3:Y:S01]  /*04b0*/  LDCU UR5, c[0x0][0x4bc] ;  /* 0x00009780ff0577ac */ /* 0x000ee20008000800 */
[----:B------:R-:W-:Y:S01]  /*04c0*/  UISETP.NE.AND UP0, UPT, UR38, 0x2, UPT ;  /* 0x000000022600788c */ /* 0x000fe2000bf05270 */
[----:B0-----:R-:W-:-:S05]  /*04d0*/  IMAD.HI.U32 R6, R9, UR7, R8 ;  /* 0x0000000709067c27 */ /* 0x001fca000f8e0008 */
[----:B--2---:R-:W-:-:S05]  /*04e0*/  SHF.R.U32.HI R7, RZ, UR4, R6 ;  /* 0x00000004ff077c19 */ /* 0x004fca0008011606 */
[----:B------:R-:W-:-:S04]  /*04f0*/  IMAD.MOV R3, RZ, RZ, -R7 ;  /* 0x000000ffff037224 */ /* 0x000fc800078e0a07 */
[----:B------:R-:W-:-:S04]  /*0500*/  IMAD R9, R3, UR6, R9 ;  /* 0x0000000603097c24 */ /* 0x000fc8000f8e0209 */
[----:B---3--:R-:W-:Y:S01]  /*0510*/  IMAD R0, R9, UR5, R0 ;  /* 0x0000000509007c24 */ /* 0x008fe2000f8e0200 */
[----:B------:R-:W-:Y:S06]  /*0520*/  BRA.U !UP0, `(.L_x_5908) ;  /* 0x0000000d08ec7547 */ /* 0x000fec000b800000 */
[----:B------:R-:W0:Y:S01]  /*0530*/  LDCU.64 UR4, c[0x0][0x3a8] ;  /* 0x00007500ff0477ac */ /* 0x000e220008000a00 */
[----:B------:R-:W-:Y:S01]  /*0540*/  MOV R6, RZ ;  /* 0x000000ff00067202 */ /* 0x000fe20000000f00 */
[----:B------:R-:W2:Y:S01]  /*0550*/  LDCU UR6, c[0x0][0x3a4] ;  /* 0x00007480ff0677ac */ /* 0x000ea20008000800 */
[----:B------:R-:W3:Y:S01]  /*0560*/  LDCU UR7, c[0x0][0x4c0] ;  /* 0x00009800ff0777ac */ /* 0x000ee20008000800 */
[----:B------:R-:W-:Y:S02]  /*0570*/  UISETP.NE.AND UP0, UPT, UR38, 0x3, UPT ;  /* 0x000000032600788c */ /* 0x000fe4000bf05270 */
[----:B0-----:R-:W-:-:S05]  /*0580*/  IMAD.HI.U32 R8, R7, UR4, R6 ;  /* 0x0000000407087c27 */ /* 0x001fca000f8e0006 */
[----:B------:R-:W-:-:S05]  /*0590*/  SHF.R.U32.HI R9, RZ, UR5, R8 ;  /* 0x00000005ff097c19 */ /* 0x000fca0008011608 */
[----:B------:R-:W-:-:S04]  /*05a0*/  IMAD.MOV R3, RZ, RZ, -R9 ;  /* 0x000000ffff037224 */ /* 0x000fc800078e0a09 */
[----:B--2---:R-:W-:-:S04]  /*05b0*/  IMAD R7, R3, UR6, R7 ;  /* 0x0000000603077c24 */ /* 0x004fc8000f8e0207 */
[----:B---3--:R-:W-:Y:S01]  /*05c0*/  IMAD R0, R7, UR7, R0 ;  /* 0x0000000707007c24 */ /* 0x008fe2000f8e0200 */
[----:B------:R-:W-:Y:S06]  /*05d0*/  BRA.U !UP0, `(.L_x_5908) ;  /* 0x0000000d08c07547 */ /* 0x000fec000b800000 */
[----:B------:R-:W0:Y:S01]  /*05e0*/  LDCU.64 UR6, c[0x0][0x3b0] ;  /* 0x00007600ff0677ac */ /* 0x000e220008000a00 */
[----:B------:R-:W-:Y:S01]  /*05f0*/  IMAD.MOV.U32 R8, RZ, RZ, RZ ;  /* 0x000000ffff087224 */ /* 0x000fe200078e00ff */
[----:B------:R-:W2:Y:S01]  /*0600*/  LDCU UR4, c[0x0][0x3b8] ;  /* 0x00007700ff0477ac */ /* 0x000ea20008000800 */
[----:B------:R-:W3:Y:S01]  /*0610*/  LDCU UR5, c[0x0][0x4c4] ;  /* 0x00009880ff0577ac */ /* 0x000ee20008000800 */
[----:B------:R-:W-:Y:S01]  /*0620*/  UISETP.NE.AND UP0, UPT, UR38, 0x4, UPT ;  /* 0x000000042600788c */ /* 0x000fe2000bf05270 */
[----:B0-----:R-:W-:-:S05]  /*0630*/  IMAD.HI.U32 R6, R9, UR7, R8 ;  /* 0x0000000709067c27 */ /* 0x001fca000f8e0008 */
[----:B--2---:R-:W-:-:S04]  /*0640*/  SHF.R.U32.HI R7, RZ, UR4, R6 ;  /* 0x00000004ff077c19 */ /* 0x004fc80008011606 */
[----:B------:R-:W-:-:S05]  /*0650*/  IADD3 R3, PT, PT, -R7, RZ, RZ ;  /* 0x000000ff07037210 */ /* 0x000fca0007ffe1ff */
[----:B------:R-:W-:-:S04]  /*0660*/  IMAD R9, R3, UR6, R9 ;  /* 0x0000000603097c24 */ /* 0x000fc8000f8e0209 */
        /* <DEDUP_REMOVED lines=8> */
[----:B------:R-:W-:-:S05]  /*06f0*/  SHF.R.U32.HI R9, RZ, UR5, R8 ;  /* 0x00000005ff097c19 */ /* 0x000fca0008011608 */
[----:B------:R-:W-:-:S04]  /*0700*/  IMAD.MOV R3, RZ, RZ, -R9 ;  /* 0x000000ffff037224 */ /* 0x000fc800078e0a09 */
[----:B--2---:R-:W-:-:S04]  /*0710*/  IMAD R7, R3, UR6, R7 ;  /* 0x0000000603077c24 */ /* 0x004fc8000f8e0207 */
[----:B---3--:R-:W-:Y:S01]  /*0720*/  IMAD R0, R7, UR7, R0 ;  /* 0x0000000707007c24 */ /* 0x008fe2000f8e0200 */
[----:B------:R-:W-:Y:S06]  /*0730*/  BRA.U !UP0, `(.L_x_5908) ;  /* 0x0000000d08687547 */ /* 0x000fec000b800000 */
[----:B------:R-:W0:Y:S01]  /*0740*/  LDCU.64 UR6, c[0x0][0x3c8] ;  /* 0x00007900ff0677ac */ /* 0x000e220008000a00 */
[----:B------:R-:W-:Y:S01]  /*0750*/  HFMA2 R8, -RZ, RZ, 0, 0 ;  /* 0x00000000ff087431 */ /* 0x000fe200000001ff */
[----:B------:R-:W2:Y:S01]  /*0760*/  LDCU UR4, c[0x0][0x3d0] ;  /* 0x00007a00ff0477ac */ /* 0x000ea20008000800 */
[----:B------:R-:W3:Y:S01]  /*0770*/  LDCU UR5, c[0x0][0x4cc] ;  /* 0x00009980ff0577ac */ /* 0x000ee20008000800 */
[----:B------:R-:W-:Y:S02]  /*0780*/  UISETP.NE.AND UP0, UPT, UR38, 0x6, UPT ;  /* 0x000000062600788c */ /* 0x000fe4000bf05270 */
[----:B0-----:R-:W-:-:S05]  /*0790*/  IMAD.HI.U32 R6, R9, UR7, R8 ;  /* 0x0000000709067c27 */ /* 0x001fca000f8e0008 */
[----:B--2---:R-:W-:-:S05]  /*07a0*/  SHF.R.U32.HI R7, RZ, UR4, R6 ;  /* 0x00000004ff077c19 */ /* 0x004fca0008011606 */
[----:B------:R-:W-:-:S04]  /*07b0*/  IMAD.MOV R3, RZ, RZ, -R7 ;  /* 0x000000ffff037224 */ /* 0x000fc800078e0a07 */
        /* <DEDUP_REMOVED lines=9> */
[----:B------:R-:W-:-:S04]  /*0850*/  SHF.R.U32.HI R9, RZ, UR5, R8 ;  /* 0x00000005ff097c19 */ /* 0x000fc80008011608 */
[----:B------:R-:W-:-:S05]  /*0860*/  IADD3 R3, PT, PT, -R9, RZ, RZ ;  /* 0x000000ff09037210 */ /* 0x000fca0007ffe1ff */
        /* <DEDUP_REMOVED lines=193> */
[----:B------:R-:W3:Y:S02]  /*1480*/  LDCU UR7, c[0x0][0x518] ;  /* 0x0000a300ff0777ac */ /* 0x000ee40008000800 */
[----:B0-----:R-:W-:-:S05]  /*1490*/  IMAD.HI.U32 R3, R7, UR4, R6 ;  /* 0x0000000407037c27 */ /* 0x001fca000f8e0006 */
[----:B------:R-:W-:-:S04]  /*14a0*/  SHF.R.U32.HI R3, RZ, UR5, R3 ;  /* 0x00000005ff037c19 */ /* 0x000fc80008011603 */
[----:B------:R-:W-:-:S05]  /*14b0*/  IADD3 R3, PT, PT, -R3, RZ, RZ ;  /* 0x000000ff03037210 */ /* 0x000fca0007ffe1ff */
[----:B--2---:R-:W-:-:S04]  /*14c0*/  IMAD R7, R3, UR6, R7 ;  /* 0x0000000603077c24 */ /* 0x004fc8000f8e0207 */
[----:B---3--:R-:W-:-:S07]  /*14d0*/  IMAD R0, R7, UR7, R0 ;  /* 0x0000000707007c24 */ /* 0x008fce000f8e0200 */
.L_x_5908:
[----:B------:R-:W-:Y:S02]  /*14e0*/  IMAD.MOV.U32 R6, RZ, RZ, R0 ;  /* 0x000000ffff067224 */ /* 0x000fe400078e0000 */
[----:B------:R-:W-:-:S07]  /*14f0*/  IMAD.MOV.U32 R7, RZ, RZ, RZ ;  /* 0x000000ffff077224 */ /* 0x000fce00078e00ff */
.L_x_5907:
[----:B------:R-:W0:Y:S01]  /*1500*/  LDCU.64 UR4, c[0x0][0x520] ;  /* 0x0000a400ff0477ac */ /* 0x000e220008000a00 */
[----:B-1----:R-:W-:-:S04]  /*1510*/  PRMT R0, R2, 0x9910, RZ ;  /* 0x0000991002007816 */ /* 0x002fc800000000ff */
        /* <DEDUP_REMOVED lines=15> */
.L_x_5912:
[----:B------:R-:W0:Y:S02]  /*1610*/  LDC.U8 R3, c[0x0][0x528] ;  /* 0x00014a00ff037b82 */ /* 0x000e240000000000 */
[----:B0-----:R0:W-:Y:S01]  /*1620*/  STG.E.U8 desc[UR36][R6.64], R3 ;  /* 0x0000000306007986 */ /* 0x0011e2000c101124 */
[----:B------:R-:W-:Y:S05]  /*1630*/  BRA `(.L_x_5914) ;  /* 0x0000000800307947 */ /* 0x000fea0003800000 */
.L_x_5911:
        /* <DEDUP_REMOVED lines=8> */
.L_x_5916:
[----:B------:R0:W-:Y:S01]  /*16c0*/  STG.E desc[UR36][R6.64], R4 ;  /* 0x0000000406007986 */ /* 0x0001e2000c101924 */
[----:B------:R-:W-:Y:S05]  /*16d0*/  BRA `(.L_x_5914) ;  /* 0x0000000800087947 */ /* 0x000fea0003800000 */
.L_x_5915:
[----:B------:R-:W0:Y:S02]  /*16e0*/  LDC.U16 R3, c[0x0][0x528] ;  /* 0x00014a00ff037b82 */ /* 0x000e240000000400 */
[----:B0-----:R0:W-:Y:S01]  /*16f0*/  STG.E.U16 desc[UR36][R6.64], R3 ;  /* 0x0000000306007986 */ /* 0x0011e2000c101524 */
[----:B------:R-:W-:Y:S05]  /*1700*/  BRA `(.L_x_5914) ;  /* 0x0000000400fc7947 */ /* 0x000fea0003800000 */
.L_x_5910:
        /* <DEDUP_REMOVED lines=8> */
.L_x_5918:
[----:B------:R-:W-:-:S05]  /*1790*/  F2FP.F16.F32.PACK_AB R0, RZ, R28 ;  /* 0x0000001cff00723e */ /* 0x000fca00000000ff */
[----:B------:R0:W-:Y:S01]  /*17a0*/  STG.E.U16 desc[UR36][R6.64], R0 ;  /* 0x0000000006007986 */ /* 0x0001e2000c101524 */
[----:B------:R-:W-:Y:S05]  /*17b0*/  BRA `(.L_x_5914) ;  /* 0x0000000400d07947 */ /* 0x000fea0003800000 */
.L_x_5917:
        /* <DEDUP_REMOVED lines=9> */
.L_x_5920:
[----:B------:R-:W-:-:S04]  /*1850*/  F2FP.F16.F32.PACK_AB R3, RZ, R28 ;  /* 0x0000001cff03723e */ /* 0x000fc800000000ff */
[----:B------:R-:W-:-:S05]  /*1860*/  PRMT R3, R3, 0x5410, RZ ;  /* 0x0000541003037816 */ /* 0x000fca00000000ff */
[----:B------:R0:W-:Y:S01]  /*1870*/  STG.E desc[UR36][R6.64], R3 ;  /* 0x0000000306007986 */ /* 0x0001e2000c101924 */
[----:B------:R-:W-:Y:S05]  /*1880*/  BRA `(.L_x_5914) ;  /* 0x00000004009c7947 */ /* 0x000fea0003800000 */
.L_x_5919:
[----:B------:R0:W-:Y:S01]  /*1890*/  STG.E.64 desc[UR36][R6.64], R16 ;  /* 0x0000001006007986 */ /* 0x0001e2000c101b24 */
[----:B------:R-:W-:Y:S05]  /*18a0*/  BRA `(.L_x_5914) ;  /* 0x0000000400947947 */ /* 0x000fea0003800000 */
.L_x_5909:
        /* <DEDUP_REMOVED lines=10> */
.L_x_5923:
[----:B------:R-:W-:-:S05]  /*1950*/  CS2R R18, SRZ ;  /* 0x0000000000127805 */ /* 0x000fca000001ff00 */
[----:B------:R0:W-:Y:S01]  /*1960*/  STG.E.128 desc[UR36][R6.64], R16 ;  /* 0x0000001006007986 */ /* 0x0001e2000c101d24 */
[----:B------:R-:W-:Y:S05]  /*1970*/  BRA `(.L_x_5914) ;  /* 0x0000000400607947 */ /* 0x000fea0003800000 */
.L_x_5922:
        /* <DEDUP_REMOVED lines=13> */
.L_x_5925:
[C---:B------:R-:W-:Y:S02]  /*1a50*/  ISETP.GE.U32.AND P1, PT, R40.reuse, 0x38800000, PT ;  /* 0x388000002800780c */ /* 0x040fe40003f26070 */
[----:B------:R-:W-:Y:S02]  /*1a60*/  ISETP.GT.U32.AND P0, PT, R40, 0x477fffff, PT ;  /* 0x477fffff2800780c */ /* 0x000fe40003f04070 */
[----:B------:R-:W-:-:S04]  /*1a70*/  SEL R0, R22, R27, !P1 ;  /* 0x0000001b16007207 */ /* 0x000fc80004800000 */
[----:B------:R-:W-:-:S04]  /*1a80*/  SEL R3, R25, R0, P0 ;  /* 0x0000000019037207 */ /* 0x000fc80000000000 */
[----:B------:R-:W-:-:S05]  /*1a90*/  LOP3.LUT R3, R3, R34, RZ, 0xfc, !PT ;  /* 0x0000002203037212 */ /* 0x000fca00078efcff */
[----:B------:R0:W-:Y:S01]  /*1aa0*/  STG.E.U8 desc[UR36][R6.64], R3 ;  /* 0x0000000306007986 */ /* 0x0001e2000c101124 */
[----:B------:R-:W-:Y:S05]  /*1ab0*/  BRA `(.L_x_5914) ;  /* 0x0000000400107947 */ /* 0x000fea0003800000 */
.L_x_5924:
[----:B------:R-:W-:-:S05]  /*1ac0*/  F2FP.BF16.F32.PACK_AB R0, RZ, R28 ;  /* 0x0000001cff00723e */ /* 0x000fca00000010ff */
[----:B------:R0:W-:Y:S01]  /*1ad0*/  STG.E.U16 desc[UR36][R6.64], R0 ;  /* 0x0000000006007986 */ /* 0x0001e2000c101524 */
[----:B------:R-:W-:Y:S05]  /*1ae0*/  BRA `(.L_x_5914) ;  /* 0x0000000400047947 */ /* 0x000fea0003800000 */
.L_x_5921:
        /* <DEDUP_REMOVED lines=11> */
.L_x_5928:
        /* <DEDUP_REMOVED lines=10> */
.L_x_5929:
[----:B------:R4:W-:Y:S01]  /*1c40*/  STG.E.U8 desc[UR36][R6.64], R3 ;  /* 0x0000000306007986 */ /* 0x0009e2000c101124 */
[----:B------:R-:W-:Y:S05]  /*1c50*/  BRA `(.L_x_5914) ;  /* 0x0000000000a87947 */ /* 0x000fea0003800000 */
.L_x_5927:
        /* <DEDUP_REMOVED lines=10> */
.L_x_5930:
[----:B------:R5:W-:Y:S01]  /*1d00*/  STG.E.U8 desc[UR36][R6.64], R3 ;  /* 0x0000000306007986 */ /* 0x000be2000c101124 */
[----:B------:R-:W-:Y:S05]  /*1d10*/  BRA `(.L_x_5914) ;  /* 0x0000000000787947 */ /* 0x000fea0003800000 */
.L_x_5926:
[----:B------:R-:W-:-:S13]  /*1d20*/  ISETP.NE.AND P0, PT, R0, 0x1c, PT ;  /* 0x0000001c0000780c */ /* 0x000fda0003f05270 */
[----:B------:R-:W-:Y:S05]  /*1d30*/  @!P0 BRA `(.L_x_5931) ;  /* 0x00000000006c8947 */ /* 0x000fea0003800000 */
[----:B------:R-:W-:-:S13]  /*1d40*/  ISETP.NE.AND P0, PT, R0, 0x1d, PT ;  /* 0x0000001d0000780c */ /* 0x000fda0003f05270 */
[----:B------:R-:W-:Y:S05]  /*1d50*/  @!P0 BRA `(.L_x_5932) ;  /* 0x00000000005c8947 */ /* 0x000fea0003800000 */
[----:B------:R-:W-:-:S13]  /*1d60*/  ISETP.NE.AND P0, PT, R0, 0x2c, PT ;  /* 0x0000002c0000780c */ /* 0x000fda0003f05270 */
[----:B------:R-:W-:Y:S05]  /*1d70*/  @!P0 BRA `(.L_x_5933) ;  /* 0x0000000000448947 */ /* 0x000fea0003800000 */
.L_x_5913:
        /* <DEDUP_REMOVED lines=16> */
.L_x_5934:
[----:B------:R-:W-:Y:S05]  /*1e80*/  BRA `(.L_x_5914) ;  /* 0x00000000001c7947 */ /* 0x000fea0003800000 */
.L_x_5933:
[----:B------:R-:W-:-:S04]  /*1e90*/  ISETP.NE.AND P0, PT, R37, 0xff, PT ;  /* 0x000000ff2500780c */ /* 0x000fc80003f05270 */
[----:B------:R-:W-:-:S05]  /*1ea0*/  SEL R3, R36, 0xffff, P0 ;  /* 0x0000ffff24037807 */ /* 0x000fca0000000000 */
[----:B------:R2:W-:Y:S01]  /*1eb0*/  STG.E.U8 desc[UR36][R6.64], R3 ;  /* 0x0000000306007986 */ /* 0x0005e2000c101124 */
[----:B------:R-:W-:Y:S05]  /*1ec0*/  BRA `(.L_x_5914) ;  /* 0x00000000000c7947 */ /* 0x000fea0003800000 */
.L_x_5932:
[----:B------:R1:W-:Y:S01]  /*1ed0*/  STG.E.64 desc[UR36][R6.64], R10 ;  /* 0x0000000a06007986 */ /* 0x0003e2000c101b24 */
[----:B------:R-:W-:Y:S05]  /*1ee0*/  BRA `(.L_x_5914) ;  /* 0x0000000000047947 */ /* 0x000fea0003800000 */
.L_x_5931:
[----:B------:R0:W-:Y:S02]  /*1ef0*/  STG.E desc[UR36][R6.64], R4 ;  /* 0x0000000406007986 */ /* 0x0001e4000c101924 */
.L_x_5914:
[----:B------:R-:W-:-:S07]  /*1f00*/  IADD3 R23, PT, PT, R23, 0x80, RZ ;  /* 0x0000008017177810 */ /* 0x000fce0007ffe0ff */
.L_x_5906:
[----:B------:R-:W-:Y:S05]  /*1f10*/  BSYNC.RECONVERGENT B6 ;  /* 0x0000000000067941 */ /* 0x000fea0003800200 */
.L_x_5905:
        /* <DEDUP_REMOVED lines=282> */
.L_x_5938:
[----:B------:R-:W-:Y:S02]  /*30c0*/  IMAD.MOV.U32 R4, RZ, RZ, R0 ;  /* 0x000000ffff047224 */ /* 0x000fe400078e0000 */
[----:B------:R-:W-:-:S07]  /*30d0*/  IMAD.MOV.U32 R5, RZ, RZ, RZ ;  /* 0x000000ffff057224 */ /* 0x000fce00078e00ff */
.L_x_5937:
        /* <DEDUP_REMOVED lines=17> */
.L_x_5942:
[----:B--2345:R-:W0:Y:S02]  /*31f0*/  LDC.U8 R3, c[0x0][0x528] ;  /* 0x00014a00ff037b82 */ /* 0x03ce240000000000 */
[----:B0-----:R0:W-:Y:S01]  /*3200*/  STG.E.U8 desc[UR36][R4.64], R3 ;  /* 0x0000000304007986 */ /* 0x0011e2000c101124 */
[----:B------:R-:W-:Y:S05]  /*3210*/  BRA `(.L_x_5944) ;  /* 0x00000008003c7947 */ /* 0x000fea0003800000 */
.L_x_5941:
[----:B------:R-:W-:-:S13]  /*3220*/  ISETP.NE.AND P0, PT, R0, 0x2, PT ;  /* 0x000000020000780c */ /* 0x000fda0003f05270 */
[----:B------:R-:W-:Y:S05]  /*3230*/  @!P0 BRA `(.L_x_5945) ;  /* 0x0000000000288947 */ /* 0x000fea0003800000 */
[----:B------:R-:W-:-:S13]  /*3240*/  ISETP.NE.AND P0, PT, R0, 0x3, PT ;  /* 0x000000030000780c */ /* 0x000fda0003f05270 */
[----:B------:R-:W-:Y:S05]  /*3250*/  @!P0 BRA `(.L_x_5946) ;  /* 0x0000000000148947 */ /* 0x000fea0003800000 */
[----:B------:R-:W-:-:S13]  /*3260*/  ISETP.NE.AND P0, PT, R0, 0x4, PT ;  /* 0x000000040000780c */ /* 0x000fda0003f05270 */
[----:B------:R-:W-:Y:S05]  /*3270*/  @P0 BRA `(.L_x_5943) ;  /* 0x0000000400cc0947 */ /* 0x000fea0003800000 */
[----:B--2345:R-:W0:Y:S02]  /*3280*/  LDC.64 R6, c[0x0][0x528] ;  /* 0x00014a00ff067b82 */ /* 0x03ce240000000a00 */
[----:B0-----:R0:W-:Y:S01]  /*3290*/  STG.E.64 desc[UR36][R4.64], R6 ;  /* 0x0000000604007986 */ /* 0x0011e2000c101b24 */
[----:B------:R-:W-:Y:S05]  /*32a0*/  BRA `(.L_x_5944) ;  /* 0x0000000800187947 */ /* 0x000fea0003800000 */
.L_x_5946:
[----:B--2345:R-:W0:Y:S02]  /*32b0*/  LDC R3, c[0x0][0x528] ;  /* 0x00014a00ff037b82 */ /* 0x03ce240000000800 */
[----:B0-----:R0:W-:Y:S01]  /*32c0*/  STG.E desc[UR36][R4.64], R3 ;  /* 0x0000000304007986 */ /* 0x0011e2000c101924 */
[----:B------:R-:W-:Y:S05]  /*32d0*/  BRA `(.L_x_5944) ;  /* 0x00000008000c7947 */ /* 0x000fea0003800000 */
.L_x_5945:
[----:B--2345:R-:W0:Y:S02]  /*32e0*/  LDC.U16 R3, c[0x0][0x528] ;  /* 0x00014a00ff037b82 */ /* 0x03ce240000000400 */
[----:B0-----:R0:W-:Y:S01]  /*32f0*/  STG.E.U16 desc[UR36][R4.64], R3 ;  /* 0x0000000304007986 */ /* 0x0011e2000c101524 */
[----:B------:R-:W-:Y:S05]  /*3300*/  BRA `(.L_x_5944) ;  /* 0x0000000800007947 */ /* 0x000fea0003800000 */
.L_x_5940:
        /* <DEDUP_REMOVED lines=8> */
.L_x_5948:
[----:B------:R-:W-:-:S05]  /*3390*/  F2FP.F16.F32.PACK_AB R0, RZ, R28 ;  /* 0x0000001cff00723e */ /* 0x000fca00000000ff */
[----:B------:R0:W-:Y:S01]  /*33a0*/  STG.E.U16 desc[UR36][R4.64], R0 ;  /* 0x0000000004007986 */ /* 0x0001e2000c101524 */
[----:B------:R-:W-:Y:S05]  /*33b0*/  BRA `(.L_x_5944) ;  /* 0x0000000400d47947 */ /* 0x000fea0003800000 */
.L_x_5947:
        /* <DEDUP_REMOVED lines=9> */
.L_x_5950:
[----:B------:R-:W-:-:S04]  /*3450*/  F2FP.F16.F32.PACK_AB R0, RZ, R28 ;  /* 0x0000001cff00723e */ /* 0x000fc800000000ff */
[----:B------:R-:W-:-:S05]  /*3460*/  PRMT R0, R0, 0x5410, RZ ;  /* 0x0000541000007816 */ /* 0x000fca00000000ff */
[----:B------:R0:W-:Y:S01]  /*3470*/  STG.E desc[UR36][R4.64], R0 ;  /* 0x0000000004007986 */ /* 0x0001e2000c101924 */
[----:B------:R-:W-:Y:S05]  /*3480*/  BRA `(.L_x_5944) ;  /* 0x0000000400a07947 */ /* 0x000fea0003800000 */
.L_x_5949:
[----:B------:R0:W-:Y:S01]  /*3490*/  STG.E.64 desc[UR36][R4.64], R16 ;  /* 0x0000001004007986 */ /* 0x0001e2000c101b24 */
[----:B------:R-:W-:Y:S05]  /*34a0*/  BRA `(.L_x_5944) ;  /* 0x0000000400987947 */ /* 0x000fea0003800000 */
.L_x_5939:
        /* <DEDUP_REMOVED lines=10> */
.L_x_5953:
[----:B------:R-:W-:-:S05]  /*3550*/  CS2R R18, SRZ ;  /* 0x0000000000127805 */ /* 0x000fca000001ff00 */
[----:B------:R0:W-:Y:S01]  /*3560*/  STG.E.128 desc[UR36][R4.64], R16 ;  /* 0x0000001004007986 */ /* 0x0001e2000c101d24 */
[----:B------:R-:W-:Y:S05]  /*3570*/  BRA `(.L_x_5944) ;  /* 0x0000000400647947 */ /* 0x000fea0003800000 */
.L_x_5952:
        /* <DEDUP_REMOVED lines=9> */
[----:B--2345:R-:W-:-:S04]  /*3610*/  SEL R3, R0, 0x7f, !P1 ;  /* 0x0000007f00037807 */ /* 0x03cfc80004800000 */
[----:B------:R-:W-:-:S05]  /*3620*/  LOP3.LUT R3, R3, R34, RZ, 0xfc, !PT ;  /* 0x0000002203037212 */ /* 0x000fca00078efcff */
[----:B------:R0:W-:Y:S01]  /*3630*/  STG.E.U8 desc[UR36][R4.64], R3 ;  /* 0x0000000304007986 */ /* 0x0001e2000c101124 */
[----:B------:R-:W-:Y:S05]  /*3640*/  BRA `(.L_x_5944) ;  /* 0x0000000400307947 */ /* 0x000fea0003800000 */
.L_x_5955:
[C---:B------:R-:W-:Y:S02]  /*3650*/  ISETP.GE.U32.AND P0, PT, R40.reuse, 0x38800000, PT ;  /* 0x388000002800780c */ /* 0x040fe40003f06070 */
[----:B------:R-:W-:Y:S02]  /*3660*/  ISETP.GT.U32.AND P1, PT, R40, 0x477fffff, PT ;  /* 0x477fffff2800780c */ /* 0x000fe40003f24070 */
[----:B------:R-:W-:-:S04]  /*3670*/  SEL R0, R22, R27, !P0 ;  /* 0x0000001b16007207 */ /* 0x000fc80004000000 */
[----:B--2345:R-:W-:-:S04]  /*3680*/  SEL R3, R25, R0, P1 ;  /* 0x0000000019037207 */ /* 0x03cfc80000800000 */
[----:B------:R-:W-:-:S05]  /*3690*/  LOP3.LUT R3, R3, R34, RZ, 0xfc, !PT ;  /* 0x0000002203037212 */ /* 0x000fca00078efcff */
[----:B------:R0:W-:Y:S01]  /*36a0*/  STG.E.U8 desc[UR36][R4.64], R3 ;  /* 0x0000000304007986 */ /* 0x0001e2000c101124 */
[----:B------:R-:W-:Y:S05]  /*36b0*/  BRA `(.L_x_5944) ;  /* 0x0000000400147947 */ /* 0x000fea0003800000 */
.L_x_5954:
[----:B------:R-:W-:-:S05]  /*36c0*/  F2FP.BF16.F32.PACK_AB R0, RZ, R28 ;  /* 0x0000001cff00723e */ /* 0x000fca00000010ff */
[----:B------:R0:W-:Y:S01]  /*36d0*/  STG.E.U16 desc[UR36][R4.64], R0 ;  /* 0x0000000004007986 */ /* 0x0001e2000c101524 */
[----:B------:R-:W-:Y:S05]  /*36e0*/  BRA `(.L_x_5944) ;  /* 0x0000000400087947 */ /* 0x000fea0003800000 */
.L_x_5951:
        /* <DEDUP_REMOVED lines=11> */
.L_x_5958:
[----:B------:R-:W-:Y:S01]  /*37a0*/  ISETP.GT.U32.AND P0, PT, R40, 0x437fffff, PT ;  /* 0x437fffff2800780c */ /* 0x000fe20003f04070 */
[----:B------:R-:W-:-:S12]  /*37b0*/  IMAD.MOV.U32 R0, RZ, RZ, 0x80 ;  /* 0x00000080ff007424 */ /* 0x000fd800078e00ff */
[----:B------:R-:W-:Y:S05]  /*37c0*/  @P0 BRA `(.L_x_5959) ;  /* 0x00000000001c0947 */ /* 0x000fea0003800000 */
[----:B------:R-:W-:Y:S02]  /*37d0*/  ISETP.NE.AND P0, PT, R35, RZ, PT ;  /* 0x000000ff2300720c */ /* 0x000fe40003f05270 */
[C---:B------:R-:W-:Y:S02]  /*37e0*/  ISETP.GT.U32.AND P1, PT, R40.reuse, 0x3bffffff, PT ;  /* 0x3bffffff2800780c */ /* 0x040fe40003f24070 */
[----:B------:R-:W-:Y:S02]  /*37f0*/  ISETP.LT.U32.AND P0, PT, R40, 0x3c000000, !P0 ;  /* 0x3c0000002800780c */ /* 0x000fe40004701070 */
[----:B--2345:R-:W-:Y:S02]  /*3800*/  SEL R3, R39, R38, P1 ;  /* 0x0000002627037207 */ /* 0x03cfe40000800000 */
[----:B------:R-:W-:-:S09]  /*3810*/  PRMT R0, RZ, 0x7610, R0 ;  /* 0x00007610ff007816 */ /* 0x000fd20000000000 */
[----:B------:R-:W-:-:S04]  /*3820*/  @!P0 LOP3.LUT R3, R3, R34, RZ, 0xfc, !PT ;  /* 0x0000002203038212 */ /* 0x000fc800078efcff */
[----:B------:R-:W-:-:S07]  /*3830*/  @!P0 PRMT R0, R3, 0x7610, R0 ;  /* 0x0000761003008816 */ /* 0x000fce0000000000 */
.L_x_5959:
[----:B------:R0:W-:Y:S01]  /*3840*/  STG.E.U8 desc[UR36][R4.64], R0 ;  /* 0x0000000004007986 */ /* 0x0001e2000c101124 */
[----:B------:R-:W-:Y:S05]  /*3850*/  BRA `(.L_x_5944) ;  /* 0x0000000000ac7947 */ /* 0x000fea0003800000 */
.L_x_5957:
        /* <DEDUP_REMOVED lines=10> */
.L_x_5960:
[----:B------:R0:W-:Y:S01]  /*3900*/  STG.E.U8 desc[UR36][R4.64], R0 ;  /* 0x0000000004007986 */ /* 0x0001e2000c101124 */
[----:B------:R-:W-:Y:S05]  /*3910*/  BRA `(.L_x_5944) ;  /* 0x00000000007c7947 */ /* 0x000fea0003800000 */
.L_x_5956:
        /* <DEDUP_REMOVED lines=9> */
.L_x_5943:
[----:B------:R-:W-:Y:S01]  /*39b0*/  MOV R14, 0x0 ;  /* 0x00000000000e7802 */ /* 0x000fe20000000f00 */
[----:B------:R-:W2:Y:S01]  /*39c0*/  LDCU.64 UR4, c[0x4][0x190] ;  /* 0x01003200ff0477ac */ /* 0x000ea20008000a00 */
[----:B------:R-:W-:Y:S02]  /*39d0*/  HFMA2 R8, -RZ, RZ, 0, 6.020069122314453125e-06 ;  /* 0x00000065ff087431 */ /* 0x000fe400000001ff */
[----:B------:R-:W-:Y:S01]  /*39e0*/  IMAD.MOV.U32 R12, RZ, RZ, 0x1 ;  /* 0x00000001ff0c7424 */ /* 0x000fe200078e00ff */
[----:B------:R-:W3:Y:S01]  /*39f0*/  LDCU.64 UR6, c[0x4][0x198] ;  /* 0x01003300ff0677ac */ /* 0x000ee20008000a00 */
[----:B------:R-:W0:Y:S01]  /*3a00*/  LDC.64 R14, c[0x4][R14] ;  /* 0x010000000e0e7b82 */ /* 0x000e220000000a00 */
[----:B------:R-:W-:Y:S01]  /*3a10*/  IMAD.MOV.U32 R13, RZ, RZ, RZ ;  /* 0x000000ffff0d7224 */ /* 0x000fe200078e00ff */
[----:B------:R-:W1:Y:S01]  /*3a20*/  LDCU.64 UR8, c[0x4][0x20] ;  /* 0x01000400ff0877ac */ /* 0x000e620008000a00 */
[----:B--2---:R-:W-:Y:S01]  /*3a30*/  MOV R4, UR4 ;  /* 0x0000000400047c02 */ /* 0x004fe20008000f00 */
[----:B------:R-:W-:-:S02]  /*3a40*/  IMAD.U32 R5, RZ, RZ, UR5 ;  /* 0x00000005ff057e24 */ /* 0x000fc4000f8e00ff */
[----:B---345:R-:W-:Y:S01]  /*3a50*/  IMAD.U32 R6, RZ, RZ, UR6 ;  /* 0x00000006ff067e24 */ /* 0x038fe2000f8e00ff */
[----:B------:R-:W-:Y:S01]  /*3a60*/  MOV R7, UR7 ;  /* 0x0000000700077c02 */ /* 0x000fe20008000f00 */
[----:B-1----:R-:W-:Y:S02]  /*3a70*/  IMAD.U32 R10, RZ, RZ, UR8 ;  /* 0x00000008ff0a7e24 */ /* 0x002fe4000f8e00ff */
[----:B------:R-:W-:-:S07]  /*3a80*/  IMAD.U32 R11, RZ, RZ, UR9 ;  /* 0x00000009ff0b7e24 */ /* 0x000fce000f8e00ff */
[----:B------:R-:W-:-:S07]  /*3a90*/  LEPC R20, `(.L_x_5963) ;  /* 0x000000001014794e */ /* 0x000fce0000000000 */
[----:B0-----:R-:W-:Y:S05]  /*3aa0*/  CALL.ABS.NOINC R14 ;  /* 0x000000000e007343 */ /* 0x001fea0003c00000 */
.L_x_5963:
[----:B------:R-:W-:Y:S05]  /*3ab0*/  BRA `(.L_x_5944) ;  /* 0x0000000000147947 */ /* 0x000fea0003800000 */
.L_x_5962:
[----:B--2345:R-:W0:Y:S02]  /*3ac0*/  LDC.64 R6, c[0x0][0x528] ;  /* 0x00014a00ff067b82 */ /* 0x03ce240000000a00 */
[----:B0-----:R1:W-:Y:S01]  /*3ad0*/  STG.E.64 desc[UR36][R4.64], R6 ;  /* 0x0000000604007986 */ /* 0x0013e2000c101b24 */
[----:B------:R-:W-:Y:S05]  /*3ae0*/  BRA `(.L_x_5944) ;  /* 0x0000000000087947 */ /* 0x000fea0003800000 */
.L_x_5961:
[----:B--2345:R-:W0:Y:S02]  /*3af0*/  LDC R3, c[0x0][0x528] ;  /* 0x00014a00ff037b82 */ /* 0x03ce240000000800 */
[----:B0-----:R0:W-:Y:S02]  /*3b00*/  STG.E desc[UR36][R4.64], R3 ;  /* 0x0000000304007986 */ /* 0x0011e4000c101924 */
.L_x_5944:
[----:B------:R-:W-:-:S07]  /*3b10*/  IADD3 R23, PT, PT, R23, 0x80, RZ ;  /* 0x0000008017177810 */ /* 0x000fce0007ffe0ff */
.L_x_5936:
[----:B------:R-:W-:Y:S05]  /*3b20*/  BSYNC.RECONVERGENT B6 ;  /* 0x0000000000067941 */ /* 0x000fea0003800200 */
.L_x_5935:
        /* <DEDUP_REMOVED lines=8> */
[----:B------:R-:W4:Y:S01]  /*3bb0*/  LDCU.64 UR4, c[0x0][0x390] ;  /* 0x00007200ff0477ac */ /* 0x000f220008000a00 */
[----:B------:R-:W-:Y:S02]  /*3bc0*/  IMAD.MOV.U32 R4, RZ, RZ, RZ ;  /* 0x000000ffff047224 */ /* 0x000fe400078e00ff */
[----:B------:R-:W-:Y:S01]  /*3bd0*/  IMAD.MOV.U32 R5, RZ, RZ, R23 ;  /* 0x000000ffff057224 */ /* 0x000fe200078e0017 */
[----:B------:R-:W0:Y:S01]  /*3be0*/  LDCU UR6, c[0x0][0x38c] ;  /* 0x00007180ff0677ac */ /* 0x000e220008000800 */
[----:B------:R-:W1:Y:S01]  /*3bf0*/  LDCU UR7, c[0x0][0x4b8] ;  /* 0x00009700ff0777ac */ /* 0x000e620008000800 */
[----:B------:R-:W-:Y:S01]  /*3c00*/  UISETP.NE.AND UP0, UPT, UR40, URZ, UPT ;  /* 0x000000ff2800728c */ /* 0x000fe2000bf05270 */
[----:B----45:R-:W-:-:S05]  /*3c10*/  IMAD.HI.U32 R6, R23, UR4, R4 ;  /* 0x0000000417067c27 */ /* 0x030fca000f8e0004 */
[----:B------:R-:W-:-:S04]  /*3c20*/  SHF.R.U32.HI R7, RZ, UR5, R6 ;  /* 0x00000005ff077c19 */ /* 0x000fc80008011606 */
[----:B------:R-:W-:-:S05]  /*3c30*/  IADD3 R0, PT, PT, -R7, RZ, RZ ;  /* 0x000000ff07007210 */ /* 0x000fca0007ffe1ff */
[----:B0-----:R-:W-:-:S04]  /*3c40*/  IMAD R0, R0, UR6, R23 ;  /* 0x0000000600007c24 */ /* 0x001fc8000f8e0217 */
[----:B-1----:R-:W-:Y:S01]  /*3c50*/  IMAD R0, R0, UR7, RZ ;  /* 0x0000000700007c24 */ /* 0x002fe2000f8e02ff */
        /* <DEDUP_REMOVED lines=263> */
.L_x_5967:
[----:B------:R-:W-:Y:S02]  /*4cd0*/  IMAD.MOV.U32 R4, RZ, RZ, R0 ;  /* 0x000000ffff047224 */ /* 0x000fe400078e0000 */
[----:B------:R-:W-:-:S07]  /*4ce0*/  IMAD.MOV.U32 R5, RZ, RZ, RZ ;  /* 0x000000ffff057224 */ /* 0x000fce00078e00ff */
.L_x_5966:
        /* <DEDUP_REMOVED lines=14> */
[----:B----45:R-:W0:Y:S02]  /*4dd0*/  LDC.U8 R3, c[0x0][0x528] ;  /* 0x00014a00ff037b82 */ /* 0x030e240000000000 */
[----:B0-----:R4:W-:Y:S01]  /*4de0*/  STG.E.U8 desc[UR36][R4.64], R3 ;  /* 0x0000000304007986 */ /* 0x0019e2000c101124 */
[----:B------:R-:W-:Y:S05]  /*4df0*/  BRA `(.L_x_5973) ;  /* 0x0000000800487947 */ /* 0x000fea0003800000 */
.L_x_5971:
[----:B----45:R-:W0:Y:S02]  /*4e00*/  LDC.U8 R3, c[0x0][0x528] ;  /* 0x00014a00ff037b82 */ /* 0x030e240000000000 */
[----:B0-----:R3:W-:Y:S01]  /*4e10*/  STG.E.U8 desc[UR36][R4.64], R3 ;  /* 0x0000000304007986 */ /* 0x0017e2000c101124 */
[----:B------:R-:W-:Y:S05]  /*4e20*/  BRA `(.L_x_5973) ;  /* 0x00000008003c7947 */ /* 0x000fea0003800000 */
.L_x_5970:
[----:B------:R-:W-:-:S13]  /*4e30*/  ISETP.NE.AND P0, PT, R0, 0x2, PT ;  /* 0x000000020000780c */ /* 0x000fda0003f05270 */
[----:B------:R-:W-:Y:S05]  /*4e40*/  @!P0 BRA `(.L_x_5974) ;  /* 0x0000000000288947 */ /* 0x000fea0003800000 */
[----:B------:R-:W-:-:S13]  /*4e50*/  ISETP.NE.AND P0, PT, R0, 0x3, PT ;  /* 0x000000030000780c */ /* 0x000fda0003f05270 */
[----:B------:R-:W-:Y:S05]  /*4e60*/  @!P0 BRA `(.L_x_5975) ;  /* 0x0000000000148947 */ /* 0x000fea0003800000 */
[----:B------:R-:W-:-:S13]  /*4e70*/  ISETP.NE.AND P0, PT, R0, 0x4, PT ;  /* 0x000000040000780c */ /* 0x000fda0003f05270 */
[----:B------:R-:W-:Y:S05]  /*4e80*/  @P0 BRA `(.L_x_5972) ;  /* 0x0000000400cc0947 */ /* 0x000fea0003800000 */
[----:B----45:R-:W0:Y:S02]  /*4e90*/  LDC.64 R6, c[0x0][0x528] ;  /* 0x00014a00ff067b82 */ /* 0x030e240000000a00 */
[----:B0-----:R0:W-:Y:S01]  /*4ea0*/  STG.E.64 desc[UR36][R4.64], R6 ;  /* 0x0000000604007986 */ /* 0x0011e2000c101b24 */
[----:B------:R-:W-:Y:S05]  /*4eb0*/  BRA `(.L_x_5973) ;  /* 0x0000000800187947 */ /* 0x000fea0003800000 */
.L_x_5975:
[----:B----45:R-:W0:Y:S02]  /*4ec0*/  LDC R3, c[0x0][0x528] ;  /* 0x00014a00ff037b82 */ /* 0x030e240000000800 */
[----:B0-----:R1:W-:Y:S01]  /*4ed0*/  STG.E desc[UR36][R4.64], R3 ;  /* 0x0000000304007986 */ /* 0x0013e2000c101924 */
[----:B------:R-:W-:Y:S05]  /*4ee0*/  BRA `(.L_x_5973) ;  /* 0x00000008000c7947 */ /* 0x000fea0003800000 */
.L_x_5974:
[----:B----45:R-:W0:Y:S02]  /*4ef0*/  LDC.U16 R3, c[0x0][0x528] ;  /* 0x00014a00ff037b82 */ /* 0x030e240000000400 */
[----:B0-----:R2:W-:Y:S01]  /*4f00*/  STG.E.U16 desc[UR36][R4.64], R3 ;  /* 0x0000000304007986 */ /* 0x0015e2000c101524 */
[----:B------:R-:W-:Y:S05]  /*4f10*/  BRA `(.L_x_5973) ;  /* 0x0000000800007947 */ /* 0x000fea0003800000 */
.L_x_5969:
        /* <DEDUP_REMOVED lines=8> */
.L_x_5977:
[----:B------:R-:W-:-:S05]  /*4fa0*/  F2FP.F16.F32.PACK_AB R0, RZ, R28 ;  /* 0x0000001cff00723e */ /* 0x000fca00000000ff */
[----:B------:R0:W-:Y:S01]  /*4fb0*/  STG.E.U16 desc[UR36][R4.64], R0 ;  /* 0x0000000004007986 */ /* 0x0001e2000c101524 */
[----:B------:R-:W-:Y:S05]  /*4fc0*/  BRA `(.L_x_5973) ;  /* 0x0000000400d47947 */ /* 0x000fea0003800000 */
.L_x_5976:
        /* <DEDUP_REMOVED lines=9> */
.L_x_5979:
[----:B------:R-:W-:-:S04]  /*5060*/  F2FP.F16.F32.PACK_AB R0, RZ, R28 ;  /* 0x0000001cff00723e */ /* 0x000fc800000000ff */
[----:B------:R-:W-:-:S05]  /*5070*/  PRMT R0, R0, 0x5410, RZ ;  /* 0x0000541000007816 */ /* 0x000fca00000000ff */
[----:B------:R0:W-:Y:S01]  /*5080*/  STG.E desc[UR36][R4.64], R0 ;  /* 0x0000000004007986 */ /* 0x0001e2000c101924 */
[----:B------:R-:W-:Y:S05]  /*5090*/  BRA `(.L_x_5973) ;  /* 0x0000000400a07947 */ /* 0x000fea0003800000 */
.L_x_5978:
[----:B------:R0:W-:Y:S01]  /*50a0*/  STG.E.64 desc[UR36][R4.64], R16 ;  /* 0x0000001004007986 */ /* 0x0001e2000c101b24 */
[----:B------:R-:W-:Y:S05]  /*50b0*/  BRA `(.L_x_5973) ;  /* 0x0000000400987947 */ /* 0x000fea0003800000 */
.L_x_5968:
        /* <DEDUP_REMOVED lines=10> */
.L_x_5982:
[----:B------:R-:W-:-:S05]  /*5160*/  CS2R R18, SRZ ;  /* 0x0000000000127805 */ /* 0x000fca000001ff00 */
[----:B------:R0:W-:Y:S01]  /*5170*/  STG.E.128 desc[UR36][R4.64], R16 ;  /* 0x0000001004007986 */ /* 0x0001e2000c101d24 */
[----:B------:R-:W-:Y:S05]  /*5180*/  BRA `(.L_x_5973) ;  /* 0x0000000400647947 */ /* 0x000fea0003800000 */
.L_x_5981:
        /* <DEDUP_REMOVED lines=9> */
[----:B----45:R-:W-:-:S04]  /*5220*/  SEL R3, R0, 0x7f, !P1 ;  /* 0x0000007f00037807 */ /* 0x030fc80004800000 */
[----:B------:R-:W-:-:S05]  /*5230*/  LOP3.LUT R3, R3, R34, RZ, 0xfc, !PT ;  /* 0x0000002203037212 */ /* 0x000fca00078efcff */
[----:B------:R0:W-:Y:S01]  /*5240*/  STG.E.U8 desc[UR36][R4.64], R3 ;  /* 0x0000000304007986 */ /* 0x0001e2000c101124 */
[----:B------:R-:W-:Y:S05]  /*5250*/  BRA `(.L_x_5973) ;  /* 0x0000000400307947 */ /* 0x000fea0003800000 */
.L_x_5984:
[C---:B------:R-:W-:Y:S02]  /*5260*/  ISETP.GE.U32.AND P0, PT, R40.reuse, 0x38800000, PT ;  /* 0x388000002800780c */ /* 0x040fe40003f06070 */
[----:B------:R-:W-:Y:S02]  /*5270*/  ISETP.GT.U32.AND P1, PT, R40, 0x477fffff, PT ;  /* 0x477fffff2800780c */ /* 0x000fe40003f24070 */
[----:B------:R-:W-:-:S04]  /*5280*/  SEL R0, R22, R27, !P0 ;  /* 0x0000001b16007207 */ /* 0x000fc80004000000 */
[----:B----45:R-:W-:-:S04]  /*5290*/  SEL R3, R25, R0, P1 ;  /* 0x0000000019037207 */ /* 0x030fc80000800000 */
[----:B------:R-:W-:-:S05]  /*52a0*/  LOP3.LUT R3, R3, R34, RZ, 0xfc, !PT ;  /* 0x0000002203037212 */ /* 0x000fca00078efcff */
[----:B------:R0:W-:Y:S01]  /*52b0*/  STG.E.U8 desc[UR36][R4.64], R3 ;  /* 0x0000000304007986 */ /* 0x0001e2000c101124 */
[----:B------:R-:W-:Y:S05]  /*52c0*/  BRA `(.L_x_5973) ;  /* 0x0000000400147947 */ /* 0x000fea0003800000 */
.L_x_5983:
[----:B------:R-:W-:-:S05]  /*52d0*/  F2FP.BF16.F32.PACK_AB R0, RZ, R28 ;  /* 0x0000001cff00723e */ /* 0x000fca00000010ff */
[----:B------:R0:W-:Y:S01]  /*52e0*/  STG.E.U16 desc[UR36][R4.64], R0 ;  /* 0x0000000004007986 */ /* 0x0001e2000c101524 */
[----:B------:R-:W-:Y:S05]  /*52f0*/  BRA `(.L_x_5973) ;  /* 0x0000000400087947 */ /* 0x000fea0003800000 */
.L_x_5980:
        /* <DEDUP_REMOVED lines=8> */
[----:B----45:R-:W0:Y:S02]  /*5380*/  LDC.U16 R3, c[0x0][0x528] ;  /* 0x00014a00ff037b82 */ /* 0x030e240000000400 */
[----:B0-----:R0:W-:Y:S01]  /*5390*/  STG.E.U16 desc[UR36][R4.64], R3 ;  /* 0x0000000304007986 */ /* 0x0011e2000c101524 */
[----:B------:R-:W-:Y:S05]  /*53a0*/  BRA `(.L_x_5973) ;  /* 0x0000000000dc7947 */ /* 0x000fea0003800000 */
.L_x_5987:
[----:B------:R-:W-:Y:S01]  /*53b0*/  ISETP.GT.U32.AND P0, PT, R40, 0x437fffff, PT ;  /* 0x437fffff2800780c */ /* 0x000fe20003f04070 */
[----:B------:R-:W-:-:S12]  /*53c0*/  IMAD.MOV.U32 R0, RZ, RZ, 0x80 ;  /* 0x00000080ff007424 */ /* 0x000fd800078e00ff */
[----:B------:R-:W-:Y:S05]  /*53d0*/  @P0 BRA `(.L_x_5988) ;  /* 0x00000000001c0947 */ /* 0x000fea0003800000 */
[----:B------:R-:W-:Y:S02]  /*53e0*/  ISETP.NE.AND P0, PT, R35, RZ, PT ;  /* 0x000000ff2300720c */ /* 0x000fe40003f05270 */
[C---:B------:R-:W-:Y:S02]  /*53f0*/  ISETP.GT.U32.AND P1, PT, R40.reuse, 0x3bffffff, PT ;  /* 0x3bffffff2800780c */ /* 0x040fe40003f24070 */
[----:B------:R-:W-:Y:S02]  /*5400*/  ISETP.LT.U32.AND P0, PT, R40, 0x3c000000, !P0 ;  /* 0x3c0000002800780c */ /* 0x000fe40004701070 */
[----:B----45:R-:W-:Y:S02]  /*5410*/  SEL R3, R39, R38, P1 ;  /* 0x0000002627037207 */ /* 0x030fe40000800000 */
[----:B------:R-:W-:-:S09]  /*5420*/  PRMT R0, RZ, 0x7610, R0 ;  /* 0x00007610ff007816 */ /* 0x000fd20000000000 */
[----:B------:R-:W-:-:S04]  /*5430*/  @!P0 LOP3.LUT R3, R3, R34, RZ, 0xfc, !PT ;  /* 0x0000002203038212 */ /* 0x000fc800078efcff */
[----:B------:R-:W-:-:S07]  /*5440*/  @!P0 PRMT R0, R3, 0x7610, R0 ;  /* 0x0000761003008816 */ /* 0x000fce0000000000 */
.L_x_5988:
[----:B------:R0:W-:Y:S01]  /*5450*/  STG.E.U8 desc[UR36][R4.64], R0 ;  /* 0x0000000004007986 */ /* 0x0001e2000c101124 */
[----:B------:R-:W-:Y:S05]  /*5460*/  BRA `(.L_x_5973) ;  /* 0x0000000000ac7947 */ /* 0x000fea0003800000 */
.L_x_5986:
        /* <DEDUP_REMOVED lines=10> */
.L_x_5989:
[----:B------:R0:W-:Y:S01]  /*5510*/  STG.E.U8 desc[UR36][R4.64], R0 ;  /* 0x0000000004007986 */ /* 0x0001e2000c101124 */
[----:B------:R-:W-:Y:S05]  /*5520*/  BRA `(.L_x_5973) ;  /* 0x00000000007c7947 */ /* 0x000fea0003800000 */
.L_x_5985:
[----:B------:R-:W-:-:S13]  /*5530*/  ISETP.NE.AND P0, PT, R0, 0x1c, PT ;  /* 0x0000001c0000780c */ /* 0x000fda0003f05270 */
[----:B------:R-:W-:Y:S05]  /*5540*/  @!P0 BRA `(.L_x_5990) ;  /* 0x00000000006c8947 */ /* 0x000fea0003800000 */
[----:B------:R-:W-:-:S13]  /*5550*/  ISETP.NE.AND P0, PT, R0, 0x1d, PT ;  /* 0x0000001d0000780c */ /* 0x000fda0003f05270 */
[----:B------:R-:W-:Y:S05]  /*5560*/  @!P0 BRA `(.L_x_5991) ;  /* 0x0000000000588947 */ /* 0x000fea0003800000 */
[----:B------:R-:W-:-:S13]  /*5570*/  ISETP.NE.AND P0, PT, R0, 0x2c, PT ;  /* 0x0000002c0000780c */ /* 0x000fda0003f05270 */
[----:B------:R-:W-:-:S04]  /*5580*/  @!P0 ISETP.NE.AND P1, PT, R37, 0xff, PT ;  /* 0x000000ff2500880c */ /* 0x000fc80003f25270 */
[----:B----45:R-:W-:-:S05]  /*5590*/  @!P0 SEL R3, R36, 0xffff, P1 ;  /* 0x0000ffff24038807 */ /* 0x030fca0000800000 */
[----:B------:R0:W-:Y:S01]  /*55a0*/  @!P0 STG.E.U8 desc[UR36][R4.64], R3 ;  /* 0x0000000304008986 */ /* 0x0001e2000c101124 */
[----:B------:R-:W-:Y:S05]  /*55b0*/  @!P0 BRA `(.L_x_5973) ;  /* 0x0000000000588947 */ /* 0x000fea0003800000 */
.L_x_5972:
[----:B------:R-:W-:Y:S01]  /*55c0*/  MOV R14, 0x0 ;  /* 0x00000000000e7802 */ /* 0x000fe20000000f00 */
[----:B------:R-:W0:Y:S01]  /*55d0*/  LDCU.64 UR4, c[0x4][0x190] ;  /* 0x01003200ff0477ac */ /* 0x000e220008000a00 */
[----:B------:R-:W-:Y:S02]  /*55e0*/  HFMA2 R8, -RZ, RZ, 0, 6.020069122314453125e-06 ;  /* 0x00000065ff087431 */ /* 0x000fe400000001ff */
[----:B------:R-:W-:Y:S01]  /*55f0*/  IMAD.MOV.U32 R12, RZ, RZ, 0x1 ;  /* 0x00000001ff0c7424 */ /* 0x000fe200078e00ff */
[----:B------:R-:W4:Y:S01]  /*5600*/  LDCU.64 UR6, c[0x4][0x198] ;  /* 0x01003300ff0677ac */ /* 0x000f220008000a00 */
[----:B------:R-:W1:Y:S01]  /*5610*/  LDC.64 R14, c[0x4][R14] ;  /* 0x010000000e0e7b82 */ /* 0x000e620000000a00 */
[----:B------:R-:W-:Y:S01]  /*5620*/  IMAD.MOV.U32 R13, RZ, RZ, RZ ;  /* 0x000000ffff0d7224 */ /* 0x000fe200078e00ff */
[----:B------:R-:W2:Y:S01]  /*5630*/  LDCU.64 UR8, c[0x4][0x20] ;  /* 0x01000400ff0877ac */ /* 0x000ea20008000a00 */
[----:B0-----:R-:W-:Y:S01]  /*5640*/  MOV R4, UR4 ;  /* 0x0000000400047c02 */ /* 0x001fe20008000f00 */
[----:B------:R-:W-:-:S02]  /*5650*/  IMAD.U32 R5, RZ, RZ, UR5 ;  /* 0x00000005ff057e24 */ /* 0x000fc4000f8e00ff */
[----:B----45:R-:W-:Y:S01]  /*5660*/  IMAD.U32 R6, RZ, RZ, UR6 ;  /* 0x00000006ff067e24 */ /* 0x030fe2000f8e00ff */
[----:B------:R-:W-:Y:S01]  /*5670*/  MOV R7, UR7 ;  /* 0x0000000700077c02 */ /* 0x000fe20008000f00 */
[----:B--2---:R-:W-:Y:S02]  /*5680*/  IMAD.U32 R10, RZ, RZ, UR8 ;  /* 0x00000008ff0a7e24 */ /* 0x004fe4000f8e00ff */
[----:B------:R-:W-:-:S07]  /*5690*/  IMAD.U32 R11, RZ, RZ, UR9 ;  /* 0x00000009ff0b7e24 */ /* 0x000fce000f8e00ff */
[----:B------:R-:W-:-:S07]  /*56a0*/  LEPC R20, `(.L_x_5992) ;  /* 0x000000001014794e */ /* 0x000fce0000000000 */
[----:B-1----:R-:W-:Y:S05]  /*56b0*/  CALL.ABS.NOINC R14 ;  /* 0x000000000e007343 */ /* 0x002fea0003c00000 */
.L_x_5992:
[----:B------:R-:W-:Y:S05]  /*56c0*/  BRA `(.L_x_5973) ;  /* 0x0000000000147947 */ /* 0x000fea0003800000 */
.L_x_5991:
[----:B----45:R-:W0:Y:S02]  /*56d0*/  LDC.64 R6, c[0x0][0x528] ;  /* 0x00014a00ff067b82 */ /* 0x030e240000000a00 */
[----:B0-----:R0:W-:Y:S01]  /*56e0*/  STG.E.64 desc[UR36][R4.64], R6 ;  /* 0x0000000604007986 */ /* 0x0011e2000c101b24 */
[----:B------:R-:W-:Y:S05]  /*56f0*/  BRA `(.L_x_5973) ;  /* 0x0000000000087947 */ /* 0x000fea0003800000 */
.L_x_5990:
[----:B----45:R-:W0:Y:S02]  /*5700*/  LDC R3, c[0x0][0x528] ;  /* 0x00014a00ff037b82 */ /* 0x030e240000000800 */
[----:B0-----:R0:W-:Y:S02]  /*5710*/  STG.E desc[UR36][R4.64], R3 ;  /* 0x0000000304007986 */ /* 0x0011e4000c101924 */
.L_x_5973:
[----:B------:R-:W-:-:S07]  /*5720*/  IADD3 R23, PT, PT, R23, 0x80, RZ ;  /* 0x0000008017177810 */ /* 0x000fce0007ffe0ff */
.L_x_5965:
[----:B------:R-:W-:Y:S05]  /*5730*/  BSYNC.RECONVERGENT B6 ;  /* 0x0000000000067941 */ /* 0x000fea0003800200 */
.L_x_5964:
        /* <DEDUP_REMOVED lines=19> */
[----:B------:R-:W5:Y:S01]  /*5870*/  LDCU.64 UR6, c[0x0][0x398] ;  /* 0x00007300ff0677ac */ /* 0x000f620008000a00 */
[----:B------:R-:W-:Y:S01]  /*5880*/  IMAD.MOV.U32 R4, RZ, RZ, RZ ;  /* 0x000000ffff047224 */ /* 0x000fe200078e00ff */
[----:B------:R-:W0:Y:S01]  /*5890*/  LDCU UR4, c[0x0][0x3a0] ;  /* 0x00007400ff0477ac */ /* 0x000e220008000800 */
[----:B------:R-:W1:Y:S01]  /*58a0*/  LDCU UR5, c[0x0][0x4bc] ;  /* 0x00009780ff0577ac */ /* 0x000e620008000800 */
[----:B------:R-:W-:Y:S01]  /*58b0*/  UISETP.NE.AND UP0, UPT, UR38, 0x2, UPT ;  /* 0x000000022600788c */ /* 0x000fe2000bf05270 */
[----:B-----5:R-:W-:-:S05]  /*58c0*/  IMAD.HI.U32 R6, R5, UR7, R4 ;  /* 0x0000000705067c27 */ /* 0x020fca000f8e0004 */
[----:B0-----:R-:W-:-:S05]  /*58d0*/  SHF.R.U32.HI R7, RZ, UR4, R6 ;  /* 0x00000004ff077c19 */ /* 0x001fca0008011606 */
[----:B------:R-:W-:-:S04]  /*58e0*/  IMAD.MOV R3, RZ, RZ, -R7 ;  /* 0x000000ffff037224 */ /* 0x000fc800078e0a07 */
[----:B------:R-:W-:-:S04]  /*58f0*/  IMAD R5, R3, UR6, R5 ;  /* 0x0000000603057c24 */ /* 0x000fc8000f8e0205 */
[----:B-1----:R-:W-:Y:S01]  /*5900*/  IMAD R0, R5, UR5, R0 ;  /* 0x0000000505007c24 */ /* 0x002fe2000f8e0200 */
        /* <DEDUP_REMOVED lines=252> */
.L_x_5994:
[----:B------:R-:W-:Y:S02]  /*68d0*/  IMAD.MOV.U32 R4, RZ, RZ, R0 ;  /* 0x000000ffff047224 */ /* 0x000fe400078e0000 */
[----:B------:R-:W-:-:S07]  /*68e0*/  IMAD.MOV.U32 R5, RZ, RZ, RZ ;  /* 0x000000ffff057224 */ /* 0x000fce00078e00ff */
.L_x_5993:
        /* <DEDUP_REMOVED lines=15> */
[----:B0-----:R-:W-:Y:S01]  /*69e0*/  STG.E.U8 desc[UR36][R4.64], R3 ;  /* 0x0000000304007986 */ /* 0x001fe2000c101124 */
[----:B------:R-:W-:Y:S05]  /*69f0*/  EXIT ;  /* 0x000000000000794d */ /* 0x000fea0003800000 */
.L_x_5998:
[----:B-----5:R-:W0:Y:S02]  /*6a00*/  LDC.U8 R3, c[0x0][0x528] ;  /* 0x00014a00ff037b82 */ /* 0x020e240000000000 */
[----:B0-----:R-:W-:Y:S01]  /*6a10*/  STG.E.U8 desc[UR36][R4.64], R3 ;  /* 0x0000000304007986 */ /* 0x001fe2000c101124 */
[----:B------:R-:W-:Y:S05]  /*6a20*/  EXIT ;  /* 0x000000000000794d */ /* 0x000fea0003800000 */
.L_x_5997:
[----:B------:R-:W-:-:S13]  /*6a30*/  ISETP.NE.AND P0, PT, R0, 0x2, PT ;  /* 0x000000020000780c */ /* 0x000fda0003f05270 */
[----:B------:R-:W-:Y:S05]  /*6a40*/  @!P0 BRA `(.L_x_6000) ;  /* 0x0000000000288947 */ /* 0x000fea0003800000 */
[----:B------:R-:W-:-:S13]  /*6a50*/  ISETP.NE.AND P0, PT, R0, 0x3, PT ;  /* 0x000000030000780c */ /* 0x000fda0003f05270 */
[----:B------:R-:W-:Y:S05]  /*6a60*/  @!P0 BRA `(.L_x_6001) ;  /* 0x0000000000148947 */ /* 0x000fea0003800000 */
[----:B------:R-:W-:-:S13]  /*6a70*/  ISETP.NE.AND P0, PT, R0, 0x4, PT ;  /* 0x000000040000780c */ /* 0x000fda0003f05270 */
[----:B------:R-:W-:Y:S05]  /*6a80*/  @P0 BRA `(.L_x_5999) ;  /* 0x0000000400c80947 */ /* 0x000fea0003800000 */
[----:B-----5:R-:W0:Y:S02]  /*6a90*/  LDC.64 R2, c[0x0][0x528] ;  /* 0x00014a00ff027b82 */ /* 0x020e240000000a00 */
[----:B0-----:R-:W-:Y:S01]  /*6aa0*/  STG.E.64 desc[UR36][R4.64], R2 ;  /* 0x0000000204007986 */ /* 0x001fe2000c101b24 */
[----:B------:R-:W-:Y:S05]  /*6ab0*/  EXIT ;  /* 0x000000000000794d */ /* 0x000fea0003800000 */
.L_x_6001:
[----:B-----5:R-:W0:Y:S02]  /*6ac0*/  LDC R3, c[0x0][0x528] ;  /* 0x00014a00ff037b82 */ /* 0x020e240000000800 */
[----:B0-----:R-:W-:Y:S01]  /*6ad0*/  STG.E desc[UR36][R4.64], R3 ;  /* 0x0000000304007986 */ /* 0x001fe2000c101924 */
[----:B------:R-:W-:Y:S05]  /*6ae0*/  EXIT ;  /* 0x000000000000794d */ /* 0x000fea0003800000 */
.L_x_6000:
[----:B-----5:R-:W0:Y:S02]  /*6af0*/  LDC.U16 R3, c[0x0][0x528] ;  /* 0x00014a00ff037b82 */ /* 0x020e240000000400 */
[----:B0-----:R-:W-:Y:S01]  /*6b00*/  STG.E.U16 desc[UR36][R4.64], R3 ;  /* 0x0000000304007986 */ /* 0x001fe2000c101524 */
[----:B------:R-:W-:Y:S05]  /*6b10*/  EXIT ;  /* 0x000000000000794d */ /* 0x000fea0003800000 */
.L_x_5996:
        /* <DEDUP_REMOVED lines=8> */
.L_x_6003:
[----:B------:R-:W-:-:S05]  /*6ba0*/  F2FP.F16.F32.PACK_AB R28, RZ, R28 ;  /* 0x0000001cff1c723e */ /* 0x000fca00000000ff */
[----:B------:R-:W-:Y:S01]  /*6bb0*/  STG.E.U16 desc[UR36][R4.64], R28 ;  /* 0x0000001c04007986 */ /* 0x000fe2000c101524 */
[----:B------:R-:W-:Y:S05]  /*6bc0*/  EXIT ;  /* 0x000000000000794d */ /* 0x000fea0003800000 */
.L_x_6002:
        /* <DEDUP_REMOVED lines=9> */
.L_x_6005:
[----:B------:R-:W-:-:S04]  /*6c60*/  F2FP.F16.F32.PACK_AB R28, RZ, R28 ;  /* 0x0000001cff1c723e */ /* 0x000fc800000000ff */
[----:B------:R-:W-:-:S05]  /*6c70*/  PRMT R28, R28, 0x5410, RZ ;  /* 0x000054101c1c7816 */ /* 0x000fca00000000ff */
[----:B------:R-:W-:Y:S01]  /*6c80*/  STG.E desc[UR36][R4.64], R28 ;  /* 0x0000001c04007986 */ /* 0x000fe2000c101924 */
[----:B------:R-:W-:Y:S05]  /*6c90*/  EXIT ;  /* 0x000000000000794d */ /* 0x000fea0003800000 */
.L_x_6004:
[----:B------:R-:W-:Y:S01]  /*6ca0*/  STG.E.64 desc[UR36][R4.64], R16 ;  /* 0x0000001004007986 */ /* 0x000fe2000c101b24 */
[----:B------:R-:W-:Y:S05]  /*6cb0*/  EXIT ;  /* 0x000000000000794d */ /* 0x000fea0003800000 */
.L_x_5995:
        /* <DEDUP_REMOVED lines=10> */
.L_x_6008:
[----:B------:R-:W-:-:S05]  /*6d60*/  CS2R R18, SRZ ;  /* 0x0000000000127805 */ /* 0x000fca000001ff00 */
[----:B------:R-:W-:Y:S01]  /*6d70*/  STG.E.128 desc[UR36][R4.64], R16 ;  /* 0x0000001004007986 */ /* 0x000fe2000c101d24 */
[----:B------:R-:W-:Y:S05]  /*6d80*/  EXIT ;  /* 0x000000000000794d */ /* 0x000fea0003800000 */
.L_x_6007:
        /* <DEDUP_REMOVED lines=9> */
[----:B-----5:R-:W-:-:S04]  /*6e20*/  SEL R3, R26, 0x7f, !P1 ;  /* 0x0000007f1a037807 */ /* 0x020fc80004800000 */
[----:B------:R-:W-:-:S05]  /*6e30*/  LOP3.LUT R3, R3, R34, RZ, 0xfc, !PT ;  /* 0x0000002203037212 */ /* 0x000fca00078efcff */
[----:B------:R-:W-:Y:S01]  /*6e40*/  STG.E.U8 desc[UR36][R4.64], R3 ;  /* 0x0000000304007986 */ /* 0x000fe2000c101124 */
[----:B------:R-:W-:Y:S05]  /*6e50*/  EXIT ;  /* 0x000000000000794d */ /* 0x000fea0003800000 */
.L_x_6010:
[C---:B------:R-:W-:Y:S02]  /*6e60*/  ISETP.GT.U32.AND P1, PT, R40.reuse, 0x477fffff, PT ;  /* 0x477fffff2800780c */ /* 0x040fe40003f24070 */
[----:B------:R-:W-:-:S11]  /*6e70*/  ISETP.GE.U32.AND P0, PT, R40, 0x38800000, PT ;  /* 0x388000002800780c */ /* 0x000fd60003f06070 */
[----:B------:R-:W-:-:S04]  /*6e80*/  @!P1 SEL R25, R22, R27, !P0 ;  /* 0x0000001b16199207 */ /* 0x000fc80004000000 */
[----:B------:R-:W-:-:S05]  /*6e90*/  LOP3.LUT R25, R25, R34, RZ, 0xfc, !PT ;  /* 0x0000002219197212 */ /* 0x000fca00078efcff */
[----:B------:R-:W-:Y:S01]  /*6ea0*/  STG.E.U8 desc[UR36][R4.64], R25 ;  /* 0x0000001904007986 */ /* 0x000fe2000c101124 */
[----:B------:R-:W-:Y:S05]  /*6eb0*/  EXIT ;  /* 0x000000000000794d */ /* 0x000fea0003800000 */
.L_x_6009:
[----:B------:R-:W-:-:S05]  /*6ec0*/  F2FP.BF16.F32.PACK_AB R28, RZ, R28 ;  /* 0x0000001cff1c723e */ /* 0x000fca00000010ff */
[----:B------:R-:W-:Y:S01]  /*6ed0*/  STG.E.U16 desc[UR36][R4.64], R28 ;  /* 0x0000001c04007986 */ /* 0x000fe2000c101524 */
[----:B------:R-:W-:Y:S05]  /*6ee0*/  EXIT ;  /* 0x000000000000794d */ /* 0x000fea0003800000 */
.L_x_6006:
        /* <DEDUP_REMOVED lines=9> */
[----:B0-----:R-:W-:Y:S01]  /*6f80*/  STG.E.U16 desc[UR36][R4.64], R3 ;  /* 0x0000000304007986 */ /* 0x001fe2000c101524 */
[----:B------:R-:W-:Y:S05]  /*6f90*/  EXIT ;  /* 0x000000000000794d */ /* 0x000fea0003800000 */
.L_x_6013:
        /* <DEDUP_REMOVED lines=10> */
.L_x_6014:
[----:B------:R-:W-:Y:S01]  /*7040*/  STG.E.U8 desc[UR36][R4.64], R2 ;  /* 0x0000000204007986 */ /* 0x000fe2000c101124 */
[----:B------:R-:W-:Y:S05]  /*7050*/  EXIT ;  /* 0x000000000000794d */ /* 0x000fea0003800000 */
.L_x_6012:
        /* <DEDUP_REMOVED lines=10> */
.L_x_6015:
[----:B------:R-:W-:Y:S01]  /*7100*/  STG.E.U8 desc[UR36][R4.64], R2 ;  /* 0x0000000204007986 */ /* 0x000fe2000c101124 */
[----:B------:R-:W-:Y:S05]  /*7110*/  EXIT ;  /* 0x000000000000794d */ /* 0x000fea0003800000 */
.L_x_6011:
        /* <DEDUP_REMOVED lines=8> */
[----:B------:R-:W-:Y:S05]  /*71a0*/  @!P0 EXIT ;  /* 0x000000000000894d */ /* 0x000fea0003800000 */
.L_x_5999:
[----:B------:R-:W-:Y:S01]  /*71b0*/  MOV R0, 0x0 ;  /* 0x0000000000007802 */ /* 0x000fe20000000f00 */
[----:B------:R-:W1:Y:S01]  /*71c0*/  LDCU.64 UR4, c[0x4][0x190] ;  /* 0x01003200ff0477ac */ /* 0x000e620008000a00 */
[----:B------:R-:W-:Y:S02]  /*71d0*/  HFMA2 R8, -RZ, RZ, 0, 6.020069122314453125e-06 ;  /* 0x00000065ff087431 */ /* 0x000fe400000001ff */
[----:B------:R-:W-:Y:S01]  /*71e0*/  IMAD.MOV.U32 R12, RZ, RZ, 0x1 ;  /* 0x00000001ff0c7424 */ /* 0x000fe200078e00ff */
[----:B0----5:R0:W2:Y:S01]  /*71f0*/  LDC.64 R2, c[0x4][R0] ;  /* 0x0100000000027b82 */ /* 0x0210a20000000a00 */
[----:B------:R-:W3:Y:S01]  /*7200*/  LDCU.64 UR6, c[0x4][0x198] ;  /* 0x01003300ff0677ac */ /* 0x000ee20008000a00 */
[----:B------:R-:W-:Y:S01]  /*7210*/  MOV R13, RZ ;  /* 0x000000ff000d7202 */ /* 0x000fe20000000f00 */
[----:B------:R-:W4:Y:S01]  /*7220*/  LDCU.64 UR8, c[0x4][0x20] ;  /* 0x01000400ff0877ac */ /* 0x000f220008000a00 */
[----:B-1----:R-:W-:Y:S01]  /*7230*/  MOV R4, UR4 ;  /* 0x0000000400047c02 */ /* 0x002fe20008000f00 */
[----:B------:R-:W-:-:S02]  /*7240*/  IMAD.U32 R5, RZ, RZ, UR5 ;  /* 0x00000005ff057e24 */ /* 0x000fc4000f8e00ff */
[----:B---3--:R-:W-:Y:S01]  /*7250*/  IMAD.U32 R6, RZ, RZ, UR6 ;  /* 0x00000006ff067e24 */ /* 0x008fe2000f8e00ff */
[----:B------:R-:W-:Y:S01]  /*7260*/  MOV R7, UR7 ;  /* 0x0000000700077c02 */ /* 0x000fe20008000f00 */
[----:B----4-:R-:W-:Y:S02]  /*7270*/  IMAD.U32 R10, RZ, RZ, UR8 ;  /* 0x00000008ff0a7e24 */ /* 0x010fe4000f8e00ff */
[----:B0-----:R-:W-:-:S07]  /*7280*/  IMAD.U32 R11, RZ, RZ, UR9 ;  /* 0x00000009ff0b7e24 */ /* 0x001fce000f8e00ff */
[----:B------:R-:W-:-:S07]  /*7290*/  LEPC R20, `(.L_x_6018) ;  /* 0x000000001014794e */ /* 0x000fce0000000000 */
[----:B--2---:R-:W-:Y:S05]  /*72a0*/  CALL.ABS.NOINC R2 ;  /* 0x0000000002007343 */ /* 0x004fea0003c00000 */
.L_x_6018:
[----:B------:R-:W-:Y:S05]  /*72b0*/  EXIT ;  /* 0x000000000000794d */ /* 0x000fea0003800000 */
.L_x_6017:
[----:B-----5:R-:W0:Y:S02]  /*72c0*/  LDC.64 R2, c[0x0][0x528] ;  /* 0x00014a00ff027b82 */ /* 0x020e240000000a00 */
[----:B0-----:R-:W-:Y:S01]  /*72d0*/  STG.E.64 desc[UR36][R4.64], R2 ;  /* 0x0000000204007986 */ /* 0x001fe2000c101b24 */
[----:B------:R-:W-:Y:S05]  /*72e0*/  EXIT ;  /* 0x000000000000794d */ /* 0x000fea0003800000 */
.L_x_6016:
[----:B-----5:R-:W0:Y:S02]  /*72f0*/  LDC R3, c[0x0][0x528] ;  /* 0x00014a00ff037b82 */ /* 0x020e240000000800 */
[----:B0-----:R-:W-:Y:S01]  /*7300*/  STG.E desc[UR36][R4.64], R3 ;  /* 0x0000000304007986 */ /* 0x001fe2000c101924 */
[----:B------:R-:W-:Y:S05]  /*7310*/  EXIT ;  /* 0x000000000000794d */ /* 0x000fea0003800000 */
.L_x_6019:
        /* <DEDUP_REMOVED lines=14> */
.L_x_7154:


//--------------------- .text._ZN2at6native27unrolled_elementwise_kernelINS0_11FillFunctorIlEESt5arrayIPcLm1EELi4E23TrivialOffsetCalculatorILi0EjES7_ILi1EjENS0_6memory12LoadWithCastILi0EEENSA_13StoreWithCastILi1EEEEEviT_T0_T2_T3_T4_T5_ --------------------------
	.section	.text._ZN2at6native27unrolled_elementwise_kernelINS0_11FillFunctorIlEESt5arrayIPcLm1EELi4E23TrivialOffsetCalculatorILi0EjES7_ILi1EjENS0_6memory12LoadWithCastILi0EEENSA_13StoreWithCastILi1EEEEEviT_T0_T2_T3_T4_T5_,"ax",@progbits
	.align	128
        .global         _ZN2at6native27unrolled_elementwise_kernelINS0_11FillFunctorIlEESt5arrayIPcLm1EELi4E23TrivialOffsetCalculatorILi0EjES7_ILi1EjENS0_6memory12LoadWithCastILi0EEENSA_13StoreWithCastILi1EEEEEviT_T0_T2_T3_T4_T5_
        .type           _ZN2at6native27unrolled_elementwise_kernelINS0_11FillFunctorIlEESt5arrayIPcLm1EELi4E23TrivialOffsetCalculatorILi0EjES7_ILi1EjENS0_6memory12LoadWithCastILi0EEENSA_13StoreWithCastILi1EEEEEviT_T0_T2_T3_T4_T5_,@function
        .size           _ZN2at6native27unrolled_elementwise_kernelINS0_11FillFunctorIlEESt5arrayIPcLm1EELi4E23TrivialOffsetCalculatorILi0EjES7_ILi1EjENS0_6memory12LoadWithCastILi0EEENSA_13StoreWithCastILi1EEEEEviT_T0_T2_T3_T4_T5_,(.L_x_7155 - _ZN2at6native27unrolled_elementwise_kernelINS0_11FillFunctorIlEESt5arrayIPcLm1EELi4E23TrivialOffsetCalculatorILi0EjES7_ILi1EjENS0_6memory12LoadWithCastILi0EEENSA_13StoreWithCastILi1EEEEEviT_T0_T2_T3_T4_T5_)
        .other          _ZN2at6native27unrolled_elementwise_kernelINS0_11FillFunctorIlEESt5arrayIPcLm1EELi4E23TrivialOffsetCalculatorILi0EjES7_ILi1EjENS0_6memory12LoadWithCastILi0EEENSA_13StoreWithCastILi1EEEEEviT_T0_T2_T3_T4_T5_,@"STO_CUDA_ENTRY STV_DEFAULT"
_ZN2at6native27unrolled_elementwise_kernelINS0_11FillFunctorIlEESt5arrayIPcLm1EELi4E23TrivialOffsetCalculatorILi0EjES7_ILi1EjENS0_6memory12LoadWithCastILi0EEENSA_13StoreWithCastILi1EEEEEviT_T0_T2_T3_T4_T5_:
.text._ZN2at6native27unrolled_elementwise_kernelINS0_11FillFunctorIlEESt5arrayIPcLm1EELi4E23TrivialOffsetCalculatorILi0EjES7_ILi1EjENS0_6memory12LoadWithCastILi0EEENSA_13StoreWithCastILi1EEEEEviT_T0_T2_T3_T4_T5_:
        /* <DEDUP_REMOVED lines=31> */
.L_x_6025:
[----:B------:R-:W0:Y:S02]  /*01f0*/  LDC.U8 R5, c[0x0][0x388] ;  /* 0x0000e200ff057b82 */ /* 0x000e240000000000 */
[----:B0-----:R3:W-:Y:S01]  /*0200*/  STG.E.U8 desc[UR36][R2.64], R5 ;  /* 0x0000000502007986 */ /* 0x0017e2000c101124 */
[----:B------:R-:W-:Y:S05]  /*0210*/  BRA `(.L_x_6021) ;  /* 0x0000000c005c7947 */ /* 0x000fea0003800000 */
.L_x_6024:
        /* <DEDUP_REMOVED lines=9> */
.L_x_6028:
[----:B------:R-:W0:Y:S02]  /*02b0*/  LDC R5, c[0x0][0x388] ;  /* 0x0000e200ff057b82 */ /* 0x000e240000000800 */
[----:B0-----:R1:W-:Y:S01]  /*02c0*/  STG.E desc[UR36][R2.64], R5 ;  /* 0x0000000502007986 */ /* 0x0013e2000c101924 */
[----:B------:R-:W-:Y:S05]  /*02d0*/  BRA `(.L_x_6021) ;  /* 0x0000000c002c7947 */ /* 0x000fea0003800000 */
.L_x_6027:
[----:B------:R-:W0:Y:S02]  /*02e0*/  LDC.U16 R5, c[0x0][0x388] ;  /* 0x0000e200ff057b82 */ /* 0x000e240000000400 */
[----:B0-----:R2:W-:Y:S01]  /*02f0*/  STG.E.U16 desc[UR36][R2.64], R5 ;  /* 0x0000000502007986 */ /* 0x0015e2000c101524 */
[----:B------:R-:W-:Y:S05]  /*0300*/  BRA `(.L_x_6021) ;  /* 0x0000000c00207947 */ /* 0x000fea0003800000 */
.L_x_6023:
[----:B------:R-:W-:-:S09]  /*0310*/  UISETP.GT.AND UP0, UPT, UR4, 0x6, UPT ;  /* 0x000000060400788c */ /* 0x000fd2000bf04270 */
[----:B------:R-:W-:Y:S05]  /*0320*/  BRA.U UP0, `(.L_x_6029) ;  /* 0x0000000100347547 */ /* 0x000fea000b800000 */
[----:B------:R-:W-:-:S09]  /*0330*/  UISETP.NE.AND UP0, UPT, UR4, 0x5, UPT ;  /* 0x000000050400788c */ /* 0x000fd2000bf05270 */
[----:B------:R-:W-:Y:S05]  /*0340*/  BRA.U !UP0, `(.L_x_6030) ;  /* 0x0000000108187547 */ /* 0x000fea000b800000 */
[----:B------:R-:W-:-:S09]  /*0350*/  UISETP.NE.AND UP0, UPT, UR4, 0x6, UPT ;  /* 0x000000060400788c */ /* 0x000fd2000bf05270 */
[----:B------:R-:W-:Y:S05]  /*0360*/  BRA.U UP0, `(.L_x_6026) ;  /* 0x0000000900747547 */ /* 0x000fea000b800000 */
[----:B------:R-:W0:Y:S02]  /*0370*/  LDCU.64 UR4, c[0x0][0x388] ;  /* 0x00007100ff0477ac */ /* 0x000e240008000a00 */
[----:B0-----:R-:W0:Y:S02]  /*0380*/  I2F.S64 R5, UR4 ;  /* 0x0000000400057d12 */ /* 0x001e240008301400 */
[----:B0-----:R0:W-:Y:S01]  /*0390*/  STG.E desc[UR36][R2.64], R5 ;  /* 0x0000000502007986 */ /* 0x0011e2000c101924 */
[----:B------:R-:W-:Y:S05]  /*03a0*/  BRA `(.L_x_6021) ;  /* 0x0000000800f87947 */ /* 0x000fea0003800000 */
.L_x_6030:
[----:B------:R-:W0:Y:S02]  /*03b0*/  LDCU.64 UR4, c[0x0][0x388] ;  /* 0x00007100ff0477ac */ /* 0x000e240008000a00 */
[----:B0-----:R-:W0:Y:S02]  /*03c0*/  I2F.S64 R0, UR4 ;  /* 0x0000000400007d12 */ /* 0x001e240008301400 */
[----:B0-----:R-:W-:-:S05]  /*03d0*/  F2FP.F16.F32.PACK_AB R0, RZ, R0 ;  /* 0x00000000ff00723e */ /* 0x001fca00000000ff */
[----:B------:R0:W-:Y:S01]  /*03e0*/  STG.E.U16 desc[UR36][R2.64], R0 ;  /* 0x0000000002007986 */ /* 0x0001e2000c101524 */
[----:B------:R-:W-:Y:S05]  /*03f0*/  BRA `(.L_x_6021) ;  /* 0x0000000800e47947 */ /* 0x000fea0003800000 */
.L_x_6029:
        /* <DEDUP_REMOVED lines=8> */
[----:B0-----:R-:W0:Y:S04]  /*0480*/  I2F.S64 R4, UR4 ;  /* 0x0000000400047d12 */ /* 0x001e280008301400 */
[----:B0-----:R0:W-:Y:S01]  /*0490*/  STG.E.64 desc[UR36][R2.64], R4 ;  /* 0x0000000402007986 */ /* 0x0011e2000c101b24 */
[----:B------:R-:W-:Y:S05]  /*04a0*/  BRA `(.L_x_6021) ;  /* 0x0000000800b87947 */ /* 0x000fea0003800000 */
.L_x_6032:
[----:B------:R-:W0:Y:S02]  /*04b0*/  LDCU.64 UR4, c[0x0][0x388] ;  /* 0x00007100ff0477ac */ /* 0x000e240008000a00 */
[----:B0-----:R-:W0:Y:S02]  /*04c0*/  I2F.S64 R0, UR4 ;  /* 0x0000000400007d12 */ /* 0x001e240008301400 */
[----:B0-----:R-:W-:-:S04]  /*04d0*/  F2FP.F16.F32.PACK_AB R5, RZ, R0 ;  /* 0x00000000ff05723e */ /* 0x001fc800000000ff */
[----:B------:R-:W-:-:S05]  /*04e0*/  PRMT R5, R5, 0x5410, RZ ;  /* 0x0000541005057816 */ /* 0x000fca00000000ff */
[----:B------:R0:W-:Y:S01]  /*04f0*/  STG.E desc[UR36][R2.64], R5 ;  /* 0x0000000502007986 */ /* 0x0001e2000c101924 */
[----:B------:R-:W-:Y:S05]  /*0500*/  BRA `(.L_x_6021) ;  /* 0x0000000800a07947 */ /* 0x000fea0003800000 */
.L_x_6031:
[----:B------:R-:W0:Y:S02]  /*0510*/  LDCU.64 UR4, c[0x0][0x388] ;  /* 0x00007100ff0477ac */ /* 0x000e240008000a00 */
[----:B0-----:R-:W0:Y:S02]  /*0520*/  I2F.F64.S64 R4, UR4 ;  /* 0x0000000400047d12 */ /* 0x001e240008301c00 */
[----:B0-----:R5:W-:Y:S01]  /*0530*/  STG.E.64 desc[UR36][R2.64], R4 ;  /* 0x0000000402007986 */ /* 0x001be2000c101b24 */
[----:B------:R-:W-:Y:S05]  /*0540*/  BRA `(.L_x_6021) ;  /* 0x0000000800907947 */ /* 0x000fea0003800000 */
.L_x_6022:
        /* <DEDUP_REMOVED lines=14> */
.L_x_6035:
[----:B------:R-:W0:Y:S01]  /*0630*/  LDCU.64 UR4, c[0x0][0x388] ;  /* 0x00007100ff0477ac */ /* 0x000e220008000a00 */
[----:B------:R-:W-:Y:S01]  /*0640*/  CS2R R6, SRZ ;  /* 0x0000000000067805 */ /* 0x000fe2000001ff00 */
[----:B0-----:R-:W0:Y:S04]  /*0650*/  I2F.F64.S64 R4, UR4 ;  /* 0x0000000400047d12 */ /* 0x001e280008301c00 */
[----:B0-----:R0:W-:Y:S01]  /*0660*/  STG.E.128 desc[UR36][R2.64], R4 ;  /* 0x0000000402007986 */ /* 0x0011e2000c101d24 */
[----:B------:R-:W-:Y:S05]  /*0670*/  BRA `(.L_x_6021) ;  /* 0x0000000800447947 */ /* 0x000fea0003800000 */
.L_x_6034:
        /* <DEDUP_REMOVED lines=8> */
[----:B0-----:R-:W0:Y:S02]  /*0700*/  I2F.S64 R6, UR4 ;  /* 0x0000000400067d12 */ /* 0x001e240008301400 */
        /* <DEDUP_REMOVED lines=10> */
.L_x_6038:
[----:B------:R-:W-:-:S05]  /*07b0*/  LOP3.LUT R7, R4, 0x80, R7, 0xf8, !PT ;  /* 0x0000008004077812 */ /* 0x000fca00078ef807 */
[----:B------:R0:W-:Y:S01]  /*07c0*/  STG.E.U8 desc[UR36][R2.64], R7 ;  /* 0x0000000702007986 */ /* 0x0001e2000c101124 */
[----:B------:R-:W-:Y:S05]  /*07d0*/  BRA `(.L_x_6021) ;  /* 0x0000000400ec7947 */ /* 0x000fea0003800000 */
.L_x_6037:
[----:B------:R-:W0:Y:S02]  /*07e0*/  LDCU.64 UR4, c[0x0][0x388] ;  /* 0x00007100ff0477ac */ /* 0x000e240008000a00 */
[----:B0-----:R-:W0:Y:S02]  /*07f0*/  I2F.S64 R5, UR4 ;  /* 0x0000000400057d12 */ /* 0x001e240008301400 */
        /* <DEDUP_REMOVED lines=13> */
.L_x_6039:
[----:B------:R-:W-:-:S05]  /*08d0*/  LOP3.LUT R5, R0, 0x80, R7, 0xf8, !PT ;  /* 0x0000008000057812 */ /* 0x000fca00078ef807 */
[----:B------:R0:W-:Y:S01]  /*08e0*/  STG.E.U8 desc[UR36][R2.64], R5 ;  /* 0x0000000502007986 */ /* 0x0001e2000c101124 */
[----:B------:R-:W-:Y:S05]  /*08f0*/  BRA `(.L_x_6021) ;  /* 0x0000000400a47947 */ /* 0x000fea0003800000 */
.L_x_6036:
[----:B------:R-:W0:Y:S02]  /*0900*/  LDCU.64 UR4, c[0x0][0x388] ;  /* 0x00007100ff0477ac */ /* 0x000e240008000a00 */
[----:B0-----:R-:W0:Y:S02]  /*0910*/  I2F.S64 R0, UR4 ;  /* 0x0000000400007d12 */ /* 0x001e240008301400 */
[----:B0-----:R-:W-:-:S05]  /*0920*/  F2FP.BF16.F32.PACK_AB R0, RZ, R0 ;  /* 0x00000000ff00723e */ /* 0x001fca00000010ff */
[----:B------:R0:W-:Y:S01]  /*0930*/  STG.E.U16 desc[UR36][R2.64], R0 ;  /* 0x0000000002007986 */ /* 0x0001e2000c101524 */
[----:B------:R-:W-:Y:S05]  /*0940*/  BRA `(.L_x_6021) ;  /* 0x0000000400907947 */ /* 0x000fea0003800000 */
.L_x_6033:
        /* <DEDUP_REMOVED lines=11> */
.L_x_6042:
[----:B------:R-:W0:Y:S01]  /*0a00*/  LDCU.64 UR4, c[0x0][0x388] ;  /* 0x00007100ff0477ac */ /* 0x000e220008000a00 */
[----:B------:R-:W-:Y:S01]  /*0a10*/  IMAD.MOV.U32 R0, RZ, RZ, 0x80 ;  /* 0x00000080ff007424 */ /* 0x000fe200078e00ff */
[----:B0-----:R-:W0:Y:S02]  /*0a20*/  I2F.S64 R5, UR4 ;  /* 0x0000000400057d12 */ /* 0x001e240008301400 */
        /* <DEDUP_REMOVED lines=10> */
.L_x_6044:
[----:B------:R-:W-:-:S04]  /*0ad0*/  SHF.R.U32.HI R0, RZ, 0x14, R5 ;  /* 0x00000014ff007819 */ /* 0x000fc80000011605 */
[----:B------:R-:W-:-:S04]  /*0ae0*/  LOP3.LUT R0, R0, 0x1, RZ, 0xc0, !PT ;  /* 0x0000000100007812 */ /* 0x000fc800078ec0ff */
[----:B------:R-:W-:-:S04]  /*0af0*/  IADD3 R0, PT, PT, R5, 0x487ffff, R0 ;  /* 0x0487ffff05007810 */ /* 0x000fc80007ffe000 */
[----:B------:R-:W-:-:S04]  /*0b00*/  SHF.R.U32.HI R0, RZ, 0x14, R0 ;  /* 0x00000014ff007819 */ /* 0x000fc80000011600 */
[----:B------:R-:W-:-:S07]  /*0b10*/  LOP3.LUT R4, R0, 0xff, RZ, 0xc0, !PT ;  /* 0x000000ff00047812 */ /* 0x000fce00078ec0ff */
.L_x_6045:
[----:B------:R-:W-:-:S04]  /*0b20*/  SHF.R.U32.HI R5, RZ, 0x18, R5 ;  /* 0x00000018ff057819 */ /* 0x000fc80000011605 */
[----:B------:R-:W-:-:S04]  /*0b30*/  LOP3.LUT R4, R4, 0x80, R5, 0xf8, !PT ;  /* 0x0000008004047812 */ /* 0x000fc800078ef805 */
[----:B------:R-:W-:-:S07]  /*0b40*/  PRMT R0, R4, 0x7610, R0 ;  /* 0x0000761004007816 */ /* 0x000fce0000000000 */
.L_x_6043:
[----:B------:R0:W-:Y:S01]  /*0b50*/  STG.E.U8 desc[UR36][R2.64], R0 ;  /* 0x0000000002007986 */ /* 0x0001e2000c101124 */
[----:B------:R-:W-:Y:S05]  /*0b60*/  BRA `(.L_x_6021) ;  /* 0x0000000400087947 */ /* 0x000fea0003800000 */
.L_x_6041:
        /* <DEDUP_REMOVED lines=13> */
.L_x_6047:
[----:B------:R-:W-:-:S04]  /*0c40*/  SHF.R.U32.HI R0, RZ, 0x15, R5 ;  /* 0x00000015ff007819 */ /* 0x000fc80000011605 */
[----:B------:R-:W-:-:S04]  /*0c50*/  LOP3.LUT R0, R0, 0x1, RZ, 0xc0, !PT ;  /* 0x0000000100007812 */ /* 0x000fc800078ec0ff */
[----:B------:R-:W-:-:S04]  /*0c60*/  IADD3 R0, PT, PT, R5, 0x88fffff, R0 ;  /* 0x088fffff05007810 */ /* 0x000fc80007ffe000 */
[----:B------:R-:W-:-:S04]  /*0c70*/  SHF.R.U32.HI R0, RZ, 0x15, R0 ;  /* 0x00000015ff007819 */ /* 0x000fc80000011600 */
[----:B------:R-:W-:-:S07]  /*0c80*/  LOP3.LUT R4, R0, 0xff, RZ, 0xc0, !PT ;  /* 0x000000ff00047812 */ /* 0x000fce00078ec0ff */
.L_x_6048:
[----:B------:R-:W-:-:S04]  /*0c90*/  SHF.R.U32.HI R5, RZ, 0x18, R5 ;  /* 0x00000018ff057819 */ /* 0x000fc80000011605 */
[----:B------:R-:W-:-:S04]  /*0ca0*/  LOP3.LUT R4, R4, 0x80, R5, 0xf8, !PT ;  /* 0x0000008004047812 */ /* 0x000fc800078ef805 */
[----:B------:R-:W-:-:S07]  /*0cb0*/  PRMT R0, R4, 0x7610, R0 ;  /* 0x0000761004007816 */ /* 0x000fce0000000000 */
.L_x_6046:
[----:B------:R0:W-:Y:S01]  /*0cc0*/  STG.E.U8 desc[UR36][R2.64], R0 ;  /* 0x0000000002007986 */ /* 0x0001e2000c101124 */
[----:B------:R-:W-:Y:S05]  /*0cd0*/  BRA `(.L_x_6021) ;  /* 0x0000000000ac7947 */ /* 0x000fea0003800000 */
.L_x_6040:
[----:B------:R-:W-:-:S09]  /*0ce0*/  UISETP.NE.AND UP0, UPT, UR4, 0x1c, UPT ;  /* 0x0000001c0400788c */ /* 0x000fd2000bf05270 */
[----:B------:R-:W-:Y:S05]  /*0cf0*/  BRA.U !UP0, `(.L_x_6049) ;  /* 0x00000001089c7547 */ /* 0x000fea000b800000 */
[----:B------:R-:W-:-:S09]  /*0d00*/  UISETP.NE.AND UP0, UPT, UR4, 0x1d, UPT ;  /* 0x0000001d0400788c */ /* 0x000fd2000bf05270 */
[----:B------:R-:W-:Y:S05]  /*0d10*/  BRA.U !UP0, `(.L_x_6050) ;  /* 0x0000000108887547 */ /* 0x000fea000b800000 */
[----:B------:R-:W-:-:S09]  /*0d20*/  UISETP.NE.AND UP0, UPT, UR4, 0x2c, UPT ;  /* 0x0000002c0400788c */ /* 0x000fd2000bf05270 */
[----:B------:R-:W-:Y:S05]  /*0d30*/  BRA.U !UP0, `(.L_x_6051) ;  /* 0x0000000108447547 */ /* 0x000fea000b800000 */
.L_x_6026:
        /* <DEDUP_REMOVED lines=16> */
.L_x_6052:
[----:B------:R-:W-:Y:S05]  /*0e40*/  BRA `(.L_x_6021) ;  /* 0x0000000000507947 */ /* 0x000fea0003800000 */
.L_x_6051:
[----:B------:R-:W0:Y:S01]  /*0e50*/  LDCU.64 UR4, c[0x0][0x388] ;  /* 0x00007100ff0477ac */ /* 0x000e220008000a00 */
[----:B------:R-:W-:Y:S01]  /*0e60*/  IMAD.MOV.U32 R4, RZ, RZ, 0xff ;  /* 0x000000ffff047424 */ /* 0x000fe200078e00ff */
[----:B0-----:R-:W0:Y:S02]  /*0e70*/  I2F.S64 R5, UR4 ;  /* 0x0000000400057d12 */ /* 0x001e240008301400 */
        /* <DEDUP_REMOVED lines=10> */
.L_x_6053:
[----:B------:R0:W-:Y:S01]  /*0f20*/  STG.E.U8 desc[UR36][R2.64], R4 ;  /* 0x0000000402007986 */ /* 0x0001e2000c101124 */
[----:B------:R-:W-:Y:S05]  /*0f30*/  BRA `(.L_x_6021) ;  /* 0x0000000000147947 */ /* 0x000fea0003800000 */
.L_x_6050:
[----:B------:R-:W0:Y:S02]  /*0f40*/  LDC.64 R4, c[0x0][0x388] ;  /* 0x0000e200ff047b82 */ /* 0x000e240000000a00 */
[----:B0-----:R0:W-:Y:S01]  /*0f50*/  STG.E.64 desc[UR36][R2.64], R4 ;  /* 0x0000000402007986 */ /* 0x0011e2000c101b24 */
[----:B------:R-:W-:Y:S05]  /*0f60*/  BRA `(.L_x_6021) ;  /* 0x0000000000087947 */ /* 0x000fea0003800000 */
.L_x_6049:
[----:B------:R-:W0:Y:S02]  /*0f70*/  LDC R5, c[0x0][0x388] ;  /* 0x0000e200ff057b82 */ /* 0x000e240000000800 */
[----:B0-----:R0:W-:Y:S02]  /*0f80*/  STG.E desc[UR36][R2.64], R5 ;  /* 0x0000000502007986 */ /* 0x0011e4000c101924 */
.L_x_6021:
[----:B------:R-:W-:Y:S05]  /*0f90*/  BSYNC.RECONVERGENT B6 ;  /* 0x0000000000067941 */ /* 0x000fea0003800200 */
.L_x_6020:
        /* <DEDUP_REMOVED lines=23> */
.L_x_6059:
[----:B------:R-:W0:Y:S02]  /*1110*/  LDC.U8 R5, c[0x0][0x388] ;  /* 0x0000e200ff057b82 */ /* 0x000e240000000000 */
[----:B0-----:R0:W-:Y:S01]  /*1120*/  STG.E.U8 desc[UR36][R2.64], R5 ;  /* 0x0000000502007986 */ /* 0x0011e2000c101124 */
[----:B------:R-:W-:Y:S05]  /*1130*/  BRA `(.L_x_6061) ;  /* 0x0000000c00587947 */ /* 0x000fea0003800000 */
.L_x_6058:
        /* <DEDUP_REMOVED lines=9> */
.L_x_6063:
[----:B------:R-:W0:Y:S02]  /*11d0*/  LDC R5, c[0x0][0x388] ;  /* 0x0000e200ff057b82 */ /* 0x000e240000000800 */
[----:B0-----:R0:W-:Y:S01]  /*11e0*/  STG.E desc[UR36][R2.64], R5 ;  /* 0x0000000502007986 */ /* 0x0011e2000c101924 */
[----:B------:R-:W-:Y:S05]  /*11f0*/  BRA `(.L_x_6061) ;  /* 0x0000000c00287947 */ /* 0x000fea0003800000 */
.L_x_6062:
[----:B------:R-:W0:Y:S02]  /*1200*/  LDC.U16 R5, c[0x0][0x388] ;  /* 0x0000e200ff057b82 */ /* 0x000e240000000400 */
[----:B0-----:R0:W-:Y:S01]  /*1210*/  STG.E.U16 desc[UR36][R2.64], R5 ;  /* 0x0000000502007986 */ /* 0x0011e2000c101524 */
[----:B------:R-:W-:Y:S05]  /*1220*/  BRA `(.L_x_6061) ;  /* 0x0000000c001c7947 */ /* 0x000fea0003800000 */
.L_x_6057:
        /* <DEDUP_REMOVED lines=10> */
.L_x_6065:
[----:B------:R-:W0:Y:S02]  /*12d0*/  LDCU.64 UR4, c[0x0][0x388] ;  /* 0x00007100ff0477ac */ /* 0x000e240008000a00 */
[----:B0-----:R-:W0:Y:S02]  /*12e0*/  I2F.S64 R0, UR4 ;  /* 0x0000000400007d12 */ /* 0x001e240008301400 */
[----:B0-----:R-:W-:-:S05]  /*12f0*/  F2FP.F16.F32.PACK_AB R0, RZ, R0 ;  /* 0x00000000ff00723e */ /* 0x001fca00000000ff */
[----:B------:R0:W-:Y:S01]  /*1300*/  STG.E.U16 desc[UR36][R2.64], R0 ;  /* 0x0000000002007986 */ /* 0x0001e2000c101524 */
[----:B------:R-:W-:Y:S05]  /*1310*/  BRA `(.L_x_6061) ;  /* 0x0000000800e07947 */ /* 0x000fea0003800000 */
.L_x_6064:
        /* <DEDUP_REMOVED lines=11> */
.L_x_6067:
[----:B------:R-:W0:Y:S02]  /*13d0*/  LDCU.64 UR4, c[0x0][0x388] ;  /* 0x00007100ff0477ac */ /* 0x000e240008000a00 */
[----:B0-----:R-:W0:Y:S02]  /*13e0*/  I2F.S64 R0, UR4 ;  /* 0x0000000400007d12 */ /* 0x001e240008301400 */
[----:B0-----:R-:W-:-:S04]  /*13f0*/  F2FP.F16.F32.PACK_AB R0, RZ, R0 ;  /* 0x00000000ff00723e */ /* 0x001fc800000000ff */
[----:B------:R-:W-:-:S05]  /*1400*/  PRMT R0, R0, 0x5410, RZ ;  /* 0x0000541000007816 */ /* 0x000fca00000000ff */
[----:B------:R0:W-:Y:S01]  /*1410*/  STG.E desc[UR36][R2.64], R0 ;  /* 0x0000000002007986 */ /* 0x0001e2000c101924 */
[----:B------:R-:W-:Y:S05]  /*1420*/  BRA `(.L_x_6061) ;  /* 0x00000008009c7947 */ /* 0x000fea0003800000 */
.L_x_6066:
[----:B------:R-:W0:Y:S02]  /*1430*/  LDCU.64 UR4, c[0x0][0x388] ;  /* 0x00007100ff0477ac */ /* 0x000e240008000a00 */
[----:B0-----:R-:W0:Y:S02]  /*1440*/  I2F.F64.S64 R4, UR4 ;  /* 0x0000000400047d12 */ /* 0x001e240008301c00 */
[----:B0-----:R0:W-:Y:S01]  /*1450*/  STG.E.64 desc[UR36][R2.64], R4 ;  /* 0x0000000402007986 */ /* 0x0011e2000c101b24 */
[----:B------:R-:W-:Y:S05]  /*1460*/  BRA `(.L_x_6061) ;  /* 0x00000008008c7947 */ /* 0x000fea0003800000 */
.L_x_6056:
        /* <DEDUP_REMOVED lines=13> */
.L_x_6071:
[----:B------:R-:W0:Y:S01]  /*1540*/  LDCU.64 UR4, c[0x0][0x388] ;  /* 0x00007100ff0477ac */ /* 0x000e220008000a00 */
[----:B------:R-:W-:Y:S01]  /*1550*/  IMAD.MOV.U32 R0, RZ, RZ, 0x80 ;  /* 0x00000080ff007424 */ /* 0x000fe200078e00ff */
[----:B0-----:R-:W0:Y:S02]  /*1560*/  I2F.S64 R4, UR4 ;  /* 0x0000000400047d12 */ /* 0x001e240008301400 */
        /* <DEDUP_REMOVED lines=15> */
.L_x_6073:
[----:B------:R-:W-:-:S04]  /*1660*/  SHF.R.U32.HI R5, RZ, 0x18, R4 ;  /* 0x00000018ff057819 */ /* 0x000fc80000011604 */
[----:B------:R-:W-:-:S07]  /*1670*/  LOP3.LUT R0, R0, 0x80, R5, 0xf8, !PT ;  /* 0x0000008000007812 */ /* 0x000fce00078ef805 */
.L_x_6072:
[----:B------:R4:W-:Y:S01]  /*1680*/  STG.E.U8 desc[UR36][R2.64], R0 ;  /* 0x0000000002007986 */ /* 0x0009e2000c101124 */
[----:B------:R-:W-:Y:S05]  /*1690*/  BRA `(.L_x_6061) ;  /* 0x0000000800007947 */ /* 0x000fea0003800000 */
.L_x_6070:
        /* <DEDUP_REMOVED lines=18> */
.L_x_6075:
[----:B------:R-:W-:-:S04]  /*17c0*/  SHF.R.U32.HI R5, RZ, 0x18, R4 ;  /* 0x00000018ff057819 */ /* 0x000fc80000011604 */
[----:B------:R-:W-:-:S07]  /*17d0*/  LOP3.LUT R0, R0, 0x80, R5, 0xf8, !PT ;  /* 0x0000008000007812 */ /* 0x000fce00078ef805 */
.L_x_6074:
[----:B------:R3:W-:Y:S01]  /*17e0*/  STG.E.U8 desc[UR36][R2.64], R0 ;  /* 0x0000000002007986 */ /* 0x0007e2000c101124 */
[----:B------:R-:W-:Y:S05]  /*17f0*/  BRA `(.L_x_6061) ;  /* 0x0000000400a87947 */ /* 0x000fea0003800000 */
.L_x_6069:
        /* <DEDUP_REMOVED lines=19> */
.L_x_6078:
[----:B------:R2:W-:Y:S01]  /*1930*/  STG.E.U8 desc[UR36][R2.64], R0 ;  /* 0x0000000002007986 */ /* 0x0005e2000c101124 */
[----:B------:R-:W-:Y:S05]  /*1940*/  BRA `(.L_x_6061) ;  /* 0x0000000400547947 */ /* 0x000fea0003800000 */
.L_x_6077:
[----:B------:R-:W0:Y:S02]  /*1950*/  LDC.64 R4, c[0x0][0x388] ;  /* 0x0000e200ff047b82 */ /* 0x000e240000000a00 */
[----:B0-----:R1:W-:Y:S01]  /*1960*/  STG.E.64 desc[UR36][R2.64], R4 ;  /* 0x0000000402007986 */ /* 0x0013e2000c101b24 */
[----:B------:R-:W-:Y:S05]  /*1970*/  BRA `(.L_x_6061) ;  /* 0x0000000400487947 */ /* 0x000fea0003800000 */
.L_x_6076:
[----:B------:R-:W0:Y:S02]  /*1980*/  LDC R5, c[0x0][0x388] ;  /* 0x0000e200ff057b82 */ /* 0x000e240000000800 */
[----:B0-----:R0:W-:Y:S01]  /*1990*/  STG.E desc[UR36][R2.64], R5 ;  /* 0x0000000502007986 */ /* 0x0011e2000c101924 */
[----:B------:R-:W-:Y:S05]  /*19a0*/  BRA `(.L_x_6061) ;  /* 0x00000004003c7947 */ /* 0x000fea0003800000 */
.L_x_6068:
        /* <DEDUP_REMOVED lines=12> */
.L_x_6080:
[----:B------:R-:W0:Y:S01]  /*1a70*/  LDCU.64 UR4, c[0x0][0x388] ;  /* 0x00007100ff0477ac */ /* 0x000e220008000a00 */
[----:B------:R-:W-:Y:S01]  /*1a80*/  CS2R R6, SRZ ;  /* 0x0000000000067805 */ /* 0x000fe2000001ff00 */
[----:B0-----:R-:W0:Y:S04]  /*1a90*/  I2F.F64.S64 R4, UR4 ;  /* 0x0000000400047d12 */ /* 0x001e280008301c00 */
[----:B0-----:R0:W-:Y:S01]  /*1aa0*/  STG.E.128 desc[UR36][R2.64], R4 ;  /* 0x0000000402007986 */ /* 0x0011e2000c101d24 */
[----:B------:R-:W-:Y:S05]  /*1ab0*/  BRA `(.L_x_6061) ;  /* 0x0000000000f87947 */ /* 0x000fea0003800000 */
.L_x_6079:
[----:B------:R-:W-:-:S09]  /*1ac0*/  UISETP.NE.AND UP0, UPT, UR4, 0xf, UPT ;  /* 0x0000000f0400788c */ /* 0x000fd2000bf05270 */
[----:B------:R-:W-:Y:S05]  /*1ad0*/  BRA.U !UP0, `(.L_x_6081) ;  /* 0x0000000108e07547 */ /* 0x000fea000b800000 */
[----:B------:R-:W-:-:S09]  /*1ae0*/  UISETP.NE.AND UP0, UPT, UR4, 0x17, UPT ;  /* 0x000000170400788c */ /* 0x000fd2000bf05270 */
[----:B------:R-:W-:Y:S05]  /*1af0*/  BRA.U !UP0, `(.L_x_6082) ;  /* 0x00000001088c7547 */ /* 0x000fea000b800000 */
[----:B------:R-:W-:-:S09]  /*1b00*/  UISETP.NE.AND UP0, UPT, UR4, 0x18, UPT ;  /* 0x000000180400788c */ /* 0x000fd2000bf05270 */
[----:B------:R-:W-:Y:S05]  /*1b10*/  BRA.U !UP0, `(.L_x_6083) ;  /* 0x0000000108447547 */ /* 0x000fea000b800000 */
.L_x_6060:
        /* <DEDUP_REMOVED lines=16> */
.L_x_6084:
[----:B------:R-:W-:Y:S05]  /*1c20*/  BRA `(.L_x_6061) ;  /* 0x00000000009c7947 */ /* 0x000fea0003800000 */
.L_x_6083:
[----:B------:R-:W0:Y:S01]  /*1c30*/  LDCU.64 UR4, c[0x0][0x388] ;  /* 0x00007100ff0477ac */ /* 0x000e220008000a00 */
[----:B------:R-:W-:Y:S01]  /*1c40*/  IMAD.MOV.U32 R0, RZ, RZ, 0x7f ;  /* 0x0000007fff007424 */ /* 0x000fe200078e00ff */
[----:B0-----:R-:W0:Y:S02]  /*1c50*/  I2F.S64 R4, UR4 ;  /* 0x0000000400047d12 */ /* 0x001e240008301400 */
        /* <DEDUP_REMOVED lines=10> */
.L_x_6085:
[----:B------:R-:W-:-:S05]  /*1d00*/  LOP3.LUT R5, R0, 0x80, R7, 0xf8, !PT ;  /* 0x0000008000057812 */ /* 0x000fca00078ef807 */
[----:B------:R0:W-:Y:S01]  /*1d10*/  STG.E.U8 desc[UR36][R2.64], R5 ;  /* 0x0000000502007986 */ /* 0x0001e2000c101124 */
[----:B------:R-:W-:Y:S05]  /*1d20*/  BRA `(.L_x_6061) ;  /* 0x00000000005c7947 */ /* 0x000fea0003800000 */
.L_x_6082:
[----:B------:R-:W0:Y:S02]  /*1d30*/  LDCU.64 UR4, c[0x0][0x388] ;  /* 0x00007100ff0477ac */ /* 0x000e240008000a00 */
        /* <DEDUP_REMOVED lines=11> */
.L_x_6086:
[----:B------:R-:W-:Y:S01]  /*1df0*/  IMAD.MOV.U32 R0, RZ, RZ, 0x7f ;  /* 0x0000007fff007424 */ /* 0x000fe200078e00ff */
[----:B------:R-:W-:-:S04]  /*1e00*/  ISETP.GT.U32.AND P0, PT, R6, 0x7f800000, PT ;  /* 0x7f8000000600780c */ /* 0x000fc80003f04070 */
[----:B------:R-:W-:-:S09]  /*1e10*/  SEL R0, R0, 0x7c, P0 ;  /* 0x0000007c00007807 */ /* 0x000fd20000000000 */
.L_x_6087:
[----:B------:R-:W-:-:S04]  /*1e20*/  SHF.R.U32.HI R5, RZ, 0x18, R4 ;  /* 0x00000018ff057819 */ /* 0x000fc80000011604 */
[----:B------:R-:W-:-:S05]  /*1e30*/  LOP3.LUT R5, R0, 0x80, R5, 0xf8, !PT ;  /* 0x0000008000057812 */ /* 0x000fca00078ef805 */
[----:B------:R0:W-:Y:S01]  /*1e40*/  STG.E.U8 desc[UR36][R2.64], R5 ;  /* 0x0000000502007986 */ /* 0x0001e2000c101124 */
[----:B------:R-:W-:Y:S05]  /*1e50*/  BRA `(.L_x_6061) ;  /* 0x0000000000107947 */ /* 0x000fea0003800000 */
.L_x_6081:
[----:B------:R-:W0:Y:S02]  /*1e60*/  LDCU.64 UR4, c[0x0][0x388] ;  /* 0x00007100ff0477ac */ /* 0x000e240008000a00 */
[----:B0-----:R-:W0:Y:S02]  /*1e70*/  I2F.S64 R0, UR4 ;  /* 0x0000000400007d12 */ /* 0x001e240008301400 */
[----:B0-----:R-:W-:-:S05]  /*1e80*/  F2FP.BF16.F32.PACK_AB R0, RZ, R0 ;  /* 0x00000000ff00723e */ /* 0x001fca00000010ff */
[----:B------:R0:W-:Y:S02]  /*1e90*/  STG.E.U16 desc[UR36][R2.64], R0 ;  /* 0x0000000002007986 */ /* 0x0001e4000c101524 */
.L_x_6061:
        /* <DEDUP_REMOVED lines=23> */
.L_x_6091:
[----:B------:R-:W0:Y:S02]  /*2010*/  LDC.U8 R5, c[0x0][0x388] ;  /* 0x0000e200ff057b82 */ /* 0x000e240000000000 */
[----:B0-----:R3:W-:Y:S01]  /*2020*/  STG.E.U8 desc[UR36][R2.64], R5 ;  /* 0x0000000502007986 */ /* 0x0017e2000c101124 */
[----:B------:R-:W-:Y:S05]  /*2030*/  BRA `(.L_x_6093) ;  /* 0x0000000c00587947 */ /* 0x000fea0003800000 */
.L_x_6090:
        /* <DEDUP_REMOVED lines=9> */
.L_x_6095:
[----:B------:R-:W0:Y:S02]  /*20d0*/  LDC R5, c[0x0][0x388] ;  /* 0x0000e200ff057b82 */ /* 0x000e240000000800 */
[----:B0-----:R1:W-:Y:S01]  /*20e0*/  STG.E desc[UR36][R2.64], R5 ;  /* 0x0000000502007986 */ /* 0x0013e2000c101924 */
[----:B------:R-:W-:Y:S05]  /*20f0*/  BRA `(.L_x_6093) ;  /* 0x0000000c00287947 */ /* 0x000fea0003800000 */
.L_x_6094:
[----:B------:R-:W0:Y:S02]  /*2100*/  LDC.U16 R5, c[0x0][0x388] ;  /* 0x0000e200ff057b82 */ /* 0x000e240000000400 */
[----:B0-----:R2:W-:Y:S01]  /*2110*/  STG.E.U16 desc[UR36][R2.64], R5 ;  /* 0x0000000502007986 */ /* 0x0015e2000c101524 */
[----:B------:R-:W-:Y:S05]  /*2120*/  BRA `(.L_x_6093) ;  /* 0x0000000c001c7947 */ /* 0x000fea0003800000 */
.L_x_6089:
        /* <DEDUP_REMOVED lines=10> */
.L_x_6097:
[----:B------:R-:W0:Y:S02]  /*21d0*/  LDCU.64 UR4, c[0x0][0x388] ;  /* 0x00007100ff0477ac */ /* 0x000e240008000a00 */
[----:B0-----:R-:W0:Y:S02]  /*21e0*/  I2F.S64 R0, UR4 ;  /* 0x0000000400007d12 */ /* 0x001e240008301400 */
[----:B0-----:R-:W-:-:S05]  /*21f0*/  F2FP.F16.F32.PACK_AB R0, RZ, R0 ;  /* 0x00000000ff00723e */ /* 0x001fca00000000ff */
[----:B------:R0:W-:Y:S01]  /*2200*/  STG.E.U16 desc[UR36][R2.64], R0 ;  /* 0x0000000002007986 */ /* 0x0001e2000c101524 */
[----:B------:R-:W-:Y:S05]  /*2210*/  BRA `(.L_x_6093) ;  /* 0x0000000800e07947 */ /* 0x000fea0003800000 */
.L_x_6096:
        /* <DEDUP_REMOVED lines=11> */
.L_x_6099:
[----:B------:R-:W0:Y:S02]  /*22d0*/  LDCU.64 UR4, c[0x0][0x388] ;  /* 0x00007100ff0477ac */ /* 0x000e240008000a00 */
[----:B0-----:R-:W0:Y:S02]  /*22e0*/  I2F.S64 R0, UR4 ;  /* 0x0000000400007d12 */ /* 0x001e240008301400 */
[----:B0-----:R-:W-:-:S04]  /*22f0*/  F2FP.F16.F32.PACK_AB R0, RZ, R0 ;  /* 0x00000000ff00723e */ /* 0x001fc800000000ff */
[----:B------:R-:W-:-:S05]  /*2300*/  PRMT R0, R0, 0x5410, RZ ;  /* 0x0000541000007816 */ /* 0x000fca00000000ff */
[----:B------:R0:W-:Y:S01]  /*2310*/  STG.E desc[UR36][R2.64], R0 ;  /* 0x0000000002007986 */ /* 0x0001e2000c101924 */
[----:B------:R-:W-:Y:S05]  /*2320*/  BRA `(.L_x_6093) ;  /* 0x00000008009c7947 */ /* 0x000fea0003800000 */
.L_x_6098:
[----:B------:R-:W0:Y:S02]  /*2330*/  LDCU.64 UR4, c[0x0][0x388] ;  /* 0x00007100ff0477ac */ /* 0x000e240008000a00 */
[----:B0-----:R-:W0:Y:S02]  /*2340*/  I2F.F64.S64 R4, UR4 ;  /* 0x0000000400047d12 */ /* 0x001e240008301c00 */
[----:B0-----:R5:W-:Y:S01]  /*2350*/  STG.E.64 desc[UR36][R2.64], R4 ;  /* 0x0000000402007986 */ /* 0x001be2000c101b24 */
[----:B------:R-:W-:Y:S05]  /*2360*/  BRA `(.L_x_6093) ;  /* 0x00000008008c7947 */ /* 0x000fea0003800000 */
.L_x_6088:
        /* <DEDUP_REMOVED lines=13> */
.L_x_6103:
        /* <DEDUP_REMOVED lines=18> */
.L_x_6105:
[----:B------:R-:W-:-:S04]  /*2560*/  SHF.R.U32.HI R5, RZ, 0x18, R4 ;  /* 0x00000018ff057819 */ /* 0x000fc80000011604 */
[----:B------:R-:W-:-:S07]  /*2570*/  LOP3.LUT R0, R0, 0x80, R5, 0xf8, !PT ;  /* 0x0000008000007812 */ /* 0x000fce00078ef805 */
.L_x_6104:
[----:B------:R0:W-:Y:S01]  /*2580*/  STG.E.U8 desc[UR36][R2.64], R0 ;  /* 0x0000000002007986 */ /* 0x0001e2000c101124 */
[----:B------:R-:W-:Y:S05]  /*2590*/  BRA `(.L_x_6093) ;  /* 0x0000000800007947 */ /* 0x000fea0003800000 */
.L_x_6102:
        /* <DEDUP_REMOVED lines=18> */
.L_x_6107:
[----:B------:R-:W-:-:S04]  /*26c0*/  SHF.R.U32.HI R5, RZ, 0x18, R4 ;  /* 0x00000018ff057819 */ /* 0x000fc80000011604 */
[----:B------:R-:W-:-:S07]  /*26d0*/  LOP3.LUT R0, R0, 0x80, R5, 0xf8, !PT ;  /* 0x0000008000007812 */ /* 0x000fce00078ef805 */
.L_x_6106:
[----:B------:R0:W-:Y:S01]  /*26e0*/  STG.E.U8 desc[UR36][R2.64], R0 ;  /* 0x0000000002007986 */ /* 0x0001e2000c101124 */
[----:B------:R-:W-:Y:S05]  /*26f0*/  BRA `(.L_x_6093) ;  /* 0x0000000400a87947 */ /* 0x000fea0003800000 */
.L_x_6101:
        /* <DEDUP_REMOVED lines=19> */
.L_x_6110:
[----:B------:R0:W-:Y:S01]  /*2830*/  STG.E.U8 desc[UR36][R2.64], R0 ;  /* 0x0000000002007986 */ /* 0x0001e2000c101124 */
[----:B------:R-:W-:Y:S05]  /*2840*/  BRA `(.L_x_6093) ;  /* 0x0000000400547947 */ /* 0x000fea0003800000 */
.L_x_6109:
[----:B------:R-:W0:Y:S02]  /*2850*/  LDC.64 R4, c[0x0][0x388] ;  /* 0x0000e200ff047b82 */ /* 0x000e240000000a00 */
[----:B0-----:R0:W-:Y:S01]  /*2860*/  STG.E.64 desc[UR36][R2.64], R4 ;  /* 0x0000000402007986 */ /* 0x0011e2000c101b24 */
[----:B------:R-:W-:Y:S05]  /*2870*/  BRA `(.L_x_6093) ;  /* 0x0000000400487947 */ /* 0x000fea0003800000 */
.L_x_6108:
[----:B------:R-:W0:Y:S02]  /*2880*/  LDC R5, c[0x0][0x388] ;  /* 0x0000e200ff057b82 */ /* 0x000e240000000800 */
[----:B0-----:R0:W-:Y:S01]  /*2890*/  STG.E desc[UR36][R2.64], R5 ;  /* 0x0000000502007986 */ /* 0x0011e2000c101924 */
[----:B------:R-:W-:Y:S05]  /*28a0*/  BRA `(.L_x_6093) ;  /* 0x00000004003c7947 */ /* 0x000fea0003800000 */
.L_x_6100:
        /* <DEDUP_REMOVED lines=12> */
.L_x_6112:
[----:B------:R-:W0:Y:S01]  /*2970*/  LDCU.64 UR4, c[0x0][0x388] ;  /* 0x00007100ff0477ac */ /* 0x000e220008000a00 */
[----:B------:R-:W-:Y:S01]  /*2980*/  CS2R R6, SRZ ;  /* 0x0000000000067805 */ /* 0x000fe2000001ff00 */
[----:B0-----:R-:W0:Y:S04]  /*2990*/  I2F.F64.S64 R4, UR4 ;  /* 0x0000000400047d12 */ /* 0x001e280008301c00 */
[----:B0-----:R0:W-:Y:S01]  /*29a0*/  STG.E.128 desc[UR36][R2.64], R4 ;  /* 0x0000000402007986 */ /* 0x0011e2000c101d24 */
[----:B------:R-:W-:Y:S05]  /*29b0*/  BRA `(.L_x_6093) ;  /* 0x0000000000f87947 */ /* 0x000fea0003800000 */
.L_x_6111:
[----:B------:R-:W-:-:S09]  /*29c0*/  UISETP.NE.AND UP0, UPT, UR4, 0xf, UPT ;  /* 0x0000000f0400788c */ /* 0x000fd2000bf05270 */
[----:B------:R-:W-:Y:S05]  /*29d0*/  BRA.U !UP0, `(.L_x_6113) ;  /* 0x0000000108e07547 */ /* 0x000fea000b800000 */
[----:B------:R-:W-:-:S09]  /*29e0*/  UISETP.NE.AND UP0, UPT, UR4, 0x17, UPT ;  /* 0x000000170400788c */ /* 0x000fd2000bf05270 */
[----:B------:R-:W-:Y:S05]  /*29f0*/  BRA.U !UP0, `(.L_x_6114) ;  /* 0x00000001088c7547 */ /* 0x000fea000b800000 */
[----:B------:R-:W-:-:S09]  /*2a00*/  UISETP.NE.AND UP0, UPT, UR4, 0x18, UPT ;  /* 0x000000180400788c */ /* 0x000fd2000bf05270 */
[----:B------:R-:W-:Y:S05]  /*2a10*/  BRA.U !UP0, `(.L_x_6115) ;  /* 0x0000000108447547 */ /* 0x000fea000b800000 */
.L_x_6092:
        /* <DEDUP_REMOVED lines=16> */
.L_x_6116:
[----:B------:R-:W-:Y:S05]  /*2b20*/  BRA `(.L_x_6093) ;  /* 0x00000000009c7947 */ /* 0x000fea0003800000 */
.L_x_6115:
        /* <DEDUP_REMOVED lines=13> */
.L_x_6117:
[----:B------:R-:W-:-:S05]  /*2c00*/  LOP3.LUT R5, R0, 0x80, R7, 0xf8, !PT ;  /* 0x0000008000057812 */ /* 0x000fca00078ef807 */
[----:B------:R0:W-:Y:S01]  /*2c10*/  STG.E.U8 desc[UR36][R2.64], R5 ;  /* 0x0000000502007986 */ /* 0x0001e2000c101124 */
[----:B------:R-:W-:Y:S05]  /*2c20*/  BRA `(.L_x_6093) ;  /* 0x00000000005c7947 */ /* 0x000fea0003800000 */
.L_x_6114:
        /* <DEDUP_REMOVED lines=12> */
.L_x_6118:
[----:B------:R-:W-:Y:S01]  /*2cf0*/  IMAD.MOV.U32 R0, RZ, RZ, 0x7f ;  /* 0x0000007fff007424 */ /* 0x000fe200078e00ff */
[----:B------:R-:W-:-:S04]  /*2d00*/  ISETP.GT.U32.AND P0, PT, R6, 0x7f800000, PT ;  /* 0x7f8000000600780c */ /* 0x000fc80003f04070 */
[----:B------:R-:W-:-:S09]  /*2d10*/  SEL R0, R0, 0x7c, P0 ;  /* 0x0000007c00007807 */ /* 0x000fd20000000000 */
.L_x_6119:
[----:B------:R-:W-:-:S04]  /*2d20*/  SHF.R.U32.HI R5, RZ, 0x18, R4 ;  /* 0x00000018ff057819 */ /* 0x000fc80000011604 */
[----:B------:R-:W-:-:S05]  /*2d30*/  LOP3.LUT R5, R0, 0x80, R5, 0xf8, !PT ;  /* 0x0000008000057812 */ /* 0x000fca00078ef805 */
[----:B------:R0:W-:Y:S01]  /*2d40*/  STG.E.U8 desc[UR36][R2.64], R5 ;  /* 0x0000000502007986 */ /* 0x0001e2000c101124 */
[----:B------:R-:W-:Y:S05]  /*2d50*/  BRA `(.L_x_6093) ;  /* 0x0000000000107947 */ /* 0x000fea0003800000 */
.L_x_6113:
[----:B------:R-:W0:Y:S02]  /*2d60*/  LDCU.64 UR4, c[0x0][0x388] ;  /* 0x00007100ff0477ac */ /* 0x000e240008000a00 */
[----:B0-----:R-:W0:Y:S02]  /*2d70*/  I2F.S64 R0, UR4 ;  /* 0x0000000400007d12 */ /* 0x001e240008301400 */
[----:B0-----:R-:W-:-:S05]  /*2d80*/  F2FP.BF16.F32.PACK_AB R0, RZ, R0 ;  /* 0x00000000ff00723e */ /* 0x001fca00000010ff */
[----:B------:R0:W-:Y:S02]  /*2d90*/  STG.E.U16 desc[UR36][R2.64], R0 ;  /* 0x0000000002007986 */ /* 0x0001e4000c101524 */
.L_x_6093:
[----:B------:R-:W-:-:S07]  /*2da0*/  VIADD R18, R18, 0x80 ;  /* 0x0000008012127836 */ /* 0x000fce0000000000 */
.L_x_6055:
[----:B------:R-:W-:Y:S05]  /*2db0*/  BSYNC.RECONVERGENT B6 ;  /* 0x0000000000067941 */ /* 0x000fea0003800200 */
.L_x_6054:
        /* <DEDUP_REMOVED lines=22> */
.L_x_6123:
[----:B------:R-:W0:Y:S02]  /*2f20*/  LDC.U8 R5, c[0x0][0x388] ;  /* 0x0000e200ff057b82 */ /* 0x000e240000000000 */
[----:B0-----:R-:W-:Y:S01]  /*2f30*/  STG.E.U8 desc[UR36][R2.64], R5 ;  /* 0x0000000502007986 */ /* 0x001fe2000c101124 */
[----:B------:R-:W-:Y:S05]  /*2f40*/  EXIT ;  /* 0x000000000000794d */ /* 0x000fea0003800000 */
.L_x_6122:
        /* <DEDUP_REMOVED lines=9> */
.L_x_6126:
[----:B------:R-:W0:Y:S02]  /*2fe0*/  LDC R5, c[0x0][0x388] ;  /* 0x0000e200ff057b82 */ /* 0x000e240000000800 */
[----:B0-----:R-:W-:Y:S01]  /*2ff0*/  STG.E desc[UR36][R2.64], R5 ;  /* 0x0000000502007986 */ /* 0x001fe2000c101924 */
[----:B------:R-:W-:Y:S05]  /*3000*/  EXIT ;  /* 0x000000000000794d */ /* 0x000fea0003800000 */
.L_x_6125:
[----:B------:R-:W0:Y:S02]  /*3010*/  LDC.U16 R5, c[0x0][0x388] ;  /* 0x0000e200ff057b82 */ /* 0x000e240000000400 */
[----:B0-----:R-:W-:Y:S01]  /*3020*/  STG.E.U16 desc[UR36][R2.64], R5 ;  /* 0x0000000502007986 */ /* 0x001fe2000c101524 */
[----:B------:R-:W-:Y:S05]  /*3030*/  EXIT ;  /* 0x000000000000794d */ /* 0x000fea0003800000 */
.L_x_6121:
        /* <DEDUP_REMOVED lines=8> */
[----:B0-----:R-:W-:Y:S01]  /*30c0*/  STG.E desc[UR36][R2.64], R5 ;  /* 0x0000000502007986 */ /* 0x001fe2000c101924 */
[----:B------:R-:W-:Y:S05]  /*30d0*/  EXIT ;  /* 0x000000000000794d */ /* 0x000fea0003800000 */
.L_x_6128:
[----:B------:R-:W0:Y:S02]  /*30e0*/  LDCU.64 UR4, c[0x0][0x388] ;  /* 0x00007100ff0477ac */ /* 0x000e240008000a00 */
[----:B0-----:R-:W0:Y:S02]  /*30f0*/  I2F.S64 R0, UR4 ;  /* 0x0000000400007d12 */ /* 0x001e240008301400 */
[----:B0-----:R-:W-:-:S05]  /*3100*/  F2FP.F16.F32.PACK_AB R0, RZ, R0 ;  /* 0x00000000ff00723e */ /* 0x001fca00000000ff */
[----:B------:R-:W-:Y:S01]  /*3110*/  STG.E.U16 desc[UR36][R2.64], R0 ;  /* 0x0000000002007986 */ /* 0x000fe2000c101524 */
[----:B------:R-:W-:Y:S05]  /*3120*/  EXIT ;  /* 0x000000000000794d */ /* 0x000fea0003800000 */
.L_x_6127:
        /* <DEDUP_REMOVED lines=9> */
[----:B0-----:R-:W-:Y:S01]  /*31c0*/  STG.E.64 desc[UR36][R2.64], R4 ;  /* 0x0000000402007986 */ /* 0x001fe2000c101b24 */
[----:B------:R-:W-:Y:S05]  /*31d0*/  EXIT ;  /* 0x000000000000794d */ /* 0x000fea0003800000 */
.L_x_6130:
[----:B------:R-:W0:Y:S02]  /*31e0*/  LDCU.64 UR4, c[0x0][0x388] ;  /* 0x00007100ff0477ac */ /* 0x000e240008000a00 */
[----:B0-----:R-:W0:Y:S02]  /*31f0*/  I2F.S64 R0, UR4 ;  /* 0x0000000400007d12 */ /* 0x001e240008301400 */
[----:B0-----:R-:W-:-:S04]  /*3200*/  F2FP.F16.F32.PACK_AB R0, RZ, R0 ;  /* 0x00000000ff00723e */ /* 0x001fc800000000ff */
[----:B------:R-:W-:-:S05]  /*3210*/  PRMT R0, R0, 0x5410, RZ ;  /* 0x0000541000007816 */ /* 0x000fca00000000ff */
[----:B------:R-:W-:Y:S01]  /*3220*/  STG.E desc[UR36][R2.64], R0 ;  /* 0x0000000002007986 */ /* 0x000fe2000c101924 */
[----:B------:R-:W-:Y:S05]  /*3230*/  EXIT ;  /* 0x000000000000794d */ /* 0x000fea0003800000 */
.L_x_6129:
[----:B------:R-:W0:Y:S02]  /*3240*/  LDCU.64 UR4, c[0x0][0x388] ;  /* 0x00007100ff0477ac */ /* 0x000e240008000a00 */
[----:B0-----:R-:W0:Y:S02]  /*3250*/  I2F.F64.S64 R4, UR4 ;  /* 0x0000000400047d12 */ /* 0x001e240008301c00 */
[----:B0-----:R-:W-:Y:S01]  /*3260*/  STG.E.64 desc[UR36][R2.64], R4 ;  /* 0x0000000402007986 */ /* 0x001fe2000c101b24 */
[----:B------:R-:W-:Y:S05]  /*3270*/  EXIT ;  /* 0x000000000000794d */ /* 0x000fea0003800000 */
.L_x_6120:
        /* <DEDUP_REMOVED lines=13> */
.L_x_6134:
        /* <DEDUP_REMOVED lines=18> */
.L_x_6136:
[----:B------:R-:W-:-:S04]  /*3470*/  SHF.R.U32.HI R5, RZ, 0x18, R4 ;  /* 0x00000018ff057819 */ /* 0x000fc80000011604 */
[----:B------:R-:W-:-:S07]  /*3480*/  LOP3.LUT R0, R0, 0x80, R5, 0xf8, !PT ;  /* 0x0000008000007812 */ /* 0x000fce00078ef805 */
.L_x_6135:
[----:B------:R-:W-:Y:S01]  /*3490*/  STG.E.U8 desc[UR36][R2.64], R0 ;  /* 0x0000000002007986 */ /* 0x000fe2000c101124 */
[----:B------:R-:W-:Y:S05]  /*34a0*/  EXIT ;  /* 0x000000000000794d */ /* 0x000fea0003800000 */
.L_x_6133:
        /* <DEDUP_REMOVED lines=18> */
.L_x_6138:
[----:B------:R-:W-:-:S04]  /*35d0*/  SHF.R.U32.HI R5, RZ, 0x18, R4 ;  /* 0x00000018ff057819 */ /* 0x000fc80000011604 */
[----:B------:R-:W-:-:S07]  /*35e0*/  LOP3.LUT R0, R0, 0x80, R5, 0xf8, !PT ;  /* 0x0000008000007812 */ /* 0x000fce00078ef805 */
.L_x_6137:
[----:B------:R-:W-:Y:S01]  /*35f0*/  STG.E.U8 desc[UR36][R2.64], R0 ;  /* 0x0000000002007986 */ /* 0x000fe2000c101124 */
[----:B------:R-:W-:Y:S05]  /*3600*/  EXIT ;  /* 0x000000000000794d */ /* 0x000fea0003800000 */
.L_x_6132:
        /* <DEDUP_REMOVED lines=19> */
.L_x_6141:
[----:B------:R-:W-:Y:S01]  /*3740*/  STG.E.U8 desc[UR36][R2.64], R0 ;  /* 0x0000000002007986 */ /* 0x000fe2000c101124 */
[----:B------:R-:W-:Y:S05]  /*3750*/  EXIT ;  /* 0x000000000000794d */ /* 0x000fea0003800000 */
.L_x_6140:
[----:B------:R-:W0:Y:S02]  /*3760*/  LDC.64 R4, c[0x0][0x388] ;  /* 0x0000e200ff047b82 */ /* 0x000e240000000a00 */
[----:B0-----:R-:W-:Y:S01]  /*3770*/  STG.E.64 desc[UR36][R2.64], R4 ;  /* 0x0000000402007986 */ /* 0x001fe2000c101b24 */
[----:B------:R-:W-:Y:S05]  /*3780*/  EXIT ;  /* 0x000000000000794d */ /* 0x000fea0003800000 */
.L_x_6139:
[----:B------:R-:W0:Y:S02]  /*3790*/  LDC R5, c[0x0][0x388] ;  /* 0x0000e200ff057b82 */ /* 0x000e240000000800 */
[----:B0-----:R-:W-:Y:S01]  /*37a0*/  STG.E desc[UR36][R2.64], R5 ;  /* 0x0000000502007986 */ /* 0x001fe2000c101924 */
[----:B------:R-:W-:Y:S05]  /*37b0*/  EXIT ;  /* 0x000000000000794d */ /* 0x000fea0003800000 */
.L_x_6131:
        /* <DEDUP_REMOVED lines=12> */
.L_x_6143:
[----:B------:R-:W0:Y:S01]  /*3880*/  LDCU.64 UR4, c[0x0][0x388] ;  /* 0x00007100ff0477ac */ /* 0x000e220008000a00 */
[----:B------:R-:W-:Y:S01]  /*3890*/  CS2R R6, SRZ ;  /* 0x0000000000067805 */ /* 0x000fe2000001ff00 */
[----:B0-----:R-:W0:Y:S04]  /*38a0*/  I2F.F64.S64 R4, UR4 ;  /* 0x0000000400047d12 */ /* 0x001e280008301c00 */
[----:B0-----:R-:W-:Y:S01]  /*38b0*/  STG.E.128 desc[UR36][R2.64], R4 ;  /* 0x0000000402007986 */ /* 0x001fe2000c101d24 */
[----:B------:R-:W-:Y:S05]  /*38c0*/  EXIT ;  /* 0x000000000000794d */ /* 0x000fea0003800000 */
.L_x_6142:
[----:B------:R-:W-:-:S09]  /*38d0*/  UISETP.NE.AND UP0, UPT, UR4, 0xf, UPT ;  /* 0x0000000f0400788c */ /* 0x000fd2000bf05270 */
[----:B------:R-:W-:Y:S05]  /*38e0*/  BRA.U !UP0, `(.L_x_6144) ;  /* 0x0000000108e07547 */ /* 0x000fea000b800000 */
[----:B------:R-:W-:-:S09]  /*38f0*/  UISETP.NE.AND UP0, UPT, UR4, 0x17, UPT ;  /* 0x000000170400788c */ /* 0x000fd2000bf05270 */
[----:B------:R-:W-:Y:S05]  /*3900*/  BRA.U !UP0, `(.L_x_6145) ;  /* 0x00000001088c7547 */ /* 0x000fea000b800000 */
[----:B------:R-:W-:-:S09]  /*3910*/  UISETP.NE.AND UP0, UPT, UR4, 0x18, UPT ;  /* 0x000000180400788c */ /* 0x000fd2000bf05270 */
[----:B------:R-:W-:Y:S05]  /*3920*/  BRA.U !UP0, `(.L_x_6146) ;  /* 0x0000000108447547 */ /* 0x000fea000b800000 */
.L_x_6124:
        /* <DEDUP_REMOVED lines=16> */
.L_x_6147:
[----:B------:R-:W-:Y:S05]  /*3a30*/  EXIT ;  /* 0x000000000000794d */ /* 0x000fea0003800000 */
.L_x_6146:
        /* <DEDUP_REMOVED lines=13> */
.L_x_6148:
[----:B------:R-:W-:-:S05]  /*3b10*/  LOP3.LUT R5, R0, 0x80, R7, 0xf8, !PT ;  /* 0x0000008000057812 */ /* 0x000fca00078ef807 */
[----:B------:R-:W-:Y:S01]  /*3b20*/  STG.E.U8 desc[UR36][R2.64], R5 ;  /* 0x0000000502007986 */ /* 0x000fe2000c101124 */
[----:B------:R-:W-:Y:S05]  /*3b30*/  EXIT ;  /* 0x000000000000794d */ /* 0x000fea0003800000 */
.L_x_6145:
        /* <DEDUP_REMOVED lines=12> */
.L_x_6149:
[----:B------:R-:W-:Y:S01]  /*3c00*/  IMAD.MOV.U32 R0, RZ, RZ, 0x7f ;  /* 0x0000007fff007424 */ /* 0x000fe200078e00ff */
[----:B------:R-:W-:-:S04]  /*3c10*/  ISETP.GT.U32.AND P0, PT, R6, 0x7f800000, PT ;  /* 0x7f8000000600780c */ /* 0x000fc80003f04070 */
[----:B------:R-:W-:-:S09]  /*3c20*/  SEL R0, R0, 0x7c, P0 ;  /* 0x0000007c00007807 */ /* 0x000fd20000000000 */
.L_x_6150:
[----:B------:R-:W-:-:S04]  /*3c30*/  SHF.R.U32.HI R5, RZ, 0x18, R4 ;  /* 0x00000018ff057819 */ /* 0x000fc80000011604 */
[----:B------:R-:W-:-:S05]  /*3c40*/  LOP3.LUT R5, R0, 0x80, R5, 0xf8, !PT ;  /* 0x0000008000057812 */ /* 0x000fca00078ef805 */
[----:B------:R-:W-:Y:S01]  /*3c50*/  STG.E.U8 desc[UR36][R2.64], R5 ;  /* 0x0000000502007986 */ /* 0x000fe2000c101124 */
[----:B------:R-:W-:Y:S05]  /*3c60*/  EXIT ;  /* 0x000000000000794d */ /* 0x000fea0003800000 */
.L_x_6144:
[----:B------:R-:W0:Y:S02]  /*3c70*/  LDCU.64 UR4, c[0x0][0x388] ;  /* 0x00007100ff0477ac */ /* 0x000e240008000a00 */
[----:B0-----:R-:W0:Y:S02]  /*3c80*/  I2F.S64 R0, UR4 ;  /* 0x0000000400007d12 */ /* 0x001e240008301400 */
[----:B0-----:R-:W-:-:S05]  /*3c90*/  F2FP.BF16.F32.PACK_AB R0, RZ, R0 ;  /* 0x00000000ff00723e */ /* 0x001fca00000010ff */
[----:B------:R-:W-:Y:S01]  /*3ca0*/  STG.E.U16 desc[UR36][R2.64], R0 ;  /* 0x0000000002007986 */ /* 0x000fe2000c101524 */
[----:B------:R-:W-:Y:S05]  /*3cb0*/  EXIT ;  /* 0x000000000000794d */ /* 0x000fea0003800000 */
.L_x_6151:
        /* <DEDUP_REMOVED lines=12> */
.L_x_7155:


//--------------------- .text._ZN2at6native18elementwise_kernelILi128ELi2EZNS0_22gpu_kernel_impl_nocastINS0_11FillFunctorIlEEEEvRNS_18TensorIteratorBaseERKT_EUliE_EEviT1_ --------------------------
	.section	.text._ZN2at6native18elementwise_kernelILi128ELi2EZNS0_22gpu_kernel_impl_nocastINS0_11FillFunctorIlEEEEvRNS_18TensorIteratorBaseERKT_EUliE_EEviT1_,"ax",@progbits
	.align	128
        .global         _ZN2at6native18elementwise_kernelILi128ELi2EZNS0_22gpu_kernel_impl_nocastINS0_11FillFunctorIlEEEEvRNS_18TensorIteratorBaseERKT_EUliE_EEviT1_
        .type           _ZN2at6native18elementwise_kernelILi128ELi2EZNS0_22gpu_kernel_impl_nocastINS0_11FillFunctorIlEEEEvRNS_18TensorIteratorBaseERKT_EUliE_EEviT1_,@function
        .size           _ZN2at6native18elementwise_kernelILi128ELi2EZNS0_22gpu_kernel_impl_nocastINS0_11FillFunctorIlEEEEvRNS_18TensorIteratorBaseERKT_EUliE_EEviT1_,(.L_x_7156 - _ZN2at6native18elementwise_kernelILi128ELi2EZNS0_22gpu_kernel_impl_nocastINS0_11FillFunctorIlEEEEvRNS_18TensorIteratorBaseERKT_EUliE_EEviT1_)
        .other          _ZN2at6native18elementwise_kernelILi128ELi2EZNS0_22gpu_kernel_impl_nocastINS0_11FillFunctorIlEEEEvRNS_18TensorIteratorBaseERKT_EUliE_EEviT1_,@"STO_CUDA_ENTRY STV_DEFAULT"
_ZN2at6native18elementwise_kernelILi128ELi2EZNS0_22gpu_kernel_impl_nocastINS0_11FillFunctorIlEEEEvRNS_18TensorIteratorBaseERKT_EUliE_EEviT1_:
.text._ZN2at6native18elementwise_kernelILi128ELi2EZNS0_22gpu_kernel_impl_nocastINS0_11FillFunctorIlEEEEvRNS_18TensorIteratorBaseERKT_EUliE_EEviT1_:
        /* <DEDUP_REMOVED lines=16> */
.L_x_6152:
        /* <DEDUP_REMOVED lines=281> */
.L_x_6155:
[----:B------:R-:W0:Y:S01]  /*1290*/  LDCU.64 UR10, c[0x0][0x520] ;  /* 0x0000a400ff0a77ac */ /* 0x000e220008000a00 */
[----:B------:R-:W1:Y:S01]  /*12a0*/  LDC.64 R6, c[0x0][0x528] ;  /* 0x00014a00ff067b82 */ /* 0x000e620000000a00 */
[----:B------:R-:W-:Y:S02]  /*12b0*/  IADD3 R3, PT, PT, R3, 0x80, RZ ;  /* 0x0000008003037810 */ /* 0x000fe40007ffe0ff */
[----:B0-----:R-:W-:-:S04]  /*12c0*/  IADD3 R4, P0, PT, R0, UR10, RZ ;  /* 0x0000000a00047c10 */ /* 0x001fc8000ff1e0ff */
[----:B------:R-:W-:-:S05]  /*12d0*/  IADD3.X R5, PT, PT, RZ, UR11, RZ, P0, !PT ;  /* 0x0000000bff057c10 */ /* 0x000fca00087fe4ff */
[----:B-1----:R0:W-:Y:S04]  /*12e0*/  STG.E.64 desc[UR6][R4.64], R6 ;  /* 0x0000000604007986 */ /* 0x0021e8000c101b06 */
.L_x_6154:
[----:B------:R-:W-:Y:S05]  /*12f0*/  BSYNC.RECONVERGENT B0 ;  /* 0x0000000000007941 */ /* 0x000fea0003800200 */
.L_x_6153:
        /* <DEDUP_REMOVED lines=275> */
.L_x_6156:
[----:B------:R-:W0:Y:S01]  /*2430*/  LDCU.64 UR8, c[0x0][0x520] ;  /* 0x0000a400ff0877ac */ /* 0x000e220008000a00 */
[----:B------:R-:W1:Y:S01]  /*2440*/  LDC.64 R4, c[0x0][0x528] ;  /* 0x00014a00ff047b82 */ /* 0x000e620000000a00 */
[----:B0-----:R-:W-:-:S04]  /*2450*/  IADD3 R2, P0, PT, R0, UR8, RZ ;  /* 0x0000000800027c10 */ /* 0x001fc8000ff1e0ff */
[----:B------:R-:W-:-:S05]  /*2460*/  IADD3.X R3, PT, PT, RZ, UR9, RZ, P0, !PT ;  /* 0x00000009ff037c10 */ /* 0x000fca00087fe4ff */
[----:B-1----:R-:W-:Y:S01]  /*2470*/  STG.E.64 desc[UR6][R2.64], R4 ;  /* 0x0000000402007986 */ /* 0x002fe2000c101b06 */
[----:B------:R-:W-:Y:S05]  /*2480*/  EXIT ;  /* 0x000000000000794d */ /* 0x000fea0003800000 */
.L_x_6157:
        /* <DEDUP_REMOVED lines=15> */
.L_x_7156:


//--------------------- .text._ZN2at6native27unrolled_elementwise_kernelINS0_11FillFunctorIlEESt5arrayIPcLm1EELi4E23TrivialOffsetCalculatorILi0EjES7_ILi1EjENS0_6memory15LoadWithoutCastENSA_16StoreWithoutCastEEEviT_T0_T2_T3_T4_T5_ --------------------------
	.section	.text._ZN2at6native27unrolled_elementwise_kernelINS0_11FillFunctorIlEESt5arrayIPcLm1EELi4E23TrivialOffsetCalculatorILi0EjES7_ILi1EjENS0_6memory15LoadWithoutCastENSA_16StoreWithoutCastEEEviT_T0_T2_T3_T4_T5_,"ax",@progbits
	.align	128
        .global         _ZN2at6native27unrolled_elementwise_kernelINS0_11FillFunctorIlEESt5arrayIPcLm1EELi4E23TrivialOffsetCalculatorILi0EjES7_ILi1EjENS0_6memory15LoadWithoutCastENSA_16StoreWithoutCastEEEviT_T0_T2_T3_T4_T5_
        .type           _ZN2at6native27unrolled_elementwise_kernelINS0_11FillFunctorIlEESt5arrayIPcLm1EELi4E23TrivialOffsetCalculatorILi0EjES7_ILi1EjENS0_6memory15LoadWithoutCastENSA_16StoreWithoutCastEEEviT_T0_T2_T3_T4_T5_,@function
        .size           _ZN2at6native27unrolled_elementwise_kernelINS0_11FillFunctorIlEESt5arrayIPcLm1EELi4E23TrivialOffsetCalculatorILi0EjES7_ILi1EjENS0_6memory15LoadWithoutCastENSA_16StoreWithoutCastEEEviT_T0_T2_T3_T4_T5_,(.L_x_7157 - _ZN2at6native27unrolled_elementwise_kernelINS0_11FillFunctorIlEESt5arrayIPcLm1EELi4E23TrivialOffsetCalculatorILi0EjES7_ILi1EjENS0_6memory15LoadWithoutCastENSA_16StoreWithoutCastEEEviT_T0_T2_T3_T4_T5_)
        .other          _ZN2at6native27unrolled_elementwise_kernelINS0_11FillFunctorIlEESt5arrayIPcLm1EELi4E23TrivialOffsetCalculatorILi0EjES7_ILi1EjENS0_6memory15LoadWithoutCastENSA_16StoreWithoutCastEEEviT_T0_T2_T3_T4_T5_,@"STO_CUDA_ENTRY STV_DEFAULT"
_ZN2at6native27unrolled_elementwise_kernelINS0_11FillFunctorIlEESt5arrayIPcLm1EELi4E23TrivialOffsetCalculatorILi0EjES7_ILi1EjENS0_6memory15LoadWithoutCastENSA_16StoreWithoutCastEEEviT_T0_T2_T3_T4_T5_:
.text._ZN2at6native27unrolled_elementwise_kernelINS0_11FillFunctorIlEESt5arrayIPcLm1EELi4E23TrivialOffsetCalculatorILi0EjES7_ILi1EjENS0_6memory15LoadWithoutCastENSA_16StoreWithoutCastEEEviT_T0_T2_T3_T4_T5_:
        /* <DEDUP_REMOVED lines=28> */
.L_x_6159:
[----:B------:R-:W-:Y:S05]  /*01c0*/  BSYNC.RECONVERGENT B0 ;  /* 0x0000000000007941 */ /* 0x000fea0003800200 */
.L_x_6158:
        /* <DEDUP_REMOVED lines=8> */
.L_x_6160:
        /* <DEDUP_REMOVED lines=11> */
.L_x_7157:


//--------------------- .text._ZN2at6native29vectorized_elementwise_kernelILi2ENS0_11FillFunctorIlEESt5arrayIPcLm1EEEEviT0_T1_ --------------------------
	.section	.text._ZN2at6native29vectorized_elementwise_kernelILi2ENS0_11FillFunctorIlEESt5arrayIPcLm1EEEEviT0_T1_,"ax",@progbits
	.align	128
        .global         _ZN2at6native29vectorized_elementwise_kernelILi2ENS0_11FillFunctorIlEESt5arrayIPcLm1EEEEviT0_T1_
        .type           _ZN2at6native29vectorized_elementwise_kernelILi2ENS0_11FillFunctorIlEESt5arrayIPcLm1EEEEviT0_T1_,@function
        .size           _ZN2at6native29vectorized_elementwise_kernelILi2ENS0_11FillFunctorIlEESt5arrayIPcLm1EEEEviT0_T1_,(.L_x_7158 - _ZN2at6native29vectorized_elementwise_kernelILi2ENS0_11FillFunctorIlEESt5arrayIPcLm1EEEEviT0_T1_)
        .other          _ZN2at6native29vectorized_elementwise_kernelILi2ENS0_11FillFunctorIlEESt5arrayIPcLm1EEEEviT0_T1_,@"STO_CUDA_ENTRY STV_DEFAULT"
_ZN2at6native29vectorized_elementwise_kernelILi2ENS0_11FillFunctorIlEESt5arrayIPcLm1EEEEviT0_T1_:
.text._ZN2at6native29vectorized_elementwise_kernelILi2ENS0_11FillFunctorIlEESt5arrayIPcLm1EEEEviT0_T1_:
        /* <DEDUP_REMOVED lines=35> */
.L_x_6164:
        /* <DEDUP_REMOVED lines=8> */
.L_x_6165:
        /* <DEDUP_REMOVED lines=8> */
.L_x_6166:
        /* <DEDUP_REMOVED lines=9> */
.L_x_6167:
[----:B------:R-:W-:Y:S05]  /*03c0*/  BSYNC.RELIABLE B1 ;  /* 0x0000000000017941 */ /* 0x000fea0003800100 */
.L_x_6163:
[----:B------:R-:W-:-:S13]  /*03d0*/  ISETP.GE.U32.AND P0, PT, R3, R2, PT ;  /* 0x000000020300720c */ /* 0x000fda0003f06070 */
[----:B012---:R-:W0:Y:S01]  /*03e0*/  @!P0 LDC.64 R4, c[0x0][0x390] ;  /* 0x0000e400ff048b82 */ /* 0x007e220000000a00 */
[----:B------:R-:W-:Y:S01]  /*03f0*/  @!P0 IMAD.IADD R9, R0, 0x1, R3 ;  /* 0x0000000100098824 */ /* 0x000fe200078e0203 */
[----:B------:R-:W-:-:S06]  /*0400*/  @!P0 IADD3 R3, PT, PT, R3, 0x80, RZ ;  /* 0x0000008003038810 */ /* 0x000fcc0007ffe0ff */
[----:B------:R-:W1:Y:S01]  /*0410*/  @!P0 LDC.64 R6, c[0x0][0x388] ;  /* 0x0000e200ff068b82 */ /* 0x000e620000000a00 */
[----:B0-----:R-:W-:-:S05]  /*0420*/  @!P0 IMAD.WIDE.U32 R4, R9, 0x8, R4 ;  /* 0x0000000809048825 */ /* 0x001fca00078e0004 */
[----:B-1----:R2:W-:Y:S02]  /*0430*/  @!P0 STG.E.64 desc[UR4][R4.64], R6 ;  /* 0x0000000604008986 */ /* 0x0025e4000c101b04 */
.L_x_6168:
[----:B------:R-:W-:Y:S05]  /*0440*/  BSYNC.RECONVERGENT B0 ;  /* 0x0000000000007941 */ /* 0x000fea0003800200 */
.L_x_6162:
        /* <DEDUP_REMOVED lines=9> */
.L_x_6161:
        /* <DEDUP_REMOVED lines=24> */
.L_x_6169:
        /* <DEDUP_REMOVED lines=10> */
.L_x_7158:


//--------------------- .text._ZN2at6native29vectorized_elementwise_kernelILi4ENS0_11FillFunctorIlEESt5arrayIPcLm1EEEEviT0_T1_ --------------------------
	.section	.text._ZN2at6native29vectorized_elementwise_kernelILi4ENS0_11FillFunctorIlEESt5arrayIPcLm1EEEEviT0_T1_,"ax",@progbits
	.align	128
        .global         _ZN2at6native29vectorized_elementwise_kernelILi4ENS0_11FillFunctorIlEESt5arrayIPcLm1EEEEviT0_T1_
        .type           _ZN2at6native29vectorized_elementwise_kernelILi4ENS0_11FillFunctorIlEESt5arrayIPcLm1EEEEviT0_T1_,@function
        .size           _ZN2at6native29vectorized_elementwise_kernelILi4ENS0_11FillFunctorIlEESt5arrayIPcLm1EEEEviT0_T1_,(.L_x_7159 - _ZN2at6native29vectorized_elementwise_kernelILi4ENS0_11FillFunctorIlEESt5arrayIPcLm1EEEEviT0_T1_)
        .other          _ZN2at6native29vectorized_elementwise_kernelILi4ENS0_11FillFunctorIlEESt5arrayIPcLm1EEEEviT0_T1_,@"STO_CUDA_ENTRY STV_DEFAULT"
_ZN2at6native29vectorized_elementwise_kernelILi4ENS0_11FillFunctorIlEESt5arrayIPcLm1EEEEviT0_T1_:
.text._ZN2at6native29vectorized_elementwise_kernelILi4ENS0_11FillFunctorIlEESt5arrayIPcLm1EEEEviT0_T1_:
        /* <DEDUP_REMOVED lines=35> */
.L_x_6173:
        /* <DEDUP_REMOVED lines=8> */
.L_x_6174:
        /* <DEDUP_REMOVED lines=8> */
.L_x_6175:
        /* <DEDUP_REMOVED lines=9> */
.L_x_6176:
[----:B------:R-:W-:Y:S05]  /*03c0*/  BSYNC.RELIABLE B1 ;  /* 0x0000000000017941 */ /* 0x000fea0003800100 */
.L_x_6172:
[----:B------:R-:W-:-:S13]  /*03d0*/  ISETP.GE.U32.AND P0, PT, R3, R2, PT ;  /* 0x000000020300720c */ /* 0x000fda0003f06070 */
[----:B012---:R-:W0:Y:S01]  /*03e0*/  @!P0 LDC.64 R4, c[0x0][0x390] ;  /* 0x0000e400ff048b82 */ /* 0x007e220000000a00 */
[----:B------:R-:W-:Y:S01]  /*03f0*/  @!P0 IMAD.IADD R9, R0, 0x1, R3 ;  /* 0x0000000100098824 */ /* 0x000fe200078e0203 */
[----:B------:R-:W-:-:S06]  /*0400*/  @!P0 IADD3 R3, PT, PT, R3, 0x80, RZ ;  /* 0x0000008003038810 */ /* 0x000fcc0007ffe0ff */
[----:B------:R-:W1:Y:S01]  /*0410*/  @!P0 LDC.64 R6, c[0x0][0x388] ;  /* 0x0000e200ff068b82 */ /* 0x000e620000000a00 */
[----:B0-----:R-:W-:-:S05]  /*0420*/  @!P0 IMAD.WIDE.U32 R4, R9, 0x8, R4 ;  /* 0x0000000809048825 */ /* 0x001fca00078e0004 */
[----:B-1----:R2:W-:Y:S02]  /*0430*/  @!P0 STG.E.64 desc[UR4][R4.64], R6 ;  /* 0x0000000604008986 */ /* 0x0025e4000c101b04 */
.L_x_6177:
[----:B------:R-:W-:Y:S05]  /*0440*/  BSYNC.RECONVERGENT B0 ;  /* 0x0000000000007941 */ /* 0x000fea0003800200 */
.L_x_6171:
        /* <DEDUP_REMOVED lines=9> */
.L_x_6170:
        /* <DEDUP_REMOVED lines=22> */
.L_x_6178:
        /* <DEDUP_REMOVED lines=12> */
.L_x_7159:


//--------------------- .text._ZN2at6native29vectorized_elementwise_kernelILi8ENS0_11FillFunctorIlEESt5arrayIPcLm1EEEEviT0_T1_ --------------------------
	.section	.text._ZN2at6native29vectorized_elementwise_kernelILi8ENS0_11FillFunctorIlEESt5arrayIPcLm1EEEEviT0_T1_,"ax",@progbits
	.align	128
        .global         _ZN2at6native29vectorized_elementwise_kernelILi8ENS0_11FillFunctorIlEESt5arrayIPcLm1EEEEviT0_T1_
        .type           _ZN2at6native29vectorized_elementwise_kernelILi8ENS0_11FillFunctorIlEESt5arrayIPcLm1EEEEviT0_T1_,@function
        .size           _ZN2at6native29vectorized_elementwise_kernelILi8ENS0_11FillFunctorIlEESt5arrayIPcLm1EEEEviT0_T1_,(.L_x_7160 - _ZN2at6native29vectorized_elementwise_kernelILi8ENS0_11FillFunctorIlEESt5arrayIPcLm1EEEEviT0_T1_)
        .other          _ZN2at6native29vectorized_elementwise_kernelILi8ENS0_11FillFunctorIlEESt5arrayIPcLm1EEEEviT0_T1_,@"STO_CUDA_ENTRY STV_DEFAULT"
_ZN2at6native29vectorized_elementwise_kernelILi8ENS0_11FillFunctorIlEESt5arrayIPcLm1EEEEviT0_T1_:
.text._ZN2at6native29vectorized_elementwise_kernelILi8ENS0_11FillFunctorIlEESt5arrayIPcLm1EEEEviT0_T1_:
[----:B------:R-:W-:Y:S01]  /*0000*/  LDC R1, c[0x0][0x37c] ;  /* 0x0000df00ff017b82 */ /* 0x000fe20000000800 */
[----:B------:R-:W-:Y:S05]  /*0010*/  EXIT ;  /* 0x000000000000794d */ /* 0x000fea0003800000 */
.L_x_6179:
        /* <DEDUP_REMOVED lines=14> */
.L_x_7160:


//--------------------- .text._ZN2at6native18elementwise_kernelILi128ELi4EZNS0_15gpu_kernel_implINS0_11FillFunctorIiEEEEvRNS_18TensorIteratorBaseERKT_EUliE_EEviT1_ --------------------------
	.section	.text._ZN2at6native18elementwise_kernelILi128ELi4EZNS0_15gpu_kernel_implINS0_11FillFunctorIiEEEEvRNS_18TensorIteratorBaseERKT_EUliE_EEviT1_,"ax",@progbits
	.align	128
        .global         _ZN2at6native18elementwise_kernelILi128ELi4EZNS0_15gpu_kernel_implINS0_11FillFunctorIiEEEEvRNS_18TensorIteratorBaseERKT_EUliE_EEviT1_
        .type           _ZN2at6native18elementwise_kernelILi128ELi4EZNS0_15gpu_kernel_implINS0_11FillFunctorIiEEEEvRNS_18TensorIteratorBaseERKT_EUliE_EEviT1_,@function
        .size           _ZN2at6native18elementwise_kernelILi128ELi4EZNS0_15gpu_kernel_implINS0_11FillFunctorIiEEEEvRNS_18TensorIteratorBaseERKT_EUliE_EEviT1_,(.L_x_7161 - _ZN2at6native18elementwise_kernelILi128ELi4EZNS0_15gpu_kernel_implINS0_11FillFunctorIiEEEEvRNS_18TensorIteratorBaseERKT_EUliE_EEviT1_)
        .other          _ZN2at6native18elementwise_kernelILi128ELi4EZNS0_15gpu_kernel_implINS0_11FillFunctorIiEEEEvRNS_18TensorIteratorBaseERKT_EUliE_EEviT1_,@"STO_CUDA_ENTRY STV_DEFAULT"
_ZN2at6native18elementwise_kernelILi128ELi4EZNS0_15gpu_kernel_implINS0_11FillFunctorIiEEEEvRNS_18TensorIteratorBaseERKT_EUliE_EEviT1_:
.text._ZN2at6native18elementwise_kernelILi128ELi4EZNS0_15gpu_kernel_implINS0_11FillFunctorIiEEEEvRNS_18TensorIteratorBaseERKT_EUliE_EEviT1_:
[----:B------:R-:W0:Y:S08]  /*0000*/  LDC R1, c[0x0][0x37c] ;  /* 0x0000df00ff017b82 */ /* 0x000e300000000800 */
[----:B------:R-:W1:Y:S01]  /*0010*/  LDC R42, c[0x0][0x528] ;  /* 0x00014a00ff2a7b82 */ /* 0x000e620000000800 */
        /* <DEDUP_REMOVED lines=8> */
[----:B-1----:R-:W-:Y:S01]  /*00a0*/  I2FP.F32.S32 R28, R42 ;  /* 0x0000002a001c7245 */ /* 0x002fe20000201400 */
[----:B------:R1:W3:Y:S02]  /*00b0*/  I2F.F64 R16, R42 ;  /* 0x0000002a00107312 */ /* 0x0002e40000201c00 */
[----:B------:R-:W-:Y:S01]  /*00c0*/  UISETP.LT.U32.AND UP0, UPT, UR40, 0x18, UPT ;  /* 0x000000182800788c */ /* 0x000fe2000bf01070 */
[----:B------:R-:W-:-:S02]  /*00d0*/  SHF.R.S32.HI R43, RZ, 0x1f, R42 ;  /* 0x0000001fff2b7819 */ /* 0x000fc4000001142a */
[--C-:B------:R-:W-:Y:S01]  /*00e0*/  SHF.R.U32.HI R2, RZ, 0x17, R28.reuse ;  /* 0x00000017ff027819 */ /* 0x100fe2000001161c */
[----:B------:R-:W-:Y:S01]  /*00f0*/  USEL UR38, UR40, 0x18, UP0 ;  /* 0x0000001828267887 */ /* 0x000fe20008000000 */
[--C-:B------:R-:W-:Y:S01]  /*0100*/  SHF.R.U32.HI R0, RZ, 0x16, R28.reuse ;  /* 0x00000016ff007819 */ /* 0x100fe2000001161c */
[----:B-----5:R-:W-:Y:S01]  /*0110*/  USHF.L.U32 UR4, UR4, 0x9, URZ ;  /* 0x0000000904047899 */ /* 0x020fe200080006ff */
[C---:B------:R-:W-:Y:S01]  /*0120*/  LOP3.LUT R41, R2.reuse, 0xff, RZ, 0xc0, !PT ;  /* 0x000000ff02297812 */ /* 0x040fe200078ec0ff */
[----:B------:R-:W-:Y:S01]  /*0130*/  VIADD R39, R2, 0x1 ;  /* 0x0000000102277836 */ /* 0x000fe20000000000 */
[----:B------:R-:W-:Y:S01]  /*0140*/  LOP3.LUT R0, R0, 0x1, RZ, 0xc0, !PT ;  /* 0x0000000100007812 */ /* 0x000fe200078ec0ff */
[----:B------:R-:W-:Y:S01]  /*0150*/  UIADD3 UR38, UPT, UPT, UR38, 0x1, URZ ;  /* 0x0000000126267890 */ /* 0x000fe2000fffe0ff */
[----:B------:R-:W-:Y:S02]  /*0160*/  LOP3.LUT P0, RZ, R41, 0x3fffff, R28, 0xf8, !PT ;  /* 0x003fffff29ff7812 */ /* 0x000fe4000780f81c */
[----:B--2---:R-:W-:-:S02]  /*0170*/  LOP3.LUT R23, R23, UR4, RZ, 0xfc, !PT ;  /* 0x0000000417177c12 */ /* 0x004fc4000f8efcff */
[----:B------:R-:W-:Y:S02]  /*0180*/  ISETP.EQ.U32.AND P0, PT, R0, 0x1, P0 ;  /* 0x000000010000780c */ /* 0x000fe40000702070 */
[--C-:B------:R-:W-:Y:S02]  /*0190*/  SHF.R.U32.HI R0, RZ, 0x14, R28.reuse ;  /* 0x00000014ff007819 */ /* 0x100fe4000001161c */
[----:B------:R-:W-:Y:S02]  /*01a0*/  SHF.R.U32.HI R4, RZ, 0x15, R28 ;  /* 0x00000015ff047819 */ /* 0x000fe4000001161c */
[----:B----4-:R-:W-:Y:S02]  /*01b0*/  ISETP.GE.AND P1, PT, R23, UR5, PT ;  /* 0x0000000517007c0c */ /* 0x010fe4000bf26270 */
[----:B------:R-:W-:Y:S02]  /*01c0*/  LOP3.LUT R3, R0, 0x1, RZ, 0xc0, !PT ;  /* 0x0000000100037812 */ /* 0x000fe400078ec0ff */
[----:B------:R-:W-:-:S02]  /*01d0*/  LOP3.LUT R5, R4, 0x1, RZ, 0xc0, !PT ;  /* 0x0000000104057812 */ /* 0x000fc400078ec0ff */
[----:B------:R-:W-:Y:S01]  /*01e0*/  LOP3.LUT R38, R28, 0x7fffffff, RZ, 0xc0, !PT ;  /* 0x7fffffff1c267812 */ /* 0x000fe200078ec0ff */
[----:B------:R-:W-:Y:S01]  /*01f0*/  @!P0 IMAD.MOV R39, RZ, RZ, R2 ;  /* 0x000000ffff278224 */ /* 0x000fe200078e0202 */
[----:B------:R-:W-:Y:S01]  /*0200*/  ISETP.NE.AND P0, PT, R42, RZ, PT ;  /* 0x000000ff2a00720c */ /* 0x000fe20003f05270 */
[----:B------:R-:W2:Y:S01]  /*0210*/  LDC.U8 R2, c[0x0][0x52c] ;  /* 0x00014b00ff027b82 */ /* 0x000ea20000000000 */
[----:B------:R-:W-:Y:S02]  /*0220*/  IMAD.IADD R3, R28, 0x1, R3 ;  /* 0x000000011c037824 */ /* 0x000fe400078e0203 */
[----:B------:R-:W-:Y:S01]  /*0230*/  FADD.FTZ R36, R38, 8192 ;  /* 0x4600000026247421 */ /* 0x000fe20000010000 */
[----:B------:R-:W-:Y:S01]  /*0240*/  IMAD.IADD R5, R28, 0x1, R5 ;  /* 0x000000011c057824 */ /* 0x000fe200078e0205 */
[----:B------:R-:W-:Y:S01]  /*0250*/  SEL R22, RZ, 0x1, !P0 ;  /* 0x00000001ff167807 */ /* 0x000fe20004000000 */
[C---:B------:R-:W-:Y:S01]  /*0260*/  FADD.FTZ R32, R38.reuse, 64 ;  /* 0x4280000026207421 */ /* 0x040fe20000010000 */
[----:B------:R-:W-:Y:S01]  /*0270*/  VIADD R31, R3, 0x407ffff ;  /* 0x0407ffff031f7836 */ /* 0x000fe20000000000 */
[----:B------:R-:W-:Y:S01]  /*0280*/  SHF.R.U32.HI R34, RZ, 0x18, R28 ;  /* 0x00000018ff227819 */ /* 0x000fe2000001161c */
[----:B------:R-:W-:Y:S01]  /*0290*/  VIADD R33, R5, 0x88fffff ;  /* 0x088fffff05217836 */ /* 0x000fe20000000000 */
[C---:B------:R-:W-:Y:S01]  /*02a0*/  ISETP.GT.U32.AND P0, PT, R38.reuse, 0x7f800000, PT ;  /* 0x7f8000002600780c */ /* 0x040fe20003f04070 */
[C---:B------:R-:W-:Y:S01]  /*02b0*/  FADD.FTZ R26, R38.reuse, 16384 ;  /* 0x46800000261a7421 */ /* 0x040fe20000010000 */
[----:B------:R-:W-:Y:S01]  /*02c0*/  IADD3 R37, PT, PT, R3, 0x487ffff, RZ ;  /* 0x0487ffff03257810 */ /* 0x000fe20007ffe0ff */
[----:B------:R-:W-:Y:S01]  /*02d0*/  FADD.FTZ R24, R38, 128 ;  /* 0x4300000026187421 */ /* 0x000fe20000010000 */
[----:B------:R-:W-:-:S02]  /*02e0*/  IADD3 R27, PT, PT, R5, 0x80fffff, RZ ;  /* 0x080fffff051b7810 */ /* 0x000fc40007ffe0ff */
[----:B------:R-:W-:Y:S02]  /*02f0*/  LOP3.LUT R34, R34, 0x80, RZ, 0xc0, !PT ;  /* 0x0000008022227812 */ /* 0x000fe400078ec0ff */
[----:B------:R-:W-:Y:S02]  /*0300*/  SEL R25, R25, 0x7c, P0 ;  /* 0x0000007c19197807 */ /* 0x000fe40000000000 */
[----:B------:R-:W-:Y:S02]  /*0310*/  LOP3.LUT R35, R36, 0xff, RZ, 0xc0, !PT ;  /* 0x000000ff24237812 */ /* 0x000fe400078ec0ff */
[----:B------:R-:W-:Y:S02]  /*0320*/  LOP3.LUT R30, R32, 0xff, RZ, 0xc0, !PT ;  /* 0x000000ff201e7812 */ /* 0x000fe400078ec0ff */
[----:B------:R-:W-:Y:S02]  /*0330*/  SHF.R.U32.HI R37, RZ, 0x14, R37 ;  /* 0x00000014ff257819 */ /* 0x000fe40000011625 */
[----:B------:R-:W-:-:S02]  /*0340*/  SHF.R.U32.HI R31, RZ, 0x14, R31 ;  /* 0x00000014ff1f7819 */ /* 0x000fc4000001161f */
[----:B------:R-:W-:Y:S02]  /*0350*/  SHF.R.U32.HI R33, RZ, 0x15, R33 ;  /* 0x00000015ff217819 */ /* 0x000fe40000011621 */
[----:B------:R-:W-:Y:S01]  /*0360*/  SHF.R.U32.HI R27, RZ, 0x15, R27 ;  /* 0x00000015ff1b7819 */ /* 0x000fe2000001161b */
[----:B01-3--:R-:W-:Y:S06]  /*0370*/  @P1 BRA `(.L_x_6181) ;  /* 0x0000001800e01947 */ /* 0x00bfec0003800000 */
        /* <DEDUP_REMOVED lines=277> */
.L_x_6183:
[----:B------:R-:W-:Y:S02]  /*14d0*/  IMAD.MOV.U32 R4, RZ, RZ, R0 ;  /* 0x000000ffff047224 */ /* 0x000fe400078e0000 */
[----:B------:R-:W-:-:S07]  /*14e0*/  IMAD.MOV.U32 R5, RZ, RZ, RZ ;  /* 0x000000ffff057224 */ /* 0x000fce00078e00ff */
.L_x_6182:
        /* <DEDUP_REMOVED lines=17> */
.L_x_6187:
[----:B------:R-:W0:Y:S02]  /*1600*/  LDC.U8 R3, c[0x0][0x528] ;  /* 0x00014a00ff037b82 */ /* 0x000e240000000000 */
[----:B0-----:R0:W-:Y:S01]  /*1610*/  STG.E.U8 desc[UR36][R4.64], R3 ;  /* 0x0000000304007986 */ /* 0x0011e2000c101124 */
[----:B------:R-:W-:Y:S05]  /*1620*/  BRA `(.L_x_6189) ;  /* 0x0000000800307947 */ /* 0x000fea0003800000 */
.L_x_6186:
        /* <DEDUP_REMOVED lines=8> */
.L_x_6191:
[----:B------:R0:W-:Y:S01]  /*16b0*/  STG.E desc[UR36][R4.64], R42 ;  /* 0x0000002a04007986 */ /* 0x0001e2000c101924 */
[----:B------:R-:W-:Y:S05]  /*16c0*/  BRA `(.L_x_6189) ;  /* 0x0000000800087947 */ /* 0x000fea0003800000 */
.L_x_6190:
[----:B------:R-:W0:Y:S02]  /*16d0*/  LDC.U16 R3, c[0x0][0x528] ;  /* 0x00014a00ff037b82 */ /* 0x000e240000000400 */
[----:B0-----:R0:W-:Y:S01]  /*16e0*/  STG.E.U16 desc[UR36][R4.64], R3 ;  /* 0x0000000304007986 */ /* 0x0011e2000c101524 */
[----:B------:R-:W-:Y:S05]  /*16f0*/  BRA `(.L_x_6189) ;  /* 0x0000000400fc7947 */ /* 0x000fea0003800000 */
.L_x_6185:
        /* <DEDUP_REMOVED lines=8> */
.L_x_6193:
[----:B------:R-:W-:-:S05]  /*1780*/  F2FP.F16.F32.PACK_AB R0, RZ, R28 ;  /* 0x0000001cff00723e */ /* 0x000fca00000000ff */
[----:B------:R0:W-:Y:S01]  /*1790*/  STG.E.U16 desc[UR36][R4.64], R0 ;  /* 0x0000000004007986 */ /* 0x0001e2000c101524 */
[----:B------:R-:W-:Y:S05]  /*17a0*/  BRA `(.L_x_6189) ;  /* 0x0000000400d07947 */ /* 0x000fea0003800000 */
.L_x_6192:
        /* <DEDUP_REMOVED lines=9> */
.L_x_6195:
[----:B------:R-:W-:-:S04]  /*1840*/  F2FP.F16.F32.PACK_AB R3, RZ, R28 ;  /* 0x0000001cff03723e */ /* 0x000fc800000000ff */
[----:B------:R-:W-:-:S05]  /*1850*/  PRMT R3, R3, 0x5410, RZ ;  /* 0x0000541003037816 */ /* 0x000fca00000000ff */
[----:B------:R0:W-:Y:S01]  /*1860*/  STG.E desc[UR36][R4.64], R3 ;  /* 0x0000000304007986 */ /* 0x0001e2000c101924 */
[----:B------:R-:W-:Y:S05]  /*1870*/  BRA `(.L_x_6189) ;  /* 0x00000004009c7947 */ /* 0x000fea0003800000 */
.L_x_6194:
[----:B------:R0:W-:Y:S01]  /*1880*/  STG.E.64 desc[UR36][R4.64], R16 ;  /* 0x0000001004007986 */ /* 0x0001e2000c101b24 */
[----:B------:R-:W-:Y:S05]  /*1890*/  BRA `(.L_x_6189) ;  /* 0x0000000400947947 */ /* 0x000fea0003800000 */
.L_x_6184:
        /* <DEDUP_REMOVED lines=10> */
.L_x_6198:
[----:B------:R-:W-:-:S05]  /*1940*/  CS2R R18, SRZ ;  /* 0x0000000000127805 */ /* 0x000fca000001ff00 */
[----:B------:R0:W-:Y:S01]  /*1950*/  STG.E.128 desc[UR36][R4.64], R16 ;  /* 0x0000001004007986 */ /* 0x0001e2000c101d24 */
[----:B------:R-:W-:Y:S05]  /*1960*/  BRA `(.L_x_6189) ;  /* 0x0000000400607947 */ /* 0x000fea0003800000 */
.L_x_6197:
        /* <DEDUP_REMOVED lines=13> */
.L_x_6200:
[C---:B------:R-:W-:Y:S02]  /*1a40*/  ISETP.GE.U32.AND P1, PT, R38.reuse, 0x38800000, PT ;  /* 0x388000002600780c */ /* 0x040fe40003f26070 */
[----:B------:R-:W-:Y:S02]  /*1a50*/  ISETP.GT.U32.AND P0, PT, R38, 0x477fffff, PT ;  /* 0x477fffff2600780c */ /* 0x000fe40003f04070 */
[----:B------:R-:W-:-:S04]  /*1a60*/  SEL R0, R24, R27, !P1 ;  /* 0x0000001b18007207 */ /* 0x000fc80004800000 */
[----:B------:R-:W-:-:S04]  /*1a70*/  SEL R3, R25, R0, P0 ;  /* 0x0000000019037207 */ /* 0x000fc80000000000 */
[----:B------:R-:W-:-:S05]  /*1a80*/  LOP3.LUT R3, R3, R34, RZ, 0xfc, !PT ;  /* 0x0000002203037212 */ /* 0x000fca00078efcff */
[----:B------:R0:W-:Y:S01]  /*1a90*/  STG.E.U8 desc[UR36][R4.64], R3 ;  /* 0x0000000304007986 */ /* 0x0001e2000c101124 */
[----:B------:R-:W-:Y:S05]  /*1aa0*/  BRA `(.L_x_6189) ;  /* 0x0000000400107947 */ /* 0x000fea0003800000 */
.L_x_6199:
[----:B------:R-:W-:-:S05]  /*1ab0*/  F2FP.BF16.F32.PACK_AB R0, RZ, R28 ;  /* 0x0000001cff00723e */ /* 0x000fca00000010ff */
[----:B------:R0:W-:Y:S01]  /*1ac0*/  STG.E.U16 desc[UR36][R4.64], R0 ;  /* 0x0000000004007986 */ /* 0x0001e2000c101524 */
[----:B------:R-:W-:Y:S05]  /*1ad0*/  BRA `(.L_x_6189) ;  /* 0x0000000400047947 */ /* 0x000fea0003800000 */
.L_x_6196:
        /* <DEDUP_REMOVED lines=11> */
.L_x_6203:
        /* <DEDUP_REMOVED lines=10> */
.L_x_6204:
[----:B------:R4:W-:Y:S01]  /*1c30*/  STG.E.U8 desc[UR36][R4.64], R0 ;  /* 0x0000000004007986 */ /* 0x0009e2000c101124 */
[----:B------:R-:W-:Y:S05]  /*1c40*/  BRA `(.L_x_6189) ;  /* 0x0000000000a87947 */ /* 0x000fea0003800000 */
.L_x_6202:
        /* <DEDUP_REMOVED lines=10> */
.L_x_6205:
[----:B------:R5:W-:Y:S01]  /*1cf0*/  STG.E.U8 desc[UR36][R4.64], R0 ;  /* 0x0000000004007986 */ /* 0x000be2000c101124 */
[----:B------:R-:W-:Y:S05]  /*1d00*/  BRA `(.L_x_6189) ;  /* 0x0000000000787947 */ /* 0x000fea0003800000 */
.L_x_6201:
[----:B------:R-:W-:-:S13]  /*1d10*/  ISETP.NE.AND P0, PT, R0, 0x1c, PT ;  /* 0x0000001c0000780c */ /* 0x000fda0003f05270 */
[----:B------:R-:W-:Y:S05]  /*1d20*/  @!P0 BRA `(.L_x_6206) ;  /* 0x00000000006c8947 */ /* 0x000fea0003800000 */
[----:B------:R-:W-:-:S13]  /*1d30*/  ISETP.NE.AND P0, PT, R0, 0x1d, PT ;  /* 0x0000001d0000780c */ /* 0x000fda0003f05270 */
[----:B------:R-:W-:Y:S05]  /*1d40*/  @!P0 BRA `(.L_x_6207) ;  /* 0x00000000005c8947 */ /* 0x000fea0003800000 */
[----:B------:R-:W-:-:S13]  /*1d50*/  ISETP.NE.AND P0, PT, R0, 0x2c, PT ;  /* 0x0000002c0000780c */ /* 0x000fda0003f05270 */
[----:B------:R-:W-:Y:S05]  /*1d60*/  @!P0 BRA `(.L_x_6208) ;  /* 0x0000000000448947 */ /* 0x000fea0003800000 */
.L_x_6188:
        /* <DEDUP_REMOVED lines=16> */
.L_x_6209:
[----:B------:R-:W-:Y:S05]  /*1e70*/  BRA `(.L_x_6189) ;  /* 0x00000000001c7947 */ /* 0x000fea0003800000 */
.L_x_6208:
[----:B------:R-:W-:-:S04]  /*1e80*/  ISETP.NE.AND P0, PT, R41, 0xff, PT ;  /* 0x000000ff2900780c */ /* 0x000fc80003f05270 */
[----:B------:R-:W-:-:S05]  /*1e90*/  SEL R3, R39, 0xffff, P0 ;  /* 0x0000ffff27037807 */ /* 0x000fca0000000000 */
[----:B------:R2:W-:Y:S01]  /*1ea0*/  STG.E.U8 desc[UR36][R4.64], R3 ;  /* 0x0000000304007986 */ /* 0x0005e2000c101124 */
[----:B------:R-:W-:Y:S05]  /*1eb0*/  BRA `(.L_x_6189) ;  /* 0x00000000000c7947 */ /* 0x000fea0003800000 */
.L_x_6207:
[----:B------:R1:W-:Y:S01]  /*1ec0*/  STG.E.64 desc[UR36][R4.64], R42 ;  /* 0x0000002a04007986 */ /* 0x0003e2000c101b24 */
[----:B------:R-:W-:Y:S05]  /*1ed0*/  BRA `(.L_x_6189) ;  /* 0x0000000000047947 */ /* 0x000fea0003800000 */
.L_x_6206:
[----:B------:R0:W-:Y:S02]  /*1ee0*/  STG.E desc[UR36][R4.64], R42 ;  /* 0x0000002a04007986 */ /* 0x0001e4000c101924 */
.L_x_6189:
[----:B------:R-:W-:-:S07]  /*1ef0*/  IADD3 R23, PT, PT, R23, 0x80, RZ ;  /* 0x0000008017177810 */ /* 0x000fce0007ffe0ff */
.L_x_6181:
[----:B------:R-:W-:Y:S05]  /*1f00*/  BSYNC.RECONVERGENT B6 ;  /* 0x0000000000067941 */ /* 0x000fea0003800200 */
.L_x_6180:
        /* <DEDUP_REMOVED lines=282> */
.L_x_6213:
[----:B------:R-:W-:Y:S02]  /*30b0*/  IMAD.MOV.U32 R4, RZ, RZ, R0 ;  /* 0x000000ffff047224 */ /* 0x000fe400078e0000 */
[----:B------:R-:W-:-:S07]  /*30c0*/  IMAD.MOV.U32 R5, RZ, RZ, RZ ;  /* 0x000000ffff057224 */ /* 0x000fce00078e00ff */
.L_x_6212:
        /* <DEDUP_REMOVED lines=17> */
.L_x_6217:
[----:B------:R-:W0:Y:S02]  /*31e0*/  LDC.U8 R3, c[0x0][0x528] ;  /* 0x00014a00ff037b82 */ /* 0x000e240000000000 */
[----:B0-----:R0:W-:Y:S01]  /*31f0*/  STG.E.U8 desc[UR36][R4.64], R3 ;  /* 0x0000000304007986 */ /* 0x0011e2000c101124 */
[----:B------:R-:W-:Y:S05]  /*3200*/  BRA `(.L_x_6219) ;  /* 0x0000000800347947 */ /* 0x000fea0003800000 */
.L_x_6216:
        /* <DEDUP_REMOVED lines=8> */
.L_x_6221:
[----:B------:R-:W0:Y:S02]  /*3290*/  LDC R3, c[0x0][0x528] ;  /* 0x00014a00ff037b82 */ /* 0x000e240000000800 */
[----:B0-----:R0:W-:Y:S01]  /*32a0*/  STG.E desc[UR36][R4.64], R3 ;  /* 0x0000000304007986 */ /* 0x0011e2000c101924 */
[----:B------:R-:W-:Y:S05]  /*32b0*/  BRA `(.L_x_6219) ;  /* 0x0000000800087947 */ /* 0x000fea0003800000 */
.L_x_6220:
[----:B------:R-:W0:Y:S02]  /*32c0*/  LDC.U16 R3, c[0x0][0x528] ;  /* 0x00014a00ff037b82 */ /* 0x000e240000000400 */
[----:B0-----:R0:W-:Y:S01]  /*32d0*/  STG.E.U16 desc[UR36][R4.64], R3 ;  /* 0x0000000304007986 */ /* 0x0011e2000c101524 */
[----:B------:R-:W-:Y:S05]  /*32e0*/  BRA `(.L_x_6219) ;  /* 0x0000000400fc7947 */ /* 0x000fea0003800000 */
.L_x_6215:
        /* <DEDUP_REMOVED lines=8> */
.L_x_6223:
[----:B------:R-:W-:-:S05]  /*3370*/  F2FP.F16.F32.PACK_AB R0, RZ, R28 ;  /* 0x0000001cff00723e */ /* 0x000fca00000000ff */
[----:B------:R0:W-:Y:S01]  /*3380*/  STG.E.U16 desc[UR36][R4.64], R0 ;  /* 0x0000000004007986 */ /* 0x0001e2000c101524 */
[----:B------:R-:W-:Y:S05]  /*3390*/  BRA `(.L_x_6219) ;  /* 0x0000000400d07947 */ /* 0x000fea0003800000 */
.L_x_6222:
        /* <DEDUP_REMOVED lines=9> */
.L_x_6225:
[----:B------:R-:W-:-:S04]  /*3430*/  F2FP.F16.F32.PACK_AB R0, RZ, R28 ;  /* 0x0000001cff00723e */ /* 0x000fc800000000ff */
[----:B------:R-:W-:-:S05]  /*3440*/  PRMT R0, R0, 0x5410, RZ ;  /* 0x0000541000007816 */ /* 0x000fca00000000ff */
[----:B------:R0:W-:Y:S01]  /*3450*/  STG.E desc[UR36][R4.64], R0 ;  /* 0x0000000004007986 */ /* 0x0001e2000c101924 */
[----:B------:R-:W-:Y:S05]  /*3460*/  BRA `(.L_x_6219) ;  /* 0x00000004009c7947 */ /* 0x000fea0003800000 */
.L_x_6224:
[----:B------:R0:W-:Y:S01]  /*3470*/  STG.E.64 desc[UR36][R4.64], R16 ;  /* 0x0000001004007986 */ /* 0x0001e2000c101b24 */
[----:B------:R-:W-:Y:S05]  /*3480*/  BRA `(.L_x_6219) ;  /* 0x0000000400947947 */ /* 0x000fea0003800000 */
.L_x_6214:
        /* <DEDUP_REMOVED lines=10> */
.L_x_6228:
[----:B------:R-:W-:-:S05]  /*3530*/  CS2R R18, SRZ ;  /* 0x0000000000127805 */ /* 0x000fca000001ff00 */
[----:B------:R0:W-:Y:S01]  /*3540*/  STG.E.128 desc[UR36][R4.64], R16 ;  /* 0x0000001004007986 */ /* 0x0001e2000c101d24 */
[----:B------:R-:W-:Y:S05]  /*3550*/  BRA `(.L_x_6219) ;  /* 0x0000000400607947 */ /* 0x000fea0003800000 */
.L_x_6227:
        /* <DEDUP_REMOVED lines=13> */
.L_x_6230:
[C---:B------:R-:W-:Y:S02]  /*3630*/  ISETP.GE.U32.AND P0, PT, R38.reuse, 0x38800000, PT ;  /* 0x388000002600780c */ /* 0x040fe40003f06070 */
[----:B------:R-:W-:Y:S02]  /*3640*/  ISETP.GT.U32.AND P1, PT, R38, 0x477fffff, PT ;  /* 0x477fffff2600780c */ /* 0x000fe40003f24070 */
[----:B------:R-:W-:-:S04]  /*3650*/  SEL R0, R24, R27, !P0 ;  /* 0x0000001b18007207 */ /* 0x000fc80004000000 */
[----:B------:R-:W-:-:S04]  /*3660*/  SEL R3, R25, R0, P1 ;  /* 0x0000000019037207 */ /* 0x000fc80000800000 */
[----:B------:R-:W-:-:S05]  /*3670*/  LOP3.LUT R3, R3, R34, RZ, 0xfc, !PT ;  /* 0x0000002203037212 */ /* 0x000fca00078efcff */
[----:B------:R0:W-:Y:S01]  /*3680*/  STG.E.U8 desc[UR36][R4.64], R3 ;  /* 0x0000000304007986 */ /* 0x0001e2000c101124 */
[----:B------:R-:W-:Y:S05]  /*3690*/  BRA `(.L_x_6219) ;  /* 0x0000000400107947 */ /* 0x000fea0003800000 */
.L_x_6229:
[----:B------:R-:W-:-:S05]  /*36a0*/  F2FP.BF16.F32.PACK_AB R0, RZ, R28 ;  /* 0x0000001cff00723e */ /* 0x000fca00000010ff */
[----:B------:R0:W-:Y:S01]  /*36b0*/  STG.E.U16 desc[UR36][R4.64], R0 ;  /* 0x0000000004007986 */ /* 0x0001e2000c101524 */
[----:B------:R-:W-:Y:S05]  /*36c0*/  BRA `(.L_x_6219) ;  /* 0x0000000400047947 */ /* 0x000fea0003800000 */
.L_x_6226:
        /* <DEDUP_REMOVED lines=11> */
.L_x_6233:
        /* <DEDUP_REMOVED lines=10> */
.L_x_6234:
[----:B------:R4:W-:Y:S01]  /*3820*/  STG.E.U8 desc[UR36][R4.64], R0 ;  /* 0x0000000004007986 */ /* 0x0009e2000c101124 */
[----:B------:R-:W-:Y:S05]  /*3830*/  BRA `(.L_x_6219) ;  /* 0x0000000000a87947 */ /* 0x000fea0003800000 */
.L_x_6232:
        /* <DEDUP_REMOVED lines=10> */
.L_x_6235:
[----:B------:R5:W-:Y:S01]  /*38e0*/  STG.E.U8 desc[UR36][R4.64], R0 ;  /* 0x0000000004007986 */ /* 0x000be2000c101124 */
[----:B------:R-:W-:Y:S05]  /*38f0*/  BRA `(.L_x_6219) ;  /* 0x0000000000787947 */ /* 0x000fea0003800000 */
.L_x_6231:
        /* <DEDUP_REMOVED lines=9> */
.L_x_6218:
        /* <DEDUP_REMOVED lines=16> */
.L_x_6238:
[----:B------:R-:W-:Y:S05]  /*3a90*/  BRA `(.L_x_6219) ;  /* 0x0000000000107947 */ /* 0x000fea0003800000 */
.L_x_6237:
[----:B------:R1:W-:Y:S01]  /*3aa0*/  STG.E.64 desc[UR36][R4.64], R42 ;  /* 0x0000002a04007986 */ /* 0x0003e2000c101b24 */
[----:B------:R-:W-:Y:S05]  /*3ab0*/  BRA `(.L_x_6219) ;  /* 0x0000000000087947 */ /* 0x000fea0003800000 */
.L_x_6236:
[----:B------:R-:W0:Y:S02]  /*3ac0*/  LDC R3, c[0x0][0x528] ;  /* 0x00014a00ff037b82 */ /* 0x000e240000000800 */
[----:B0-----:R0:W-:Y:S02]  /*3ad0*/  STG.E desc[UR36][R4.64], R3 ;  /* 0x0000000304007986 */ /* 0x0011e4000c101924 */
.L_x_6219:
[----:B------:R-:W-:-:S07]  /*3ae0*/  IADD3 R23, PT, PT, R23, 0x80, RZ ;  /* 0x0000008017177810 */ /* 0x000fce0007ffe0ff */
.L_x_6211:
[----:B------:R-:W-:Y:S05]  /*3af0*/  BSYNC.RECONVERGENT B6 ;  /* 0x0000000000067941 */ /* 0x000fea0003800200 */
.L_x_6210:
        /* <DEDUP_REMOVED lines=282> */
.L_x_6242:
[----:B------:R-:W-:Y:S02]  /*4ca0*/  IMAD.MOV.U32 R4, RZ, RZ, R0 ;  /* 0x000000ffff047224 */ /* 0x000fe400078e0000 */
[----:B------:R-:W-:-:S07]  /*4cb0*/  IMAD.MOV.U32 R5, RZ, RZ, RZ ;  /* 0x000000ffff057224 */ /* 0x000fce00078e00ff */
.L_x_6241:
        /* <DEDUP_REMOVED lines=17> */
.L_x_6246:
[----:B------:R-:W0:Y:S02]  /*4dd0*/  LDC.U8 R3, c[0x0][0x528] ;  /* 0x00014a00ff037b82 */ /* 0x000e240000000000 */
[----:B0-----:R3:W-:Y:S01]  /*4de0*/  STG.E.U8 desc[UR36][R4.64], R3 ;  /* 0x0000000304007986 */ /* 0x0017e2000c101124 */
[----:B------:R-:W-:Y:S05]  /*4df0*/  BRA `(.L_x_6248) ;  /* 0x0000000800347947 */ /* 0x000fea0003800000 */
.L_x_6245:
        /* <DEDUP_REMOVED lines=8> */
.L_x_6250:
[----:B------:R-:W0:Y:S02]  /*4e80*/  LDC R3, c[0x0][0x528] ;  /* 0x00014a00ff037b82 */ /* 0x000e240000000800 */
[----:B0-----:R1:W-:Y:S01]  /*4e90*/  STG.E desc[UR36][R4.64], R3 ;  /* 0x0000000304007986 */ /* 0x0013e2000c101924 */
[----:B------:R-:W-:Y:S05]  /*4ea0*/  BRA `(.L_x_6248) ;  /* 0x0000000800087947 */ /* 0x000fea0003800000 */
.L_x_6249:
[----:B------:R-:W0:Y:S02]  /*4eb0*/  LDC.U16 R3, c[0x0][0x528] ;  /* 0x00014a00ff037b82 */ /* 0x000e240000000400 */
[----:B0-----:R2:W-:Y:S01]  /*4ec0*/  STG.E.U16 desc[UR36][R4.64], R3 ;  /* 0x0000000304007986 */ /* 0x0015e2000c101524 */
[----:B------:R-:W-:Y:S05]  /*4ed0*/  BRA `(.L_x_6248) ;  /* 0x0000000400fc7947 */ /* 0x000fea0003800000 */
.L_x_6244:
        /* <DEDUP_REMOVED lines=8> */
.L_x_6252:
[----:B------:R-:W-:-:S05]  /*4f60*/  F2FP.F16.F32.PACK_AB R0, RZ, R28 ;  /* 0x0000001cff00723e */ /* 0x000fca00000000ff */
[----:B------:R0:W-:Y:S01]  /*4f70*/  STG.E.U16 desc[UR36][R4.64], R0 ;  /* 0x0000000004007986 */ /* 0x0001e2000c101524 */
[----:B------:R-:W-:Y:S05]  /*4f80*/  BRA `(.L_x_6248) ;  /* 0x0000000400d07947 */ /* 0x000fea0003800000 */
.L_x_6251:
        /* <DEDUP_REMOVED lines=9> */
.L_x_6254:
[----:B------:R-:W-:-:S04]  /*5020*/  F2FP.F16.F32.PACK_AB R0, RZ, R28 ;  /* 0x0000001cff00723e */ /* 0x000fc800000000ff */
[----:B------:R-:W-:-:S05]  /*5030*/  PRMT R0, R0, 0x5410, RZ ;  /* 0x0000541000007816 */ /* 0x000fca00000000ff */
[----:B------:R0:W-:Y:S01]  /*5040*/  STG.E desc[UR36][R4.64], R0 ;  /* 0x0000000004007986 */ /* 0x0001e2000c101924 */
[----:B------:R-:W-:Y:S05]  /*5050*/  BRA `(.L_x_6248) ;  /* 0x00000004009c7947 */ /* 0x000fea0003800000 */
.L_x_6253:
[----:B------:R5:W-:Y:S01]  /*5060*/  STG.E.64 desc[UR36][R4.64], R16 ;  /* 0x0000001004007986 */ /* 0x000be2000c101b24 */
[----:B------:R-:W-:Y:S05]  /*5070*/  BRA `(.L_x_6248) ;  /* 0x0000000400947947 */ /* 0x000fea0003800000 */
.L_x_6243:
        /* <DEDUP_REMOVED lines=10> */
.L_x_6257:
[----:B------:R-:W-:-:S05]  /*5120*/  CS2R R18, SRZ ;  /* 0x0000000000127805 */ /* 0x000fca000001ff00 */
[----:B------:R0:W-:Y:S01]  /*5130*/  STG.E.128 desc[UR36][R4.64], R16 ;  /* 0x0000001004007986 */ /* 0x0001e2000c101d24 */
[----:B------:R-:W-:Y:S05]  /*5140*/  BRA `(.L_x_6248) ;  /* 0x0000000400607947 */ /* 0x000fea0003800000 */
.L_x_6256:
        /* <DEDUP_REMOVED lines=13> */
.L_x_6259:
[C---:B------:R-:W-:Y:S02]  /*5220*/  ISETP.GE.U32.AND P0, PT, R38.reuse, 0x38800000, PT ;  /* 0x388000002600780c */ /* 0x040fe40003f06070 */
[----:B------:R-:W-:Y:S02]  /*5230*/  ISETP.GT.U32.AND P1, PT, R38, 0x477fffff, PT ;  /* 0x477fffff2600780c */ /* 0x000fe40003f24070 */
[----:B------:R-:W-:-:S04]  /*5240*/  SEL R0, R24, R27, !P0 ;  /* 0x0000001b18007207 */ /* 0x000fc80004000000 */
[----:B------:R-:W-:-:S04]  /*5250*/  SEL R3, R25, R0, P1 ;  /* 0x0000000019037207 */ /* 0x000fc80000800000 */
[----:B------:R-:W-:-:S05]  /*5260*/  LOP3.LUT R3, R3, R34, RZ, 0xfc, !PT ;  /* 0x0000002203037212 */ /* 0x000fca00078efcff */
[----:B------:R0:W-:Y:S01]  /*5270*/  STG.E.U8 desc[UR36][R4.64], R3 ;  /* 0x0000000304007986 */ /* 0x0001e2000c101124 */
[----:B------:R-:W-:Y:S05]  /*5280*/  BRA `(.L_x_6248) ;  /* 0x0000000400107947 */ /* 0x000fea0003800000 */
.L_x_6258:
[----:B------:R-:W-:-:S05]  /*5290*/  F2FP.BF16.F32.PACK_AB R0, RZ, R28 ;  /* 0x0000001cff00723e */ /* 0x000fca00000010ff */
[----:B------:R0:W-:Y:S01]  /*52a0*/  STG.E.U16 desc[UR36][R4.64], R0 ;  /* 0x0000000004007986 */ /* 0x0001e2000c101524 */
[----:B------:R-:W-:Y:S05]  /*52b0*/  BRA `(.L_x_6248) ;  /* 0x0000000400047947 */ /* 0x000fea0003800000 */
.L_x_6255:
        /* <DEDUP_REMOVED lines=11> */
.L_x_6262:
        /* <DEDUP_REMOVED lines=10> */
.L_x_6263:
[----:B------:R0:W-:Y:S01]  /*5410*/  STG.E.U8 desc[UR36][R4.64], R0 ;  /* 0x0000000004007986 */ /* 0x0001e2000c101124 */
[----:B------:R-:W-:Y:S05]  /*5420*/  BRA `(.L_x_6248) ;  /* 0x0000000000a87947 */ /* 0x000fea0003800000 */
.L_x_6261:
        /* <DEDUP_REMOVED lines=10> */
.L_x_6264:
[----:B------:R0:W-:Y:S01]  /*54d0*/  STG.E.U8 desc[UR36][R4.64], R0 ;  /* 0x0000000004007986 */ /* 0x0001e2000c101124 */
[----:B------:R-:W-:Y:S05]  /*54e0*/  BRA `(.L_x_6248) ;  /* 0x0000000000787947 */ /* 0x000fea0003800000 */
.L_x_6260:
        /* <DEDUP_REMOVED lines=9> */
.L_x_6247:
        /* <DEDUP_REMOVED lines=16> */
.L_x_6267:
[----:B------:R-:W-:Y:S05]  /*5680*/  BRA `(.L_x_6248) ;  /* 0x0000000000107947 */ /* 0x000fea0003800000 */
.L_x_6266:
[----:B------:R0:W-:Y:S01]  /*5690*/  STG.E.64 desc[UR36][R4.64], R42 ;  /* 0x0000002a04007986 */ /* 0x0001e2000c101b24 */
[----:B------:R-:W-:Y:S05]  /*56a0*/  BRA `(.L_x_6248) ;  /* 0x0000000000087947 */ /* 0x000fea0003800000 */
.L_x_6265:
[----:B------:R-:W0:Y:S02]  /*56b0*/  LDC R3, c[0x0][0x528] ;  /* 0x00014a00ff037b82 */ /* 0x000e240000000800 */
[----:B0-----:R0:W-:Y:S02]  /*56c0*/  STG.E desc[UR36][R4.64], R3 ;  /* 0x0000000304007986 */ /* 0x0011e4000c101924 */
.L_x_6248:
[----:B------:R-:W-:-:S07]  /*56d0*/  IADD3 R23, PT, PT, R23, 0x80, RZ ;  /* 0x0000008017177810 */ /* 0x000fce0007ffe0ff */
.L_x_6240:
[----:B------:R-:W-:Y:S05]  /*56e0*/  BSYNC.RECONVERGENT B6 ;  /* 0x0000000000067941 */ /* 0x000fea0003800200 */
.L_x_6239:
        /* <DEDUP_REMOVED lines=281> */
.L_x_6269:
[----:B------:R-:W-:Y:S02]  /*6880*/  IMAD.MOV.U32 R4, RZ, RZ, R0 ;  /* 0x000000ffff047224 */ /* 0x000fe400078e0000 */
[----:B------:R-:W-:-:S07]  /*6890*/  IMAD.MOV.U32 R5, RZ, RZ, RZ ;  /* 0x000000ffff057224 */ /* 0x000fce00078e00ff */
.L_x_6268:
        /* <DEDUP_REMOVED lines=17> */
.L_x_6273:
[----:B------:R-:W0:Y:S02]  /*69b0*/  LDC.U8 R3, c[0x0][0x528] ;  /* 0x00014a00ff037b82 */ /* 0x000e240000000000 */
[----:B0-----:R-:W-:Y:S01]  /*69c0*/  STG.E.U8 desc[UR36][R4.64], R3 ;  /* 0x0000000304007986 */ /* 0x001fe2000c101124 */
[----:B------:R-:W-:Y:S05]  /*69d0*/  EXIT ;  /* 0x000000000000794d */ /* 0x000fea0003800000 */
.L_x_6272:
        /* <DEDUP_REMOVED lines=8> */
.L_x_6276:
[----:B------:R-:W0:Y:S02]  /*6a60*/  LDC R3, c[0x0][0x528] ;  /* 0x00014a00ff037b82 */ /* 0x000e240000000800 */
[----:B0-----:R-:W-:Y:S01]  /*6a70*/  STG.E desc[UR36][R4.64], R3 ;  /* 0x0000000304007986 */ /* 0x001fe2000c101924 */
[----:B------:R-:W-:Y:S05]  /*6a80*/  EXIT ;  /* 0x000000000000794d */ /* 0x000fea0003800000 */
.L_x_6275:
[----:B------:R-:W0:Y:S02]  /*6a90*/  LDC.U16 R3, c[0x0][0x528] ;  /* 0x00014a00ff037b82 */ /* 0x000e240000000400 */
[----:B0-----:R-:W-:Y:S01]  /*6aa0*/  STG.E.U16 desc[UR36][R4.64], R3 ;  /* 0x0000000304007986 */ /* 0x001fe2000c101524 */
[----:B------:R-:W-:Y:S05]  /*6ab0*/  EXIT ;  /* 0x000000000000794d */ /* 0x000fea0003800000 */
.L_x_6271:
        /* <DEDUP_REMOVED lines=8> */
.L_x_6278:
[----:B------:R-:W-:-:S05]  /*6b40*/  F2FP.F16.F32.PACK_AB R28, RZ, R28 ;  /* 0x0000001cff1c723e */ /* 0x000fca00000000ff */
[----:B------:R-:W-:Y:S01]  /*6b50*/  STG.E.U16 desc[UR36][R4.64], R28 ;  /* 0x0000001c04007986 */ /* 0x000fe2000c101524 */
[----:B------:R-:W-:Y:S05]  /*6b60*/  EXIT ;  /* 0x000000000000794d */ /* 0x000fea0003800000 */
.L_x_6277:
        /* <DEDUP_REMOVED lines=9> */
.L_x_6280:
[----:B------:R-:W-:-:S04]  /*6c00*/  F2FP.F16.F32.PACK_AB R28, RZ, R28 ;  /* 0x0000001cff1c723e */ /* 0x000fc800000000ff */
[----:B------:R-:W-:-:S05]  /*6c10*/  PRMT R28, R28, 0x5410, RZ ;  /* 0x000054101c1c7816 */ /* 0x000fca00000000ff */
[----:B------:R-:W-:Y:S01]  /*6c20*/  STG.E desc[UR36][R4.64], R28 ;  /* 0x0000001c04007986 */ /* 0x000fe2000c101924 */
[----:B------:R-:W-:Y:S05]  /*6c30*/  EXIT ;  /* 0x000000000000794d */ /* 0x000fea0003800000 */
.L_x_6279:
[----:B------:R-:W-:Y:S01]  /*6c40*/  STG.E.64 desc[UR36][R4.64], R16 ;  /* 0x0000001004007986 */ /* 0x000fe2000c101b24 */
[----:B------:R-:W-:Y:S05]  /*6c50*/  EXIT ;  /* 0x000000000000794d */ /* 0x000fea0003800000 */
.L_x_6270:
        /* <DEDUP_REMOVED lines=10> */
.L_x_6283:
[----:B------:R-:W-:-:S05]  /*6d00*/  CS2R R18, SRZ ;  /* 0x0000000000127805 */ /* 0x000fca000001ff00 */
[----:B------:R-:W-:Y:S01]  /*6d10*/  STG.E.128 desc[UR36][R4.64], R16 ;  /* 0x0000001004007986 */ /* 0x000fe2000c101d24 */
[----:B------:R-:W-:Y:S05]  /*6d20*/  EXIT ;  /* 0x000000000000794d */ /* 0x000fea0003800000 */
.L_x_6282:
        /* <DEDUP_REMOVED lines=13> */
.L_x_6285:
[C---:B------:R-:W-:Y:S02]  /*6e00*/  ISETP.GT.U32.AND P1, PT, R38.reuse, 0x477fffff, PT ;  /* 0x477fffff2600780c */ /* 0x040fe40003f24070 */
[----:B------:R-:W-:-:S11]  /*6e10*/  ISETP.GE.U32.AND P0, PT, R38, 0x38800000, PT ;  /* 0x388000002600780c */ /* 0x000fd60003f06070 */
[----:B------:R-:W-:-:S04]  /*6e20*/  @!P1 SEL R25, R24, R27, !P0 ;  /* 0x0000001b18199207 */ /* 0x000fc80004000000 */
[----:B------:R-:W-:-:S05]  /*6e30*/  LOP3.LUT R25, R25, R34, RZ, 0xfc, !PT ;  /* 0x0000002219197212 */ /* 0x000fca00078efcff */
[----:B------:R-:W-:Y:S01]  /*6e40*/  STG.E.U8 desc[UR36][R4.64], R25 ;  /* 0x0000001904007986 */ /* 0x000fe2000c101124 */
[----:B------:R-:W-:Y:S05]  /*6e50*/  EXIT ;  /* 0x000000000000794d */ /* 0x000fea0003800000 */
.L_x_6284:
[----:B------:R-:W-:-:S05]  /*6e60*/  F2FP.BF16.F32.PACK_AB R28, RZ, R28 ;  /* 0x0000001cff1c723e */ /* 0x000fca00000010ff */
[----:B------:R-:W-:Y:S01]  /*6e70*/  STG.E.U16 desc[UR36][R4.64], R28 ;  /* 0x0000001c04007986 */ /* 0x000fe2000c101524 */
[----:B------:R-:W-:Y:S05]  /*6e80*/  EXIT ;  /* 0x000000000000794d */ /* 0x000fea0003800000 */
.L_x_6281:
        /* <DEDUP_REMOVED lines=11> */
.L_x_6288:
        /* <DEDUP_REMOVED lines=10> */
.L_x_6289:
[----:B------:R-:W-:Y:S01]  /*6fe0*/  STG.E.U8 desc[UR36][R4.64], R2 ;  /* 0x0000000204007986 */ /* 0x000fe2000c101124 */
[----:B------:R-:W-:Y:S05]  /*6ff0*/  EXIT ;  /* 0x000000000000794d */ /* 0x000fea0003800000 */
.L_x_6287:
        /* <DEDUP_REMOVED lines=10> */
.L_x_6290:
[----:B------:R-:W-:Y:S01]  /*70a0*/  STG.E.U8 desc[UR36][R4.64], R2 ;  /* 0x0000000204007986 */ /* 0x000fe2000c101124 */
[----:B------:R-:W-:Y:S05]  /*70b0*/  EXIT ;  /* 0x000000000000794d */ /* 0x000fea0003800000 */
.L_x_6286:
        /* <DEDUP_REMOVED lines=9> */
.L_x_6274:
        /* <DEDUP_REMOVED lines=16> */
.L_x_6293:
[----:B------:R-:W-:Y:S05]  /*7250*/  EXIT ;  /* 0x000000000000794d */ /* 0x000fea0003800000 */
.L_x_6292:
[----:B------:R-:W-:Y:S01]  /*7260*/  STG.E.64 desc[UR36][R4.64], R42 ;  /* 0x0000002a04007986 */ /* 0x000fe2000c101b24 */
[----:B------:R-:W-:Y:S05]  /*7270*/  EXIT ;  /* 0x000000000000794d */ /* 0x000fea0003800000 */
.L_x_6291:
[----:B------:R-:W0:Y:S02]  /*7280*/  LDC R3, c[0x0][0x528] ;  /* 0x00014a00ff037b82 */ /* 0x000e240000000800 */
[----:B0-----:R-:W-:Y:S01]  /*7290*/  STG.E desc[UR36][R4.64], R3 ;  /* 0x0000000304007986 */ /* 0x001fe2000c101924 */
[----:B------:R-:W-:Y:S05]  /*72a0*/  EXIT ;  /* 0x000000000000794d */ /* 0x000fea0003800000 */
.L_x_6294:
        /* <DEDUP_REMOVED lines=13> */
.L_x_7161:


//--------------------- .text._ZN2at6native27unrolled_elementwise_kernelINS0_11FillFunctorIiEESt5arrayIPcLm1EELi4E23TrivialOffsetCalculatorILi0EjES7_ILi1EjENS0_6memory12LoadWithCastILi0EEENSA_13StoreWithCastILi1EEEEEviT_T0_T2_T3_T4_T5_ --------------------------
	.section	.text._ZN2at6native27unrolled_elementwise_kernelINS0_11FillFunctorIiEESt5arrayIPcLm1EELi4E23TrivialOffsetCalculatorILi0EjES7_ILi1EjENS0_6memory12LoadWithCastILi0EEENSA_13StoreWithCastILi1EEEEEviT_T0_T2_T3_T4_T5_,"ax",@progbits
	.align	128
        .global         _ZN2at6native27unrolled_elementwise_kernelINS0_11FillFunctorIiEESt5arrayIPcLm1EELi4E23TrivialOffsetCalculatorILi0EjES7_ILi1EjENS0_6memory12LoadWithCastILi0EEENSA_13StoreWithCastILi1EEEEEviT_T0_T2_T3_T4_T5_
        .type           _ZN2at6native27unrolled_elementwise_kernelINS0_11FillFunctorIiEESt5arrayIPcLm1EELi4E23TrivialOffsetCalculatorILi0EjES7_ILi1EjENS0_6memory12LoadWithCastILi0EEENSA_13StoreWithCastILi1EEEEEviT_T0_T2_T3_T4_T5_,@function
        .size           _ZN2at6native27unrolled_elementwise_kernelINS0_11FillFunctorIiEESt5arrayIPcLm1EELi4E23TrivialOffsetCalculatorILi0EjES7_ILi1EjENS0_6memory12LoadWithCastILi0EEENSA_13StoreWithCastILi1EEEEEviT_T0_T2_T3_T4_T5_,(.L_x_7162 - _ZN2at6native27unrolled_elementwise_kernelINS0_11FillFunctorIiEESt5arrayIPcLm1EELi4E23TrivialOffsetCalculatorILi0EjES7_ILi1EjENS0_6memory12LoadWithCastILi0EEENSA_13StoreWithCastILi1EEEEEviT_T0_T2_T3_T4_T5_)
        .other          _ZN2at6native27unrolled_elementwise_kernelINS0_11FillFunctorIiEESt5arrayIPcLm1EELi4E23TrivialOffsetCalculatorILi0EjES7_ILi1EjENS0_6memory12LoadWithCastILi0EEENSA_13StoreWithCastILi1EEEEEviT_T0_T2_T3_T4_T5_,@"STO_CUDA_ENTRY STV_DEFAULT"
_ZN2at6native27unrolled_elementwise_kernelINS0_11FillFunctorIiEESt5arrayIPcLm1EELi4E23TrivialOffsetCalculatorILi0EjES7_ILi1EjENS0_6memory12LoadWithCastILi0EEENSA_13StoreWithCastILi1EEEEEviT_T0_T2_T3_T4_T5_:
.text._ZN2at6native27unrolled_elementwise_kernelINS0_11FillFunctorIiEESt5arrayIPcLm1EELi4E23TrivialOffsetCalculatorILi0EjES7_ILi1EjENS0_6memory12LoadWithCastILi0EEENSA_13StoreWithCastILi1EEEEEviT_T0_T2_T3_T4_T5_:
        /* <DEDUP_REMOVED lines=31> */
.L_x_6300:
[----:B------:R-:W0:Y:S02]  /*01f0*/  LDC.U8 R5, c[0x0][0x384] ;  /* 0x0000e100ff057b82 */ /* 0x000e240000000000 */
[----:B0-----:R3:W-:Y:S01]  /*0200*/  STG.E.U8 desc[UR36][R2.64], R5 ;  /* 0x0000000502007986 */ /* 0x0017e2000c101124 */
[----:B------:R-:W-:Y:S05]  /*0210*/  BRA `(.L_x_6296) ;  /* 0x0000000c00707947 */ /* 0x000fea0003800000 */
.L_x_6299:
[----:B------:R-:W-:-:S09]  /*0220*/  UISETP.NE.AND UP0, UPT, UR4, 0x2, UPT ;  /* 0x000000020400788c */ /* 0x000fd2000bf05270 */
[----:B------:R-:W-:Y:S05]  /*0230*/  BRA.U !UP0, `(.L_x_6302) ;  /* 0x0000000108347547 */ /* 0x000fea000b800000 */
[----:B------:R-:W-:-:S09]  /*0240*/  UISETP.NE.AND UP0, UPT, UR4, 0x3, UPT ;  /* 0x000000030400788c */ /* 0x000fd2000bf05270 */
[----:B------:R-:W-:Y:S05]  /*0250*/  BRA.U !UP0, `(.L_x_6303) ;  /* 0x0000000108207547 */ /* 0x000fea000b800000 */
[----:B------:R-:W-:-:S09]  /*0260*/  UISETP.NE.AND UP0, UPT, UR4, 0x4, UPT ;  /* 0x000000040400788c */ /* 0x000fd2000bf05270 */
[----:B------:R-:W-:Y:S05]  /*0270*/  BRA.U UP0, `(.L_x_6301) ;  /* 0x0000000900b87547 */ /* 0x000fea000b800000 */
[----:B------:R-:W0:Y:S02]  /*0280*/  LDCU UR5, c[0x0][0x384] ;  /* 0x00007080ff0577ac */ /* 0x000e240008000800 */
[----:B0-----:R-:W-:Y:S02]  /*0290*/  USHF.R.S32.HI UR4, URZ, 0x1f, UR5 ;  /* 0x0000001fff047899 */ /* 0x001fe40008011405 */
[----:B------:R-:W-:-:S04]  /*02a0*/  IMAD.U32 R4, RZ, RZ, UR5 ;  /* 0x00000005ff047e24 */ /* 0x000fc8000f8e00ff */
[----:B------:R-:W-:-:S05]  /*02b0*/  IMAD.U32 R5, RZ, RZ, UR4 ;  /* 0x00000004ff057e24 */ /* 0x000fca000f8e00ff */
[----:B------:R0:W-:Y:S01]  /*02c0*/  STG.E.64 desc[UR36][R2.64], R4 ;  /* 0x0000000402007986 */ /* 0x0001e2000c101b24 */
[----:B------:R-:W-:Y:S05]  /*02d0*/  BRA `(.L_x_6296) ;  /* 0x0000000c00407947 */ /* 0x000fea0003800000 */
.L_x_6303:
[----:B------:R-:W0:Y:S02]  /*02e0*/  LDC R5, c[0x0][0x384] ;  /* 0x0000e100ff057b82 */ /* 0x000e240000000800 */
[----:B0-----:R1:W-:Y:S01]  /*02f0*/  STG.E desc[UR36][R2.64], R5 ;  /* 0x0000000502007986 */ /* 0x0013e2000c101924 */
[----:B------:R-:W-:Y:S05]  /*0300*/  BRA `(.L_x_6296) ;  /* 0x0000000c00347947 */ /* 0x000fea0003800000 */
.L_x_6302:
[----:B------:R-:W0:Y:S02]  /*0310*/  LDC.U16 R5, c[0x0][0x384] ;  /* 0x0000e100ff057b82 */ /* 0x000e240000000400 */
[----:B0-----:R2:W-:Y:S01]  /*0320*/  STG.E.U16 desc[UR36][R2.64], R5 ;  /* 0x0000000502007986 */ /* 0x0015e2000c101524 */
[----:B------:R-:W-:Y:S05]  /*0330*/  BRA `(.L_x_6296) ;  /* 0x0000000c00287947 */ /* 0x000fea0003800000 */
.L_x_6298:
[----:B------:R-:W-:-:S09]  /*0340*/  UISETP.GT.AND UP0, UPT, UR4, 0x6, UPT ;  /* 0x000000060400788c */ /* 0x000fd2000bf04270 */
[----:B------:R-:W-:Y:S05]  /*0350*/  BRA.U UP0, `(.L_x_6304) ;  /* 0x0000000100347547 */ /* 0x000fea000b800000 */
[----:B------:R-:W-:-:S09]  /*0360*/  UISETP.NE.AND UP0, UPT, UR4, 0x5, UPT ;  /* 0x000000050400788c */ /* 0x000fd2000bf05270 */
[----:B------:R-:W-:Y:S05]  /*0370*/  BRA.U !UP0, `(.L_x_6305) ;  /* 0x0000000108187547 */ /* 0x000fea000b800000 */
[----:B------:R-:W-:-:S09]  /*0380*/  UISETP.NE.AND UP0, UPT, UR4, 0x6, UPT ;  /* 0x000000060400788c */ /* 0x000fd2000bf05270 */
[----:B------:R-:W-:Y:S05]  /*0390*/  BRA.U UP0, `(.L_x_6301) ;  /* 0x0000000900707547 */ /* 0x000fea000b800000 */
[----:B------:R-:W0:Y:S02]  /*03a0*/  LDCU UR4, c[0x0][0x384] ;  /* 0x00007080ff0477ac */ /* 0x000e240008000800 */
[----:B0-----:R-:W-:-:S05]  /*03b0*/  I2FP.F32.S32 R5, UR4 ;  /* 0x0000000400057c45 */ /* 0x001fca0008201400 */
[----:B------:R0:W-:Y:S01]  /*03c0*/  STG.E desc[UR36][R2.64], R5 ;  /* 0x0000000502007986 */ /* 0x0001e2000c101924 */
[----:B------:R-:W-:Y:S05]  /*03d0*/  BRA `(.L_x_6296) ;  /* 0x0000000c00007947 */ /* 0x000fea0003800000 */
.L_x_6305:
[----:B------:R-:W0:Y:S02]  /*03e0*/  LDCU UR4, c[0x0][0x384] ;  /* 0x00007080ff0477ac */ /* 0x000e240008000800 */
[----:B0-----:R-:W-:-:S04]  /*03f0*/  I2FP.F32.S32 R0, UR4 ;  /* 0x0000000400007c45 */ /* 0x001fc80008201400 */
[----:B------:R-:W-:-:S05]  /*0400*/  F2FP.F16.F32.PACK_AB R0, RZ, R0 ;  /* 0x00000000ff00723e */ /* 0x000fca00000000ff */
[----:B------:R0:W-:Y:S01]  /*0410*/  STG.E.U16 desc[UR36][R2.64], R0 ;  /* 0x0000000002007986 */ /* 0x0001e2000c101524 */
[----:B------:R-:W-:Y:S05]  /*0420*/  BRA `(.L_x_6296) ;  /* 0x0000000800ec7947 */ /* 0x000fea0003800000 */
.L_x_6304:
        /* <DEDUP_REMOVED lines=8> */
[----:B0-----:R-:W-:-:S05]  /*04b0*/  I2FP.F32.S32 R4, UR4 ;  /* 0x0000000400047c45 */ /* 0x001fca0008201400 */
[----:B------:R0:W-:Y:S01]  /*04c0*/  STG.E.64 desc[UR36][R2.64], R4 ;  /* 0x0000000402007986 */ /* 0x0001e2000c101b24 */
[----:B------:R-:W-:Y:S05]  /*04d0*/  BRA `(.L_x_6296) ;  /* 0x0000000800c07947 */ /* 0x000fea0003800000 */
.L_x_6307:
[----:B------:R-:W0:Y:S02]  /*04e0*/  LDCU UR4, c[0x0][0x384] ;  /* 0x00007080ff0477ac */ /* 0x000e240008000800 */
[----:B0-----:R-:W-:-:S04]  /*04f0*/  I2FP.F32.S32 R0, UR4 ;  /* 0x0000000400007c45 */ /* 0x001fc80008201400 */
[----:B------:R-:W-:-:S04]  /*0500*/  F2FP.F16.F32.PACK_AB R5, RZ, R0 ;  /* 0x00000000ff05723e */ /* 0x000fc800000000ff */
[----:B------:R-:W-:-:S05]  /*0510*/  PRMT R5, R5, 0x5410, RZ ;  /* 0x0000541005057816 */ /* 0x000fca00000000ff */
[----:B------:R0:W-:Y:S01]  /*0520*/  STG.E desc[UR36][R2.64], R5 ;  /* 0x0000000502007986 */ /* 0x0001e2000c101924 */
[----:B------:R-:W-:Y:S05]  /*0530*/  BRA `(.L_x_6296) ;  /* 0x0000000800a87947 */ /* 0x000fea0003800000 */
.L_x_6306:
[----:B------:R-:W0:Y:S02]  /*0540*/  LDCU UR4, c[0x0][0x384] ;  /* 0x00007080ff0477ac */ /* 0x000e240008000800 */
[----:B0-----:R-:W0:Y:S02]  /*0550*/  I2F.F64 R4, UR4 ;  /* 0x0000000400047d12 */ /* 0x001e240008201c00 */
[----:B0-----:R5:W-:Y:S01]  /*0560*/  STG.E.64 desc[UR36][R2.64], R4 ;  /* 0x0000000402007986 */ /* 0x001be2000c101b24 */
[----:B------:R-:W-:Y:S05]  /*0570*/  BRA `(.L_x_6296) ;  /* 0x0000000800987947 */ /* 0x000fea0003800000 */
.L_x_6297:
        /* <DEDUP_REMOVED lines=13> */
.L_x_6310:
[----:B------:R-:W0:Y:S01]  /*0650*/  LDCU UR4, c[0x0][0x384] ;  /* 0x00007080ff0477ac */ /* 0x000e220008000800 */
[----:B------:R-:W-:Y:S01]  /*0660*/  CS2R R6, SRZ ;  /* 0x0000000000067805 */ /* 0x000fe2000001ff00 */
[----:B0-----:R-:W0:Y:S04]  /*0670*/  I2F.F64 R4, UR4 ;  /* 0x0000000400047d12 */ /* 0x001e280008201c00 */
[----:B0-----:R0:W-:Y:S01]  /*0680*/  STG.E.128 desc[UR36][R2.64], R4 ;  /* 0x0000000402007986 */ /* 0x0011e2000c101d24 */
[----:B------:R-:W-:Y:S05]  /*0690*/  BRA `(.L_x_6296) ;  /* 0x0000000800507947 */ /* 0x000fea0003800000 */
.L_x_6309:
        /* <DEDUP_REMOVED lines=8> */
[----:B0-----:R-:W-:-:S04]  /*0720*/  I2FP.F32.S32 R6, UR4 ;  /* 0x0000000400067c45 */ /* 0x001fc80008201400 */
        /* <DEDUP_REMOVED lines=10> */
.L_x_6313:
[----:B------:R-:W-:-:S05]  /*07d0*/  LOP3.LUT R7, R4, 0x80, R7, 0xf8, !PT ;  /* 0x0000008004077812 */ /* 0x000fca00078ef807 */
[----:B------:R0:W-:Y:S01]  /*07e0*/  STG.E.U8 desc[UR36][R2.64], R7 ;  /* 0x0000000702007986 */ /* 0x0001e2000c101124 */
[----:B------:R-:W-:Y:S05]  /*07f0*/  BRA `(.L_x_6296) ;  /* 0x0000000400f87947 */ /* 0x000fea0003800000 */
.L_x_6312:
[----:B------:R-:W0:Y:S02]  /*0800*/  LDCU UR4, c[0x0][0x384] ;  /* 0x00007080ff0477ac */ /* 0x000e240008000800 */
[----:B0-----:R-:W-:-:S04]  /*0810*/  I2FP.F32.S32 R5, UR4 ;  /* 0x0000000400057c45 */ /* 0x001fc80008201400 */
        /* <DEDUP_REMOVED lines=13> */
.L_x_6314:
[----:B------:R-:W-:-:S05]  /*08f0*/  LOP3.LUT R5, R0, 0x80, R7, 0xf8, !PT ;  /* 0x0000008000057812 */ /* 0x000fca00078ef807 */
[----:B------:R0:W-:Y:S01]  /*0900*/  STG.E.U8 desc[UR36][R2.64], R5 ;  /* 0x0000000502007986 */ /* 0x0001e2000c101124 */
[----:B------:R-:W-:Y:S05]  /*0910*/  BRA `(.L_x_6296) ;  /* 0x0000000400b07947 */ /* 0x000fea0003800000 */
.L_x_6311:
[----:B------:R-:W0:Y:S02]  /*0920*/  LDCU UR4, c[0x0][0x384] ;  /* 0x00007080ff0477ac */ /* 0x000e240008000800 */
[----:B0-----:R-:W-:-:S04]  /*0930*/  I2FP.F32.S32 R0, UR4 ;  /* 0x0000000400007c45 */ /* 0x001fc80008201400 */
[----:B------:R-:W-:-:S05]  /*0940*/  F2FP.BF16.F32.PACK_AB R0, RZ, R0 ;  /* 0x00000000ff00723e */ /* 0x000fca00000010ff */
[----:B------:R0:W-:Y:S01]  /*0950*/  STG.E.U16 desc[UR36][R2.64], R0 ;  /* 0x0000000002007986 */ /* 0x0001e2000c101524 */
[----:B------:R-:W-:Y:S05]  /*0960*/  BRA `(.L_x_6296) ;  /* 0x00000004009c7947 */ /* 0x000fea0003800000 */
.L_x_6308:
        /* <DEDUP_REMOVED lines=11> */
.L_x_6317:
[----:B------:R-:W0:Y:S01]  /*0a20*/  LDCU UR4, c[0x0][0x384] ;  /* 0x00007080ff0477ac */ /* 0x000e220008000800 */
[----:B------:R-:W-:Y:S01]  /*0a30*/  IMAD.MOV.U32 R0, RZ, RZ, 0x80 ;  /* 0x00000080ff007424 */ /* 0x000fe200078e00ff */
[----:B0-----:R-:W-:-:S04]  /*0a40*/  I2FP.F32.S32 R5, UR4 ;  /* 0x0000000400057c45 */ /* 0x001fc80008201400 */
        /* <DEDUP_REMOVED lines=10> */
.L_x_6319:
[----:B------:R-:W-:-:S04]  /*0af0*/  SHF.R.U32.HI R0, RZ, 0x14, R5 ;  /* 0x00000014ff007819 */ /* 0x000fc80000011605 */
[----:B------:R-:W-:-:S04]  /*0b00*/  LOP3.LUT R0, R0, 0x1, RZ, 0xc0, !PT ;  /* 0x0000000100007812 */ /* 0x000fc800078ec0ff */
[----:B------:R-:W-:-:S04]  /*0b10*/  IADD3 R0, PT, PT, R5, 0x487ffff, R0 ;  /* 0x0487ffff05007810 */ /* 0x000fc80007ffe000 */
[----:B------:R-:W-:-:S04]  /*0b20*/  SHF.R.U32.HI R0, RZ, 0x14, R0 ;  /* 0x00000014ff007819 */ /* 0x000fc80000011600 */
[----:B------:R-:W-:-:S07]  /*0b30*/  LOP3.LUT R4, R0, 0xff, RZ, 0xc0, !PT ;  /* 0x000000ff00047812 */ /* 0x000fce00078ec0ff */
.L_x_6320:
[----:B------:R-:W-:-:S04]  /*0b40*/  SHF.R.U32.HI R5, RZ, 0x18, R5 ;  /* 0x00000018ff057819 */ /* 0x000fc80000011605 */
[----:B------:R-:W-:-:S04]  /*0b50*/  LOP3.LUT R4, R4, 0x80, R5, 0xf8, !PT ;  /* 0x0000008004047812 */ /* 0x000fc800078ef805 */
[----:B------:R-:W-:-:S07]  /*0b60*/  PRMT R0, R4, 0x7610, R0 ;  /* 0x0000761004007816 */ /* 0x000fce0000000000 */
.L_x_6318:
[----:B------:R0:W-:Y:S01]  /*0b70*/  STG.E.U8 desc[UR36][R2.64], R0 ;  /* 0x0000000002007986 */ /* 0x0001e2000c101124 */
[----:B------:R-:W-:Y:S05]  /*0b80*/  BRA `(.L_x_6296) ;  /* 0x0000000400147947 */ /* 0x000fea0003800000 */
.L_x_6316:
        /* <DEDUP_REMOVED lines=13> */
.L_x_6322:
[----:B------:R-:W-:-:S04]  /*0c60*/  SHF.R.U32.HI R0, RZ, 0x15, R5 ;  /* 0x00000015ff007819 */ /* 0x000fc80000011605 */
[----:B------:R-:W-:-:S04]  /*0c70*/  LOP3.LUT R0, R0, 0x1, RZ, 0xc0, !PT ;  /* 0x0000000100007812 */ /* 0x000fc800078ec0ff */
[----:B------:R-:W-:-:S04]  /*0c80*/  IADD3 R0, PT, PT, R5, 0x88fffff, R0 ;  /* 0x088fffff05007810 */ /* 0x000fc80007ffe000 */
[----:B------:R-:W-:-:S04]  /*0c90*/  SHF.R.U32.HI R0, RZ, 0x15, R0 ;  /* 0x00000015ff007819 */ /* 0x000fc80000011600 */
[----:B------:R-:W-:-:S07]  /*0ca0*/  LOP3.LUT R4, R0, 0xff, RZ, 0xc0, !PT ;  /* 0x000000ff00047812 */ /* 0x000fce00078ec0ff */
.L_x_6323:
[----:B------:R-:W-:-:S04]  /*0cb0*/  SHF.R.U32.HI R5, RZ, 0x18, R5 ;  /* 0x00000018ff057819 */ /* 0x000fc80000011605 */
[----:B------:R-:W-:-:S04]  /*0cc0*/  LOP3.LUT R4, R4, 0x80, R5, 0xf8, !PT ;  /* 0x0000008004047812 */ /* 0x000fc800078ef805 */
[----:B------:R-:W-:-:S07]  /*0cd0*/  PRMT R0, R4, 0x7610, R0 ;  /* 0x0000761004007816 */ /* 0x000fce0000000000 */
.L_x_6321:
[----:B------:R0:W-:Y:S01]  /*0ce0*/  STG.E.U8 desc[UR36][R2.64], R0 ;  /* 0x0000000002007986 */ /* 0x0001e2000c101124 */
[----:B------:R-:W-:Y:S05]  /*0cf0*/  BRA `(.L_x_6296) ;  /* 0x0000000000b87947 */ /* 0x000fea0003800000 */
.L_x_6315:
[----:B------:R-:W-:-:S09]  /*0d00*/  UISETP.NE.AND UP0, UPT, UR4, 0x1c, UPT ;  /* 0x0000001c0400788c */ /* 0x000fd2000bf05270 */
[----:B------:R-:W-:Y:S05]  /*0d10*/  BRA.U !UP0, `(.L_x_6324) ;  /* 0x0000000108a87547 */ /* 0x000fea000b800000 */
[----:B------:R-:W-:-:S09]  /*0d20*/  UISETP.NE.AND UP0, UPT, UR4, 0x1d, UPT ;  /* 0x0000001d0400788c */ /* 0x000fd2000bf05270 */
[----:B------:R-:W-:Y:S05]  /*0d30*/  BRA.U !UP0, `(.L_x_6325) ;  /* 0x0000000108887547 */ /* 0x000fea000b800000 */
[----:B------:R-:W-:-:S09]  /*0d40*/  UISETP.NE.AND UP0, UPT, UR4, 0x2c, UPT ;  /* 0x0000002c0400788c */ /* 0x000fd2000bf05270 */
[----:B------:R-:W-:Y:S05]  /*0d50*/  BRA.U !UP0, `(.L_x_6326) ;  /* 0x0000000108447547 */ /* 0x000fea000b800000 */
.L_x_6301:
        /* <DEDUP_REMOVED lines=16> */
.L_x_6327:
[----:B------:R-:W-:Y:S05]  /*0e60*/  BRA `(.L_x_6296) ;  /* 0x00000000005c7947 */ /* 0x000fea0003800000 */
.L_x_6326:
[----:B------:R-:W0:Y:S01]  /*0e70*/  LDCU UR4, c[0x0][0x384] ;  /* 0x00007080ff0477ac */ /* 0x000e220008000800 */
[----:B------:R-:W-:Y:S01]  /*0e80*/  IMAD.MOV.U32 R4, RZ, RZ, 0xff ;  /* 0x000000ffff047424 */ /* 0x000fe200078e00ff */
[----:B0-----:R-:W-:-:S04]  /*0e90*/  I2FP.F32.S32 R5, UR4 ;  /* 0x0000000400057c45 */ /* 0x001fc80008201400 */
        /* <DEDUP_REMOVED lines=10> */
.L_x_6328:
[----:B------:R0:W-:Y:S01]  /*0f40*/  STG.E.U8 desc[UR36][R2.64], R4 ;  /* 0x0000000402007986 */ /* 0x0001e2000c101124 */
[----:B------:R-:W-:Y:S05]  /*0f50*/  BRA `(.L_x_6296) ;  /* 0x0000000000207947 */ /* 0x000fea0003800000 */
.L_x_6325:
[----:B------:R-:W0:Y:S02]  /*0f60*/  LDCU UR4, c[0x0][0x384] ;  /* 0x00007080ff0477ac */ /* 0x000e240008000800 */
[----:B0-----:R-:W-:Y:S02]  /*0f70*/  USHF.R.S32.HI UR5, URZ, 0x1f, UR4 ;  /* 0x0000001fff057899 */ /* 0x001fe40008011404 */
[----:B------:R-:W-:-:S04]  /*0f80*/  IMAD.U32 R4, RZ, RZ, UR4 ;  /* 0x00000004ff047e24 */ /* 0x000fc8000f8e00ff */
[----:B------:R-:W-:-:S05]  /*0f90*/  IMAD.U32 R5, RZ, RZ, UR5 ;  /* 0x00000005ff057e24 */ /* 0x000fca000f8e00ff */
[----:B------:R0:W-:Y:S01]  /*0fa0*/  STG.E.64 desc[UR36][R2.64], R4 ;  /* 0x0000000402007986 */ /* 0x0001e2000c101b24 */
[----:B------:R-:W-:Y:S05]  /*0fb0*/  BRA `(.L_x_6296) ;  /* 0x0000000000087947 */ /* 0x000fea0003800000 */
.L_x_6324:
[----:B------:R-:W0:Y:S02]  /*0fc0*/  LDC R5, c[0x0][0x384] ;  /* 0x0000e100ff057b82 */ /* 0x000e240000000800 */
[----:B0-----:R0:W-:Y:S02]  /*0fd0*/  STG.E desc[UR36][R2.64], R5 ;  /* 0x0000000502007986 */ /* 0x0011e4000c101924 */
.L_x_6296:
[----:B------:R-:W-:Y:S05]  /*0fe0*/  BSYNC.RECONVERGENT B6 ;  /* 0x0000000000067941 */ /* 0x000fea0003800200 */
.L_x_6295:
        /* <DEDUP_REMOVED lines=23> */
.L_x_6334:
[----:B------:R-:W0:Y:S02]  /*1160*/  LDC.U8 R5, c[0x0][0x384] ;  /* 0x0000e100ff057b82 */ /* 0x000e240000000000 */
[----:B0-----:R0:W-:Y:S01]  /*1170*/  STG.E.U8 desc[UR36][R2.64], R5 ;  /* 0x0000000502007986 */ /* 0x0011e2000c101124 */
[----:B------:R-:W-:Y:S05]  /*1180*/  BRA `(.L_x_6336) ;  /* 0x0000000c006c7947 */ /* 0x000fea0003800000 */
.L_x_6333:
        /* <DEDUP_REMOVED lines=12> */
.L_x_6338:
[----:B------:R-:W0:Y:S02]  /*1250*/  LDC R5, c[0x0][0x384] ;  /* 0x0000e100ff057b82 */ /* 0x000e240000000800 */
[----:B0-----:R0:W-:Y:S01]  /*1260*/  STG.E desc[UR36][R2.64], R5 ;  /* 0x0000000502007986 */ /* 0x0011e2000c101924 */
[----:B------:R-:W-:Y:S05]  /*1270*/  BRA `(.L_x_6336) ;  /* 0x0000000c00307947 */ /* 0x000fea0003800000 */
.L_x_6337:
[----:B------:R-:W0:Y:S02]  /*1280*/  LDC.U16 R5, c[0x0][0x384] ;  /* 0x0000e100ff057b82 */ /* 0x000e240000000400 */
[----:B0-----:R0:W-:Y:S01]  /*1290*/  STG.E.U16 desc[UR36][R2.64], R5 ;  /* 0x0000000502007986 */ /* 0x0011e2000c101524 */
[----:B------:R-:W-:Y:S05]  /*12a0*/  BRA `(.L_x_6336) ;  /* 0x0000000c00247947 */ /* 0x000fea0003800000 */
.L_x_6332:
        /* <DEDUP_REMOVED lines=10> */
.L_x_6340:
[----:B------:R-:W0:Y:S02]  /*1350*/  LDCU UR4, c[0x0][0x384] ;  /* 0x00007080ff0477ac */ /* 0x000e240008000800 */
[----:B0-----:R-:W-:-:S04]  /*1360*/  I2FP.F32.S32 R0, UR4 ;  /* 0x0000000400007c45 */ /* 0x001fc80008201400 */
[----:B------:R-:W-:-:S05]  /*1370*/  F2FP.F16.F32.PACK_AB R0, RZ, R0 ;  /* 0x00000000ff00723e */ /* 0x000fca00000000ff */
[----:B------:R0:W-:Y:S01]  /*1380*/  STG.E.U16 desc[UR36][R2.64], R0 ;  /* 0x0000000002007986 */ /* 0x0001e2000c101524 */
[----:B------:R-:W-:Y:S05]  /*1390*/  BRA `(.L_x_6336) ;  /* 0x0000000800e87947 */ /* 0x000fea0003800000 */
.L_x_6339:
        /* <DEDUP_REMOVED lines=11> */
.L_x_6342:
[----:B------:R-:W0:Y:S02]  /*1450*/  LDCU UR4, c[0x0][0x384] ;  /* 0x00007080ff0477ac */ /* 0x000e240008000800 */
[----:B0-----:R-:W-:-:S04]  /*1460*/  I2FP.F32.S32 R0, UR4 ;  /* 0x0000000400007c45 */ /* 0x001fc80008201400 */
[----:B------:R-:W-:-:S04]  /*1470*/  F2FP.F16.F32.PACK_AB R0, RZ, R0 ;  /* 0x00000000ff00723e */ /* 0x000fc800000000ff */
[----:B------:R-:W-:-:S05]  /*1480*/  PRMT R0, R0, 0x5410, RZ ;  /* 0x0000541000007816 */ /* 0x000fca00000000ff */
[----:B------:R0:W-:Y:S01]  /*1490*/  STG.E desc[UR36][R2.64], R0 ;  /* 0x0000000002007986 */ /* 0x0001e2000c101924 */
[----:B------:R-:W-:Y:S05]  /*14a0*/  BRA `(.L_x_6336) ;  /* 0x0000000800a47947 */ /* 0x000fea0003800000 */
.L_x_6341:
[----:B------:R-:W0:Y:S02]  /*14b0*/  LDCU UR4, c[0x0][0x384] ;  /* 0x00007080ff0477ac */ /* 0x000e240008000800 */
[----:B0-----:R-:W0:Y:S02]  /*14c0*/  I2F.F64 R4, UR4 ;  /* 0x0000000400047d12 */ /* 0x001e240008201c00 */
[----:B0-----:R0:W-:Y:S01]  /*14d0*/  STG.E.64 desc[UR36][R2.64], R4 ;  /* 0x0000000402007986 */ /* 0x0011e2000c101b24 */
[----:B------:R-:W-:Y:S05]  /*14e0*/  BRA `(.L_x_6336) ;  /* 0x0000000800947947 */ /* 0x000fea0003800000 */
.L_x_6331:
        /* <DEDUP_REMOVED lines=13> */
.L_x_6346:
[----:B------:R-:W0:Y:S01]  /*15c0*/  LDCU UR4, c[0x0][0x384] ;  /* 0x00007080ff0477ac */ /* 0x000e220008000800 */
[----:B------:R-:W-:Y:S01]  /*15d0*/  IMAD.MOV.U32 R0, RZ, RZ, 0x80 ;  /* 0x00000080ff007424 */ /* 0x000fe200078e00ff */
[----:B0-----:R-:W-:-:S04]  /*15e0*/  I2FP.F32.S32 R4, UR4 ;  /* 0x0000000400047c45 */ /* 0x001fc80008201400 */
        /* <DEDUP_REMOVED lines=15> */
.L_x_6348:
[----:B------:R-:W-:-:S04]  /*16e0*/  SHF.R.U32.HI R5, RZ, 0x18, R4 ;  /* 0x00000018ff057819 */ /* 0x000fc80000011604 */
[----:B------:R-:W-:-:S07]  /*16f0*/  LOP3.LUT R0, R0, 0x80, R5, 0xf8, !PT ;  /* 0x0000008000007812 */ /* 0x000fce00078ef805 */
.L_x_6347:
[----:B------:R4:W-:Y:S01]  /*1700*/  STG.E.U8 desc[UR36][R2.64], R0 ;  /* 0x0000000002007986 */ /* 0x0009e2000c101124 */
[----:B------:R-:W-:Y:S05]  /*1710*/  BRA `(.L_x_6336) ;  /* 0x0000000800087947 */ /* 0x000fea0003800000 */
.L_x_6345:
        /* <DEDUP_REMOVED lines=18> */
.L_x_6350:
[----:B------:R-:W-:-:S04]  /*1840*/  SHF.R.U32.HI R5, RZ, 0x18, R4 ;  /* 0x00000018ff057819 */ /* 0x000fc80000011604 */
[----:B------:R-:W-:-:S07]  /*1850*/  LOP3.LUT R0, R0, 0x80, R5, 0xf8, !PT ;  /* 0x0000008000007812 */ /* 0x000fce00078ef805 */
.L_x_6349:
[----:B------:R3:W-:Y:S01]  /*1860*/  STG.E.U8 desc[UR36][R2.64], R0 ;  /* 0x0000000002007986 */ /* 0x0007e2000c101124 */
[----:B------:R-:W-:Y:S05]  /*1870*/  BRA `(.L_x_6336) ;  /* 0x0000000400b07947 */ /* 0x000fea0003800000 */
.L_x_6344:
        /* <DEDUP_REMOVED lines=19> */
.L_x_6353:
[----:B------:R2:W-:Y:S01]  /*19b0*/  STG.E.U8 desc[UR36][R2.64], R0 ;  /* 0x0000000002007986 */ /* 0x0005e2000c101124 */
[----:B------:R-:W-:Y:S05]  /*19c0*/  BRA `(.L_x_6336) ;  /* 0x00000004005c7947 */ /* 0x000fea0003800000 */
.L_x_6352:
[----:B------:R-:W0:Y:S02]  /*19d0*/  LDCU UR4, c[0x0][0x384] ;  /* 0x00007080ff0477ac */ /* 0x000e240008000800 */
[----:B0-----:R-:W-:Y:S02]  /*19e0*/  USHF.R.S32.HI UR5, URZ, 0x1f, UR4 ;  /* 0x0000001fff057899 */ /* 0x001fe40008011404 */
[----:B------:R-:W-:-:S04]  /*19f0*/  IMAD.U32 R4, RZ, RZ, UR4 ;  /* 0x00000004ff047e24 */ /* 0x000fc8000f8e00ff */
[----:B------:R-:W-:-:S05]  /*1a00*/  IMAD.U32 R5, RZ, RZ, UR5 ;  /* 0x00000005ff057e24 */ /* 0x000fca000f8e00ff */
[----:B------:R1:W-:Y:S01]  /*1a10*/  STG.E.64 desc[UR36][R2.64], R4 ;  /* 0x0000000402007986 */ /* 0x0003e2000c101b24 */
[----:B------:R-:W-:Y:S05]  /*1a20*/  BRA `(.L_x_6336) ;  /* 0x0000000400447947 */ /* 0x000fea0003800000 */
.L_x_6351:
[----:B------:R-:W0:Y:S02]  /*1a30*/  LDC R5, c[0x0][0x384] ;  /* 0x0000e100ff057b82 */ /* 0x000e240000000800 */
[----:B0-----:R0:W-:Y:S01]  /*1a40*/  STG.E desc[UR36][R2.64], R5 ;  /* 0x0000000502007986 */ /* 0x0011e2000c101924 */
[----:B------:R-:W-:Y:S05]  /*1a50*/  BRA `(.L_x_6336) ;  /* 0x0000000400387947 */ /* 0x000fea0003800000 */
.L_x_6343:
        /* <DEDUP_REMOVED lines=11> */
.L_x_6355:
[----:B------:R-:W0:Y:S01]  /*1b10*/  LDCU UR4, c[0x0][0x384] ;  /* 0x00007080ff0477ac */ /* 0x000e220008000800 */
[----:B------:R-:W-:Y:S01]  /*1b20*/  CS2R R6, SRZ ;  /* 0x0000000000067805 */ /* 0x000fe2000001ff00 */
[----:B0-----:R-:W0:Y:S04]  /*1b30*/  I2F.F64 R4, UR4 ;  /* 0x0000000400047d12 */ /* 0x001e280008201c00 */
[----:B0-----:R0:W-:Y:S01]  /*1b40*/  STG.E.128 desc[UR36][R2.64], R4 ;  /* 0x0000000402007986 */ /* 0x0011e2000c101d24 */
[----:B------:R-:W-:Y:S05]  /*1b50*/  BRA `(.L_x_6336) ;  /* 0x0000000000f87947 */ /* 0x000fea0003800000 */
.L_x_6354:
[----:B------:R-:W-:-:S09]  /*1b60*/  UISETP.NE.AND UP0, UPT, UR4, 0xf, UPT ;  /* 0x0000000f0400788c */ /* 0x000fd2000bf05270 */
[----:B------:R-:W-:Y:S05]  /*1b70*/  BRA.U !UP0, `(.L_x_6356) ;  /* 0x0000000108e07547 */ /* 0x000fea000b800000 */
[----:B------:R-:W-:-:S09]  /*1b80*/  UISETP.NE.AND UP0, UPT, UR4, 0x17, UPT ;  /* 0x000000170400788c */ /* 0x000fd2000bf05270 */
[----:B------:R-:W-:Y:S05]  /*1b90*/  BRA.U !UP0, `(.L_x_6357) ;  /* 0x00000001088c7547 */ /* 0x000fea000b800000 */
[----:B------:R-:W-:-:S09]  /*1ba0*/  UISETP.NE.AND UP0, UPT, UR4, 0x18, UPT ;  /* 0x000000180400788c */ /* 0x000fd2000bf05270 */
[----:B------:R-:W-:Y:S05]  /*1bb0*/  BRA.U !UP0, `(.L_x_6358) ;  /* 0x0000000108447547 */ /* 0x000fea000b800000 */
.L_x_6335:
        /* <DEDUP_REMOVED lines=16> */
.L_x_6359:
[----:B------:R-:W-:Y:S05]  /*1cc0*/  BRA `(.L_x_6336) ;  /* 0x00000000009c7947 */ /* 0x000fea0003800000 */
.L_x_6358:
[----:B------:R-:W0:Y:S01]  /*1cd0*/  LDCU UR4, c[0x0][0x384] ;  /* 0x00007080ff0477ac */ /* 0x000e220008000800 */
[----:B------:R-:W-:Y:S01]  /*1ce0*/  IMAD.MOV.U32 R0, RZ, RZ, 0x7f ;  /* 0x0000007fff007424 */ /* 0x000fe200078e00ff */
[----:B0-----:R-:W-:-:S04]  /*1cf0*/  I2FP.F32.S32 R4, UR4 ;  /* 0x0000000400047c45 */ /* 0x001fc80008201400 */
        /* <DEDUP_REMOVED lines=10> */
.L_x_6360:
[----:B------:R-:W-:-:S05]  /*1da0*/  LOP3.LUT R5, R0, 0x80, R7, 0xf8, !PT ;  /* 0x0000008000057812 */ /* 0x000fca00078ef807 */
[----:B------:R0:W-:Y:S01]  /*1db0*/  STG.E.U8 desc[UR36][R2.64], R5 ;  /* 0x0000000502007986 */ /* 0x0001e2000c101124 */
[----:B------:R-:W-:Y:S05]  /*1dc0*/  BRA `(.L_x_6336) ;  /* 0x00000000005c7947 */ /* 0x000fea0003800000 */
.L_x_6357:
[----:B------:R-:W0:Y:S02]  /*1dd0*/  LDCU UR4, c[0x0][0x384] ;  /* 0x00007080ff0477ac */ /* 0x000e240008000800 */
        /* <DEDUP_REMOVED lines=11> */
.L_x_6361:
[----:B------:R-:W-:Y:S01]  /*1e90*/  IMAD.MOV.U32 R0, RZ, RZ, 0x7f ;  /* 0x0000007fff007424 */ /* 0x000fe200078e00ff */
[----:B------:R-:W-:-:S04]  /*1ea0*/  ISETP.GT.U32.AND P0, PT, R6, 0x7f800000, PT ;  /* 0x7f8000000600780c */ /* 0x000fc80003f04070 */
[----:B------:R-:W-:-:S09]  /*1eb0*/  SEL R0, R0, 0x7c, P0 ;  /* 0x0000007c00007807 */ /* 0x000fd20000000000 */
.L_x_6362:
[----:B------:R-:W-:-:S04]  /*1ec0*/  SHF.R.U32.HI R5, RZ, 0x18, R4 ;  /* 0x00000018ff057819 */ /* 0x000fc80000011604 */
[----:B------:R-:W-:-:S05]  /*1ed0*/  LOP3.LUT R5, R0, 0x80, R5, 0xf8, !PT ;  /* 0x0000008000057812 */ /* 0x000fca00078ef805 */
[----:B------:R0:W-:Y:S01]  /*1ee0*/  STG.E.U8 desc[UR36][R2.64], R5 ;  /* 0x0000000502007986 */ /* 0x0001e2000c101124 */
[----:B------:R-:W-:Y:S05]  /*1ef0*/  BRA `(.L_x_6336) ;  /* 0x0000000000107947 */ /* 0x000fea0003800000 */
.L_x_6356:
[----:B------:R-:W0:Y:S02]  /*1f00*/  LDCU UR4, c[0x0][0x384] ;  /* 0x00007080ff0477ac */ /* 0x000e240008000800 */
[----:B0-----:R-:W-:-:S04]  /*1f10*/  I2FP.F32.S32 R0, UR4 ;  /* 0x0000000400007c45 */ /* 0x001fc80008201400 */
[----:B------:R-:W-:-:S05]  /*1f20*/  F2FP.BF16.F32.PACK_AB R0, RZ, R0 ;  /* 0x00000000ff00723e */ /* 0x000fca00000010ff */
[----:B------:R0:W-:Y:S02]  /*1f30*/  STG.E.U16 desc[UR36][R2.64], R0 ;  /* 0x0000000002007986 */ /* 0x0001e4000c101524 */
.L_x_6336:
        /* <DEDUP_REMOVED lines=23> */
.L_x_6366:
[----:B------:R-:W0:Y:S02]  /*20b0*/  LDC.U8 R5, c[0x0][0x384] ;  /* 0x0000e100ff057b82 */ /* 0x000e240000000000 */
[----:B0-----:R3:W-:Y:S01]  /*20c0*/  STG.E.U8 desc[UR36][R2.64], R5 ;  /* 0x0000000502007986 */ /* 0x0017e2000c101124 */
[----:B------:R-:W-:Y:S05]  /*20d0*/  BRA `(.L_x_6368) ;  /* 0x0000000c006c7947 */ /* 0x000fea0003800000 */
.L_x_6365:
        /* <DEDUP_REMOVED lines=12> */
.L_x_6370:
[----:B------:R-:W0:Y:S02]  /*21a0*/  LDC R5, c[0x0][0x384] ;  /* 0x0000e100ff057b82 */ /* 0x000e240000000800 */
[----:B0-----:R1:W-:Y:S01]  /*21b0*/  STG.E desc[UR36][R2.64], R5 ;  /* 0x0000000502007986 */ /* 0x0013e2000c101924 */
[----:B------:R-:W-:Y:S05]  /*21c0*/  BRA `(.L_x_6368) ;  /* 0x0000000c00307947 */ /* 0x000fea0003800000 */
.L_x_6369:
[----:B------:R-:W0:Y:S02]  /*21d0*/  LDC.U16 R5, c[0x0][0x384] ;  /* 0x0000e100ff057b82 */ /* 0x000e240000000400 */
[----:B0-----:R2:W-:Y:S01]  /*21e0*/  STG.E.U16 desc[UR36][R2.64], R5 ;  /* 0x0000000502007986 */ /* 0x0015e2000c101524 */
[----:B------:R-:W-:Y:S05]  /*21f0*/  BRA `(.L_x_6368) ;  /* 0x0000000c00247947 */ /* 0x000fea0003800000 */
.L_x_6364:
        /* <DEDUP_REMOVED lines=10> */
.L_x_6372:
[----:B------:R-:W0:Y:S02]  /*22a0*/  LDCU UR4, c[0x0][0x384] ;  /* 0x00007080ff0477ac */ /* 0x000e240008000800 */
[----:B0-----:R-:W-:-:S04]  /*22b0*/  I2FP.F32.S32 R0, UR4 ;  /* 0x0000000400007c45 */ /* 0x001fc80008201400 */
[----:B------:R-:W-:-:S05]  /*22c0*/  F2FP.F16.F32.PACK_AB R0, RZ, R0 ;  /* 0x00000000ff00723e */ /* 0x000fca00000000ff */
[----:B------:R0:W-:Y:S01]  /*22d0*/  STG.E.U16 desc[UR36][R2.64], R0 ;  /* 0x0000000002007986 */ /* 0x0001e2000c101524 */
[----:B------:R-:W-:Y:S05]  /*22e0*/  BRA `(.L_x_6368) ;  /* 0x0000000800e87947 */ /* 0x000fea0003800000 */
.L_x_6371:
        /* <DEDUP_REMOVED lines=11> */
.L_x_6374:
[----:B------:R-:W0:Y:S02]  /*23a0*/  LDCU UR4, c[0x0][0x384] ;  /* 0x00007080ff0477ac */ /* 0x000e240008000800 */
[----:B0-----:R-:W-:-:S04]  /*23b0*/  I2FP.F32.S32 R0, UR4 ;  /* 0x0000000400007c45 */ /* 0x001fc80008201400 */
[----:B------:R-:W-:-:S04]  /*23c0*/  F2FP.F16.F32.PACK_AB R0, RZ, R0 ;  /* 0x00000000ff00723e */ /* 0x000fc800000000ff */
[----:B------:R-:W-:-:S05]  /*23d0*/  PRMT R0, R0, 0x5410, RZ ;  /* 0x0000541000007816 */ /* 0x000fca00000000ff */
[----:B------:R0:W-:Y:S01]  /*23e0*/  STG.E desc[UR36][R2.64], R0 ;  /* 0x0000000002007986 */ /* 0x0001e2000c101924 */
[----:B------:R-:W-:Y:S05]  /*23f0*/  BRA `(.L_x_6368) ;  /* 0x0000000800a47947 */ /* 0x000fea0003800000 */
.L_x_6373:
[----:B------:R-:W0:Y:S02]  /*2400*/  LDCU UR4, c[0x0][0x384] ;  /* 0x00007080ff0477ac */ /* 0x000e240008000800 */
[----:B0-----:R-:W0:Y:S02]  /*2410*/  I2F.F64 R4, UR4 ;  /* 0x0000000400047d12 */ /* 0x001e240008201c00 */
[----:B0-----:R5:W-:Y:S01]  /*2420*/  STG.E.64 desc[UR36][R2.64], R4 ;  /* 0x0000000402007986 */ /* 0x001be2000c101b24 */
[----:B------:R-:W-:Y:S05]  /*2430*/  BRA `(.L_x_6368) ;  /* 0x0000000800947947 */ /* 0x000fea0003800000 */
.L_x_6363:
        /* <DEDUP_REMOVED lines=13> */
.L_x_6378:
        /* <DEDUP_REMOVED lines=18> */
.L_x_6380:
[----:B------:R-:W-:-:S04]  /*2630*/  SHF.R.U32.HI R5, RZ, 0x18, R4 ;  /* 0x00000018ff057819 */ /* 0x000fc80000011604 */
[----:B------:R-:W-:-:S07]  /*2640*/  LOP3.LUT R0, R0, 0x80, R5, 0xf8, !PT ;  /* 0x0000008000007812 */ /* 0x000fce00078ef805 */
.L_x_6379:
[----:B------:R0:W-:Y:S01]  /*2650*/  STG.E.U8 desc[UR36][R2.64], R0 ;  /* 0x0000000002007986 */ /* 0x0001e2000c101124 */
[----:B------:R-:W-:Y:S05]  /*2660*/  BRA `(.L_x_6368) ;  /* 0x0000000800087947 */ /* 0x000fea0003800000 */
.L_x_6377:
        /* <DEDUP_REMOVED lines=18> */
.L_x_6382:
[----:B------:R-:W-:-:S04]  /*2790*/  SHF.R.U32.HI R5, RZ, 0x18, R4 ;  /* 0x00000018ff057819 */ /* 0x000fc80000011604 */
[----:B------:R-:W-:-:S07]  /*27a0*/  LOP3.LUT R0, R0, 0x80, R5, 0xf8, !PT ;  /* 0x0000008000007812 */ /* 0x000fce00078ef805 */
.L_x_6381:
[----:B------:R0:W-:Y:S01]  /*27b0*/  STG.E.U8 desc[UR36][R2.64], R0 ;  /* 0x0000000002007986 */ /* 0x0001e2000c101124 */
[----:B------:R-:W-:Y:S05]  /*27c0*/  BRA `(.L_x_6368) ;  /* 0x0000000400b07947 */ /* 0x000fea0003800000 */
.L_x_6376:
        /* <DEDUP_REMOVED lines=19> */
.L_x_6385:
[----:B------:R0:W-:Y:S01]  /*2900*/  STG.E.U8 desc[UR36][R2.64], R0 ;  /* 0x0000000002007986 */ /* 0x0001e2000c101124 */
[----:B------:R-:W-:Y:S05]  /*2910*/  BRA `(.L_x_6368) ;  /* 0x00000004005c7947 */ /* 0x000fea0003800000 */
.L_x_6384:
[----:B------:R-:W0:Y:S02]  /*2920*/  LDCU UR4, c[0x0][0x384] ;  /* 0x00007080ff0477ac */ /* 0x000e240008000800 */
[----:B0-----:R-:W-:Y:S02]  /*2930*/  USHF.R.S32.HI UR5, URZ, 0x1f, UR4 ;  /* 0x0000001fff057899 */ /* 0x001fe40008011404 */
[----:B------:R-:W-:-:S04]  /*2940*/  IMAD.U32 R4, RZ, RZ, UR4 ;  /* 0x00000004ff047e24 */ /* 0x000fc8000f8e00ff */
[----:B------:R-:W-:-:S05]  /*2950*/  IMAD.U32 R5, RZ, RZ, UR5 ;  /* 0x00000005ff057e24 */ /* 0x000fca000f8e00ff */
[----:B------:R0:W-:Y:S01]  /*2960*/  STG.E.64 desc[UR36][R2.64], R4 ;  /* 0x0000000402007986 */ /* 0x0001e2000c101b24 */
[----:B------:R-:W-:Y:S05]  /*2970*/  BRA `(.L_x_6368) ;  /* 0x0000000400447947 */ /* 0x000fea0003800000 */
.L_x_6383:
[----:B------:R-:W0:Y:S02]  /*2980*/  LDC R5, c[0x0][0x384] ;  /* 0x0000e100ff057b82 */ /* 0x000e240000000800 */
[----:B0-----:R0:W-:Y:S01]  /*2990*/  STG.E desc[UR36][R2.64], R5 ;  /* 0x0000000502007986 */ /* 0x0011e2000c101924 */
[----:B------:R-:W-:Y:S05]  /*29a0*/  BRA `(.L_x_6368) ;  /* 0x0000000400387947 */ /* 0x000fea0003800000 */
.L_x_6375:
        /* <DEDUP_REMOVED lines=11> */
.L_x_6387:
[----:B------:R-:W0:Y:S01]  /*2a60*/  LDCU UR4, c[0x0][0x384] ;  /* 0x00007080ff0477ac */ /* 0x000e220008000800 */
[----:B------:R-:W-:Y:S01]  /*2a70*/  CS2R R6, SRZ ;  /* 0x0000000000067805 */ /* 0x000fe2000001ff00 */
[----:B0-----:R-:W0:Y:S04]  /*2a80*/  I2F.F64 R4, UR4 ;  /* 0x0000000400047d12 */ /* 0x001e280008201c00 */
[----:B0-----:R0:W-:Y:S01]  /*2a90*/  STG.E.128 desc[UR36][R2.64], R4 ;  /* 0x0000000402007986 */ /* 0x0011e2000c101d24 */
[----:B------:R-:W-:Y:S05]  /*2aa0*/  BRA `(.L_x_6368) ;  /* 0x0000000000f87947 */ /* 0x000fea0003800000 */
.L_x_6386:
[----:B------:R-:W-:-:S09]  /*2ab0*/  UISETP.NE.AND UP0, UPT, UR4, 0xf, UPT ;  /* 0x0000000f0400788c */ /* 0x000fd2000bf05270 */
[----:B------:R-:W-:Y:S05]  /*2ac0*/  BRA.U !UP0, `(.L_x_6388) ;  /* 0x0000000108e07547 */ /* 0x000fea000b800000 */
[----:B------:R-:W-:-:S09]  /*2ad0*/  UISETP.NE.AND UP0, UPT, UR4, 0x17, UPT ;  /* 0x000000170400788c */ /* 0x000fd2000bf05270 */
[----:B------:R-:W-:Y:S05]  /*2ae0*/  BRA.U !UP0, `(.L_x_6389) ;  /* 0x00000001088c7547 */ /* 0x000fea000b800000 */
[----:B------:R-:W-:-:S09]  /*2af0*/  UISETP.NE.AND UP0, UPT, UR4, 0x18, UPT ;  /* 0x000000180400788c */ /* 0x000fd2000bf05270 */
[----:B------:R-:W-:Y:S05]  /*2b00*/  BRA.U !UP0, `(.L_x_6390) ;  /* 0x0000000108447547 */ /* 0x000fea000b800000 */
.L_x_6367:
        /* <DEDUP_REMOVED lines=16> */
.L_x_6391:
[----:B------:R-:W-:Y:S05]  /*2c10*/  BRA `(.L_x_6368) ;  /* 0x00000000009c7947 */ /* 0x000fea0003800000 */
.L_x_6390:
        /* <DEDUP_REMOVED lines=13> */
.L_x_6392:
[----:B------:R-:W-:-:S05]  /*2cf0*/  LOP3.LUT R5, R0, 0x80, R7, 0xf8, !PT ;  /* 0x0000008000057812 */ /* 0x000fca00078ef807 */
[----:B------:R0:W-:Y:S01]  /*2d00*/  STG.E.U8 desc[UR36][R2.64], R5 ;  /* 0x0000000502007986 */ /* 0x0001e2000c101124 */
[----:B------:R-:W-:Y:S05]  /*2d10*/  BRA `(.L_x_6368) ;  /* 0x00000000005c7947 */ /* 0x000fea0003800000 */
.L_x_6389:
        /* <DEDUP_REMOVED lines=12> */
.L_x_6393:
[----:B------:R-:W-:Y:S01]  /*2de0*/  IMAD.MOV.U32 R0, RZ, RZ, 0x7f ;  /* 0x0000007fff007424 */ /* 0x000fe200078e00ff */
[----:B------:R-:W-:-:S04]  /*2df0*/  ISETP.GT.U32.AND P0, PT, R6, 0x7f800000, PT ;  /* 0x7f8000000600780c */ /* 0x000fc80003f04070 */
[----:B------:R-:W-:-:S09]  /*2e00*/  SEL R0, R0, 0x7c, P0 ;  /* 0x0000007c00007807 */ /* 0x000fd20000000000 */
.L_x_6394:
[----:B------:R-:W-:-:S04]  /*2e10*/  SHF.R.U32.HI R5, RZ, 0x18, R4 ;  /* 0x00000018ff057819 */ /* 0x000fc80000011604 */
[----:B------:R-:W-:-:S05]  /*2e20*/  LOP3.LUT R5, R0, 0x80, R5, 0xf8, !PT ;  /* 0x0000008000057812 */ /* 0x000fca00078ef805 */
[----:B------:R0:W-:Y:S01]  /*2e30*/  STG.E.U8 desc[UR36][R2.64], R5 ;  /* 0x0000000502007986 */ /* 0x0001e2000c101124 */
[----:B------:R-:W-:Y:S05]  /*2e40*/  BRA `(.L_x_6368) ;  /* 0x0000000000107947 */ /* 0x000fea0003800000 */
.L_x_6388:
[----:B------:R-:W0:Y:S02]  /*2e50*/  LDCU UR4, c[0x0][0x384] ;  /* 0x00007080ff0477ac */ /* 0x000e240008000800 */
[----:B0-----:R-:W-:-:S04]  /*2e60*/  I2FP.F32.S32 R0, UR4 ;  /* 0x0000000400007c45 */ /* 0x001fc80008201400 */
[----:B------:R-:W-:-:S05]  /*2e70*/  F2FP.BF16.F32.PACK_AB R0, RZ, R0 ;  /* 0x00000000ff00723e */ /* 0x000fca00000010ff */
[----:B------:R0:W-:Y:S02]  /*2e80*/  STG.E.U16 desc[UR36][R2.64], R0 ;  /* 0x0000000002007986 */ /* 0x0001e4000c101524 */
.L_x_6368:
[----:B------:R-:W-:-:S07]  /*2e90*/  VIADD R18, R18, 0x80 ;  /* 0x0000008012127836 */ /* 0x000fce0000000000 */
.L_x_6330:
[----:B------:R-:W-:Y:S05]  /*2ea0*/  BSYNC.RECONVERGENT B6 ;  /* 0x0000000000067941 */ /* 0x000fea0003800200 */
.L_x_6329:
        /* <DEDUP_REMOVED lines=22> */
.L_x_6398:
[----:B------:R-:W0:Y:S02]  /*3010*/  LDC.U8 R5, c[0x0][0x384] ;  /* 0x0000e100ff057b82 */ /* 0x000e240000000000 */
[----:B0-----:R-:W-:Y:S01]  /*3020*/  STG.E.U8 desc[UR36][R2.64], R5 ;  /* 0x0000000502007986 */ /* 0x001fe2000c101124 */
[----:B------:R-:W-:Y:S05]  /*3030*/  EXIT ;  /* 0x000000000000794d */ /* 0x000fea0003800000 */
.L_x_6397:
        /* <DEDUP_REMOVED lines=10> */
[----:B------:R-:W-:Y:S01]  /*30e0*/  STG.E.64 desc[UR36][R2.64], R4 ;  /* 0x0000000402007986 */ /* 0x000fe2000c101b24 */
[----:B------:R-:W-:Y:S05]  /*30f0*/  EXIT ;  /* 0x000000000000794d */ /* 0x000fea0003800000 */
.L_x_6401:
[----:B------:R-:W0:Y:S02]  /*3100*/  LDC R5, c[0x0][0x384] ;  /* 0x0000e100ff057b82 */ /* 0x000e240000000800 */
[----:B0-----:R-:W-:Y:S01]  /*3110*/  STG.E desc[UR36][R2.64], R5 ;  /* 0x0000000502007986 */ /* 0x001fe2000c101924 */
[----:B------:R-:W-:Y:S05]  /*3120*/  EXIT ;  /* 0x000000000000794d */ /* 0x000fea0003800000 */
.L_x_6400:
[----:B------:R-:W0:Y:S02]  /*3130*/  LDC.U16 R5, c[0x0][0x384] ;  /* 0x0000e100ff057b82 */ /* 0x000e240000000400 */
[----:B0-----:R-:W-:Y:S01]  /*3140*/  STG.E.U16 desc[UR36][R2.64], R5 ;  /* 0x0000000502007986 */ /* 0x001fe2000c101524 */
[----:B------:R-:W-:Y:S05]  /*3150*/  EXIT ;  /* 0x000000000000794d */ /* 0x000fea0003800000 */
.L_x_6396:
        /* <DEDUP_REMOVED lines=8> */
[----:B------:R-:W-:Y:S01]  /*31e0*/  STG.E desc[UR36][R2.64], R5 ;  /* 0x0000000502007986 */ /* 0x000fe2000c101924 */
[----:B------:R-:W-:Y:S05]  /*31f0*/  EXIT ;  /* 0x000000000000794d */ /* 0x000fea0003800000 */
.L_x_6403:
[----:B------:R-:W0:Y:S02]  /*3200*/  LDCU UR4, c[0x0][0x384] ;  /* 0x00007080ff0477ac */ /* 0x000e240008000800 */
[----:B0-----:R-:W-:-:S04]  /*3210*/  I2FP.F32.S32 R0, UR4 ;  /* 0x0000000400007c45 */ /* 0x001fc80008201400 */
[----:B------:R-:W-:-:S05]  /*3220*/  F2FP.F16.F32.PACK_AB R0, RZ, R0 ;  /* 0x00000000ff00723e */ /* 0x000fca00000000ff */
[----:B------:R-:W-:Y:S01]  /*3230*/  STG.E.U16 desc[UR36][R2.64], R0 ;  /* 0x0000000002007986 */ /* 0x000fe2000c101524 */
[----:B------:R-:W-:Y:S05]  /*3240*/  EXIT ;  /* 0x000000000000794d */ /* 0x000fea0003800000 */
.L_x_6402:
        /* <DEDUP_REMOVED lines=9> */
[----:B------:R-:W-:Y:S01]  /*32e0*/  STG.E.64 desc[UR36][R2.64], R4 ;  /* 0x0000000402007986 */ /* 0x000fe2000c101b24 */
[----:B------:R-:W-:Y:S05]  /*32f0*/  EXIT ;  /* 0x000000000000794d */ /* 0x000fea0003800000 */
.L_x_6405:
[----:B------:R-:W0:Y:S02]  /*3300*/  LDCU UR4, c[0x0][0x384] ;  /* 0x00007080ff0477ac */ /* 0x000e240008000800 */
[----:B0-----:R-:W-:-:S04]  /*3310*/  I2FP.F32.S32 R0, UR4 ;  /* 0x0000000400007c45 */ /* 0x001fc80008201400 */
[----:B------:R-:W-:-:S04]  /*3320*/  F2FP.F16.F32.PACK_AB R0, RZ, R0 ;  /* 0x00000000ff00723e */ /* 0x000fc800000000ff */
[----:B------:R-:W-:-:S05]  /*3330*/  PRMT R0, R0, 0x5410, RZ ;  /* 0x0000541000007816 */ /* 0x000fca00000000ff */
[----:B------:R-:W-:Y:S01]  /*3340*/  STG.E desc[UR36][R2.64], R0 ;  /* 0x0000000002007986 */ /* 0x000fe2000c101924 */
[----:B------:R-:W-:Y:S05]  /*3350*/  EXIT ;  /* 0x000000000000794d */ /* 0x000fea0003800000 */
.L_x_6404:
[----:B------:R-:W0:Y:S02]  /*3360*/  LDCU UR4, c[0x0][0x384] ;  /* 0x00007080ff0477ac */ /* 0x000e240008000800 */
[----:B0-----:R-:W0:Y:S02]  /*3370*/  I2F.F64 R4, UR4 ;  /* 0x0000000400047d12 */ /* 0x001e240008201c00 */
[----:B0-----:R-:W-:Y:S01]  /*3380*/  STG.E.64 desc[UR36][R2.64], R4 ;  /* 0x0000000402007986 */ /* 0x001fe2000c101b24 */
[----:B------:R-:W-:Y:S05]  /*3390*/  EXIT ;  /* 0x000000000000794d */ /* 0x000fea0003800000 */
.L_x_6395:
        /* <DEDUP_REMOVED lines=13> */
.L_x_6409:
        /* <DEDUP_REMOVED lines=18> */
.L_x_6411:
[----:B------:R-:W-:-:S04]  /*3590*/  SHF.R.U32.HI R5, RZ, 0x18, R4 ;  /* 0x00000018ff057819 */ /* 0x000fc80000011604 */
[----:B------:R-:W-:-:S07]  /*35a0*/  LOP3.LUT R0, R0, 0x80, R5, 0xf8, !PT ;  /* 0x0000008000007812 */ /* 0x000fce00078ef805 */
.L_x_6410:
[----:B------:R-:W-:Y:S01]  /*35b0*/  STG.E.U8 desc[UR36][R2.64], R0 ;  /* 0x0000000002007986 */ /* 0x000fe2000c101124 */
[----:B------:R-:W-:Y:S05]  /*35c0*/  EXIT ;  /* 0x000000000000794d */ /* 0x000fea0003800000 */
.L_x_6408:
        /* <DEDUP_REMOVED lines=18> */
.L_x_6413:
[----:B------:R-:W-:-:S04]  /*36f0*/  SHF.R.U32.HI R5, RZ, 0x18, R4 ;  /* 0x00000018ff057819 */ /* 0x000fc80000011604 */
[----:B------:R-:W-:-:S07]  /*3700*/  LOP3.LUT R0, R0, 0x80, R5, 0xf8, !PT ;  /* 0x0000008000007812 */ /* 0x000fce00078ef805 */
.L_x_6412:
[----:B------:R-:W-:Y:S01]  /*3710*/  STG.E.U8 desc[UR36][R2.64], R0 ;  /* 0x0000000002007986 */ /* 0x000fe2000c101124 */
[----:B------:R-:W-:Y:S05]  /*3720*/  EXIT ;  /* 0x000000000000794d */ /* 0x000fea0003800000 */
.L_x_6407:
        /* <DEDUP_REMOVED lines=19> */
.L_x_6416:
[----:B------:R-:W-:Y:S01]  /*3860*/  STG.E.U8 desc[UR36][R2.64], R0 ;  /* 0x0000000002007986 */ /* 0x000fe2000c101124 */
[----:B------:R-:W-:Y:S05]  /*3870*/  EXIT ;  /* 0x000000000000794d */ /* 0x000fea0003800000 */
.L_x_6415:
[----:B------:R-:W0:Y:S02]  /*3880*/  LDCU UR4, c[0x0][0x384] ;  /* 0x00007080ff0477ac */ /* 0x000e240008000800 */
[----:B0-----:R-:W-:Y:S02]  /*3890*/  USHF.R.S32.HI UR5, URZ, 0x1f, UR4 ;  /* 0x0000001fff057899 */ /* 0x001fe40008011404 */
[----:B------:R-:W-:-:S04]  /*38a0*/  IMAD.U32 R4, RZ, RZ, UR4 ;  /* 0x00000004ff047e24 */ /* 0x000fc8000f8e00ff */
[----:B------:R-:W-:-:S05]  /*38b0*/  IMAD.U32 R5, RZ, RZ, UR5 ;  /* 0x00000005ff057e24 */ /* 0x000fca000f8e00ff */
[----:B------:R-:W-:Y:S01]  /*38c0*/  STG.E.64 desc[UR36][R2.64], R4 ;  /* 0x0000000402007986 */ /* 0x000fe2000c101b24 */
[----:B------:R-:W-:Y:S05]  /*38d0*/  EXIT ;  /* 0x000000000000794d */ /* 0x000fea0003800000 */
.L_x_6414:
[----:B------:R-:W0:Y:S02]  /*38e0*/  LDC R5, c[0x0][0x384] ;  /* 0x0000e100ff057b82 */ /* 0x000e240000000800 */
[----:B0-----:R-:W-:Y:S01]  /*38f0*/  STG.E desc[UR36][R2.64], R5 ;  /* 0x0000000502007986 */ /* 0x001fe2000c101924 */
[----:B------:R-:W-:Y:S05]  /*3900*/  EXIT ;  /* 0x000000000000794d */ /* 0x000fea0003800000 */
.L_x_6406:
        /* <DEDUP_REMOVED lines=11> */
.L_x_6418:
[----:B------:R-:W0:Y:S01]  /*39c0*/  LDCU UR4, c[0x0][0x384] ;  /* 0x00007080ff0477ac */ /* 0x000e220008000800 */
[----:B------:R-:W-:Y:S01]  /*39d0*/  CS2R R6, SRZ ;  /* 0x0000000000067805 */ /* 0x000fe2000001ff00 */
[----:B0-----:R-:W0:Y:S04]  /*39e0*/  I2F.F64 R4, UR4 ;  /* 0x0000000400047d12 */ /* 0x001e280008201c00 */
[----:B0-----:R-:W-:Y:S01]  /*39f0*/  STG.E.128 desc[UR36][R2.64], R4 ;  /* 0x0000000402007986 */ /* 0x001fe2000c101d24 */
[----:B------:R-:W-:Y:S05]  /*3a00*/  EXIT ;  /* 0x000000000000794d */ /* 0x000fea0003800000 */
.L_x_6417:
[----:B------:R-:W-:-:S09]  /*3a10*/  UISETP.NE.AND UP0, UPT, UR4, 0xf, UPT ;  /* 0x0000000f0400788c */ /* 0x000fd2000bf05270 */
[----:B------:R-:W-:Y:S05]  /*3a20*/  BRA.U !UP0, `(.L_x_6419) ;  /* 0x0000000108e07547 */ /* 0x000fea000b800000 */
[----:B------:R-:W-:-:S09]  /*3a30*/  UISETP.NE.AND UP0, UPT, UR4, 0x17, UPT ;  /* 0x000000170400788c */ /* 0x000fd2000bf05270 */
[----:B------:R-:W-:Y:S05]  /*3a40*/  BRA.U !UP0, `(.L_x_6420) ;  /* 0x00000001088c7547 */ /* 0x000fea000b800000 */
[----:B------:R-:W-:-:S09]  /*3a50*/  UISETP.NE.AND UP0, UPT, UR4, 0x18, UPT ;  /* 0x000000180400788c */ /* 0x000fd2000bf05270 */
[----:B------:R-:W-:Y:S05]  /*3a60*/  BRA.U !UP0, `(.L_x_6421) ;  /* 0x0000000108447547 */ /* 0x000fea000b800000 */
.L_x_6399:
        /* <DEDUP_REMOVED lines=16> */
.L_x_6422:
[----:B------:R-:W-:Y:S05]  /*3b70*/  EXIT ;  /* 0x000000000000794d */ /* 0x000fea0003800000 */
.L_x_6421:
        /* <DEDUP_REMOVED lines=13> */
.L_x_6423:
[----:B------:R-:W-:-:S05]  /*3c50*/  LOP3.LUT R5, R0, 0x80, R7, 0xf8, !PT ;  /* 0x0000008000057812 */ /* 0x000fca00078ef807 */
[----:B------:R-:W-:Y:S01]  /*3c60*/  STG.E.U8 desc[UR36][R2.64], R5 ;  /* 0x0000000502007986 */ /* 0x000fe2000c101124 */
[----:B------:R-:W-:Y:S05]  /*3c70*/  EXIT ;  /* 0x000000000000794d */ /* 0x000fea0003800000 */
.L_x_6420:
        /* <DEDUP_REMOVED lines=12> */
.L_x_6424:
[----:B------:R-:W-:Y:S01]  /*3d40*/  IMAD.MOV.U32 R0, RZ, RZ, 0x7f ;  /* 0x0000007fff007424 */ /* 0x000fe200078e00ff */
[----:B------:R-:W-:-:S04]  /*3d50*/  ISETP.GT.U32.AND P0, PT, R6, 0x7f800000, PT ;  /* 0x7f8000000600780c */ /* 0x000fc80003f04070 */
[----:B------:R-:W-:-:S09]  /*3d60*/  SEL R0, R0, 0x7c, P0 ;  /* 0x0000007c00007807 */ /* 0x000fd20000000000 */
.L_x_6425:
[----:B------:R-:W-:-:S04]  /*3d70*/  SHF.R.U32.HI R5, RZ, 0x18, R4 ;  /* 0x00000018ff057819 */ /* 0x000fc80000011604 */
[----:B------:R-:W-:-:S05]  /*3d80*/  LOP3.LUT R5, R0, 0x80, R5, 0xf8, !PT ;  /* 0x0000008000057812 */ /* 0x000fca00078ef805 */
[----:B------:R-:W-:Y:S01]  /*3d90*/  STG.E.U8 desc[UR36][R2.64], R5 ;  /* 0x0000000502007986 */ /* 0x000fe2000c101124 */
[----:B------:R-:W-:Y:S05]  /*3da0*/  EXIT ;  /* 0x000000000000794d */ /* 0x000fea0003800000 */
.L_x_6419:
[----:B------:R-:W0:Y:S02]  /*3db0*/  LDCU UR4, c[0x0][0x384] ;  /* 0x00007080ff0477ac */ /* 0x000e240008000800 */
[----:B0-----:R-:W-:-:S04]  /*3dc0*/  I2FP.F32.S32 R0, UR4 ;  /* 0x0000000400007c45 */ /* 0x001fc80008201400 */
[----:B------:R-:W-:-:S05]  /*3dd0*/  F2FP.BF16.F32.PACK_AB R0, RZ, R0 ;  /* 0x00000000ff00723e */ /* 0x000fca00000010ff */
[----:B------:R-:W-:Y:S01]  /*3de0*/  STG.E.U16 desc[UR36][R2.64], R0 ;  /* 0x0000000002007986 */ /* 0x000fe2000c101524 */
[----:B------:R-:W-:Y:S05]  /*3df0*/  EXIT ;  /* 0x000000000000794d */ /* 0x000fea0003800000 */
.L_x_6426:
        /* <DEDUP_REMOVED lines=16> */
.L_x_7162:


//--------------------- .text._ZN2at6native18elementwise_kernelILi128ELi2EZNS0_22gpu_kernel_impl_nocastINS0_11FillFunctorIiEEEEvRNS_18TensorIteratorBaseERKT_EUliE_EEviT1_ --------------------------
	.section	.text._ZN2at6native18elementwise_kernelILi128ELi2EZNS0_22gpu_kernel_impl_nocastINS0_11FillFunctorIiEEEEvRNS_18TensorIteratorBaseERKT_EUliE_EEviT1_,"ax",@progbits
	.align	128
        .global         _ZN2at6native18elementwise_kernelILi128ELi2EZNS0_22gpu_kernel_impl_nocastINS0_11FillFunctorIiEEEEvRNS_18TensorIteratorBaseERKT_EUliE_EEviT1_
        .type           _ZN2at6native18elementwise_kernelILi128ELi2EZNS0_22gpu_kernel_impl_nocastINS0_11FillFunctorIiEEEEvRNS_18TensorIteratorBaseERKT_EUliE_EEviT1_,@function
        .size           _ZN2at6native18elementwise_kernelILi128ELi2EZNS0_22gpu_kernel_impl_nocastINS0_11FillFunctorIiEEEEvRNS_18TensorIteratorBaseERKT_EUliE_EEviT1_,(.L_x_7163 - _ZN2at6native18elementwise_kernelILi128ELi2EZNS0_22gpu_kernel_impl_nocastINS0_11FillFunctorIiEEEEvRNS_18TensorIteratorBaseERKT_EUliE_EEviT1_)
        .other          _ZN2at6native18elementwise_kernelILi128ELi2EZNS0_22gpu_kernel_impl_nocastINS0_11FillFunctorIiEEEEvRNS_18TensorIteratorBaseERKT_EUliE_EEviT1_,@"STO_CUDA_ENTRY STV_DEFAULT"
_ZN2at6native18elementwise_kernelILi128ELi2EZNS0_22gpu_kernel_impl_nocastINS0_11FillFunctorIiEEEEvRNS_18TensorIteratorBaseERKT_EUliE_EEviT1_:
.text._ZN2at6native18elementwise_kernelILi128ELi2EZNS0_22gpu_kernel_impl_nocastINS0_11FillFunctorIiEEEEvRNS_18TensorIteratorBaseERKT_EUliE_EEviT1_:
        /* <DEDUP_REMOVED lines=16> */
.L_x_6427:
        /* <DEDUP_REMOVED lines=281> */
.L_x_6430:
[----:B------:R-:W0:Y:S01]  /*1290*/  LDCU.64 UR10, c[0x0][0x520] ;  /* 0x0000a400ff0a77ac */ /* 0x000e220008000a00 */
[----:B------:R-:W1:Y:S01]  /*12a0*/  LDC R7, c[0x0][0x528] ;  /* 0x00014a00ff077b82 */ /* 0x000e620000000800 */
[----:B------:R-:W-:Y:S02]  /*12b0*/  IADD3 R3, PT, PT, R3, 0x80, RZ ;  /* 0x0000008003037810 */ /* 0x000fe40007ffe0ff */
[----:B0-----:R-:W-:-:S04]  /*12c0*/  IADD3 R4, P0, PT, R0, UR10, RZ ;  /* 0x0000000a00047c10 */ /* 0x001fc8000ff1e0ff */
[----:B------:R-:W-:-:S05]  /*12d0*/  IADD3.X R5, PT, PT, RZ, UR11, RZ, P0, !PT ;  /* 0x0000000bff057c10 */ /* 0x000fca00087fe4ff */
[----:B-1----:R0:W-:Y:S04]  /*12e0*/  STG.E desc[UR6][R4.64], R7 ;  /* 0x0000000704007986 */ /* 0x0021e8000c101906 */
.L_x_6429:
[----:B------:R-:W-:Y:S05]  /*12f0*/  BSYNC.RECONVERGENT B0 ;  /* 0x0000000000007941 */ /* 0x000fea0003800200 */
.L_x_6428:
        /* <DEDUP_REMOVED lines=275> */
.L_x_6431:
[----:B------:R-:W0:Y:S01]  /*2430*/  LDCU.64 UR8, c[0x0][0x520] ;  /* 0x0000a400ff0877ac */ /* 0x000e220008000a00 */
[----:B------:R-:W1:Y:S01]  /*2440*/  LDC R5, c[0x0][0x528] ;  /* 0x00014a00ff057b82 */ /* 0x000e620000000800 */
[----:B0-----:R-:W-:-:S04]  /*2450*/  IADD3 R2, P0, PT, R0, UR8, RZ ;  /* 0x0000000800027c10 */ /* 0x001fc8000ff1e0ff */
[----:B------:R-:W-:-:S05]  /*2460*/  IADD3.X R3, PT, PT, RZ, UR9, RZ, P0, !PT ;  /* 0x00000009ff037c10 */ /* 0x000fca00087fe4ff */
[----:B-1----:R-:W-:Y:S01]  /*2470*/  STG.E desc[UR6][R2.64], R5 ;  /* 0x0000000502007986 */ /* 0x002fe2000c101906 */
[----:B------:R-:W-:Y:S05]  /*2480*/  EXIT ;  /* 0x000000000000794d */ /* 0x000fea0003800000 */
.L_x_6432:
        /* <DEDUP_REMOVED lines=15> */
.L_x_7163:


//--------------------- .text._ZN2at6native27unrolled_elementwise_kernelINS0_11FillFunctorIiEESt5arrayIPcLm1EELi4E23TrivialOffsetCalculatorILi0EjES7_ILi1EjENS0_6memory15LoadWithoutCastENSA_16StoreWithoutCastEEEviT_T0_T2_T3_T4_T5_ --------------------------
	.section	.text._ZN2at6native27unrolled_elementwise_kernelINS0_11FillFunctorIiEESt5arrayIPcLm1EELi4E23TrivialOffsetCalculatorILi0EjES7_ILi1EjENS0_6memory15LoadWithoutCastENSA_16StoreWithoutCastEEEviT_T0_T2_T3_T4_T5_,"ax",@progbits
	.align	128
        .global         _ZN2at6native27unrolled_elementwise_kernelINS0_11FillFunctorIiEESt5arrayIPcLm1EELi4E23TrivialOffsetCalculatorILi0EjES7_ILi1EjENS0_6memory15LoadWithoutCastENSA_16StoreWithoutCastEEEviT_T0_T2_T3_T4_T5_
        .type           _ZN2at6native27unrolled_elementwise_kernelINS0_11FillFunctorIiEESt5arrayIPcLm1EELi4E23TrivialOffsetCalculatorILi0EjES7_ILi1EjENS0_6memory15LoadWithoutCastENSA_16StoreWithoutCastEEEviT_T0_T2_T3_T4_T5_,@function
        .size           _ZN2at6native27unrolled_elementwise_kernelINS0_11FillFunctorIiEESt5arrayIPcLm1EELi4E23TrivialOffsetCalculatorILi0EjES7_ILi1EjENS0_6memory15LoadWithoutCastENSA_16StoreWithoutCastEEEviT_T0_T2_T3_T4_T5_,(.L_x_7164 - _ZN2at6native27unrolled_elementwise_kernelINS0_11FillFunctorIiEESt5arrayIPcLm1EELi4E23TrivialOffsetCalculatorILi0EjES7_ILi1EjENS0_6memory15LoadWithoutCastENSA_16StoreWithoutCastEEEviT_T0_T2_T3_T4_T5_)
        .other          _ZN2at6native27unrolled_elementwise_kernelINS0_11FillFunctorIiEESt5arrayIPcLm1EELi4E23TrivialOffsetCalculatorILi0EjES7_ILi1EjENS0_6memory15LoadWithoutCastENSA_16StoreWithoutCastEEEviT_T0_T2_T3_T4_T5_,@"STO_CUDA_ENTRY STV_DEFAULT"
_ZN2at6native27unrolled_elementwise_kernelINS0_11FillFunctorIiEESt5arrayIPcLm1EELi4E23TrivialOffsetCalculatorILi0EjES7_ILi1EjENS0_6memory15LoadWithoutCastENSA_16StoreWithoutCastEEEviT_T0_T2_T3_T4_T5_:
.text._ZN2at6native27unrolled_elementwise_kernelINS0_11FillFunctorIiEESt5arrayIPcLm1EELi4E23TrivialOffsetCalculatorILi0EjES7_ILi1EjENS0_6memory15LoadWithoutCastENSA_16StoreWithoutCastEEEviT_T0_T2_T3_T4_T5_:
        /* <DEDUP_REMOVED lines=28> */
.L_x_6434:
[----:B------:R-:W-:Y:S05]  /*01c0*/  BSYNC.RECONVERGENT B0 ;  /* 0x0000000000007941 */ /* 0x000fea0003800200 */
.L_x_6433:
        /* <DEDUP_REMOVED lines=8> */
.L_x_6435:
        /* <DEDUP_REMOVED lines=11> */
.L_x_7164:


//--------------------- .text._ZN2at6native29vectorized_elementwise_kernelILi2ENS0_11FillFunctorIiEESt5arrayIPcLm1EEEEviT0_T1_ --------------------------
	.section	.text._ZN2at6native29vectorized_elementwise_kernelILi2ENS0_11FillFunctorIiEESt5arrayIPcLm1EEEEviT0_T1_,"ax",@progbits
	.align	128
        .global         _ZN2at6native29vectorized_elementwise_kernelILi2ENS0_11FillFunctorIiEESt5arrayIPcLm1EEEEviT0_T1_
        .type           _ZN2at6native29vectorized_elementwise_kernelILi2ENS0_11FillFunctorIiEESt5arrayIPcLm1EEEEviT0_T1_,@function
        .size           _ZN2at6native29vectorized_elementwise_kernelILi2ENS0_11FillFunctorIiEESt5arrayIPcLm1EEEEviT0_T1_,(.L_x_7165 - _ZN2at6native29vectorized_elementwise_kernelILi2ENS0_11FillFunctorIiEESt5arrayIPcLm1EEEEviT0_T1_)
        .other          _ZN2at6native29vectorized_elementwise_kernelILi2ENS0_11FillFunctorIiEESt5arrayIPcLm1EEEEviT0_T1_,@"STO_CUDA_ENTRY STV_DEFAULT"
_ZN2at6native29vectorized_elementwise_kernelILi2ENS0_11FillFunctorIiEESt5arrayIPcLm1EEEEviT0_T1_:
.text._ZN2at6native29vectorized_elementwise_kernelILi2ENS0_11FillFunctorIiEESt5arrayIPcLm1EEEEviT0_T1_:
        /* <DEDUP_REMOVED lines=35> */
.L_x_6439:
        /* <DEDUP_REMOVED lines=8> */
.L_x_6440:
        /* <DEDUP_REMOVED lines=8> */
.L_x_6441:
        /* <DEDUP_REMOVED lines=9> */
.L_x_6442:
[----:B------:R-:W-:Y:S05]  /*03c0*/  BSYNC.RELIABLE B1 ;  /* 0x0000000000017941 */ /* 0x000fea0003800100 */
.L_x_6438:
[----:B------:R-:W-:-:S13]  /*03d0*/  ISETP.GE.U32.AND P0, PT, R3, R2, PT ;  /* 0x000000020300720c */ /* 0x000fda0003f06070 */
[----:B012---:R-:W0:Y:S01]  /*03e0*/  @!P0 LDC.64 R4, c[0x0][0x388] ;  /* 0x0000e200ff048b82 */ /* 0x007e220000000a00 */
[----:B------:R-:W-:Y:S01]  /*03f0*/  @!P0 IADD3 R7, PT, PT, R0, R3, RZ ;  /* 0x0000000300078210 */ /* 0x000fe20007ffe0ff */
[----:B------:R-:W-:-:S06]  /*0400*/  @!P0 VIADD R3, R3, 0x80 ;  /* 0x0000008003038836 */ /* 0x000fcc0000000000 */
[----:B------:R-:W1:Y:S01]  /*0410*/  @!P0 LDC R9, c[0x0][0x384] ;  /* 0x0000e100ff098b82 */ /* 0x000e620000000800 */
[----:B0-----:R-:W-:-:S05]  /*0420*/  @!P0 IMAD.WIDE.U32 R4, R7, 0x4, R4 ;  /* 0x0000000407048825 */ /* 0x001fca00078e0004 */
[----:B-1----:R2:W-:Y:S02]  /*0430*/  @!P0 STG.E desc[UR4][R4.64], R9 ;  /* 0x0000000904008986 */ /* 0x0025e4000c101904 */
.L_x_6443:
[----:B------:R-:W-:Y:S05]  /*0440*/  BSYNC.RECONVERGENT B0 ;  /* 0x0000000000007941 */ /* 0x000fea0003800200 */
.L_x_6437:
        /* <DEDUP_REMOVED lines=9> */
.L_x_6436:
        /* <DEDUP_REMOVED lines=17> */
.L_x_6444:
        /* <DEDUP_REMOVED lines=9> */
.L_x_7165:


//--------------------- .text._ZN2at6native29vectorized_elementwise_kernelILi4ENS0_11FillFunctorIiEESt5arrayIPcLm1EEEEviT0_T1_ --------------------------
	.section	.text._ZN2at6native29vectorized_elementwise_kernelILi4ENS0_11FillFunctorIiEESt5arrayIPcLm1EEEEviT0_T1_,"ax",@progbits
	.align	128
        .global         _ZN2at6native29vectorized_elementwise_kernelILi4ENS0_11FillFunctorIiEESt5arrayIPcLm1EEEEviT0_T1_
        .type           _ZN2at6native29vectorized_elementwise_kernelILi4ENS0_11FillFunctorIiEESt5arrayIPcLm1EEEEviT0_T1_,@function
        .size           _ZN2at6native29vectorized_elementwise_kernelILi4ENS0_11FillFunctorIiEESt5arrayIPcLm1EEEEviT0_T1_,(.L_x_7166 - _ZN2at6native29vectorized_elementwise_kernelILi4ENS0_11FillFunctorIiEESt5arrayIPcLm1EEEEviT0_T1_)
        .other          _ZN2at6native29vectorized_elementwise_kernelILi4ENS0_11FillFunctorIiEESt5arrayIPcLm1EEEEviT0_T1_,@"STO_CUDA_ENTRY STV_DEFAULT"
_ZN2at6native29vectorized_elementwise_kernelILi4ENS0_11FillFunctorIiEESt5arrayIPcLm1EEEEviT0_T1_:
.text._ZN2at6native29vectorized_elementwise_kernelILi4ENS0_11FillFunctorIiEESt5arrayIPcLm1EEEEviT0_T1_:
        /* <DEDUP_REMOVED lines=35> */
.L_x_6448:
        /* <DEDUP_REMOVED lines=8> */
.L_x_6449:
        /* <DEDUP_REMOVED lines=8> */
.L_x_6450:
        /* <DEDUP_REMOVED lines=9> */
.L_x_6451:
[----:B------:R-:W-:Y:S05]  /*03c0*/  BSYNC.RELIABLE B1 ;  /* 0x0000000000017941 */ /* 0x000fea0003800100 */
.L_x_6447:
[----:B------:R-:W-:-:S13]  /*03d0*/  ISETP.GE.U32.AND P0, PT, R3, R2, PT ;  /* 0x000000020300720c */ /* 0x000fda0003f06070 */
[----:B012---:R-:W0:Y:S01]  /*03e0*/  @!P0 LDC.64 R4, c[0x0][0x388] ;  /* 0x0000e200ff048b82 */ /* 0x007e220000000a00 */
[----:B------:R-:W-:Y:S01]  /*03f0*/  @!P0 IADD3 R7, PT, PT, R0, R3, RZ ;  /* 0x0000000300078210 */ /* 0x000fe20007ffe0ff */
[----:B------:R-:W-:-:S06]  /*0400*/  @!P0 VIADD R3, R3, 0x80 ;  /* 0x0000008003038836 */ /* 0x000fcc0000000000 */
[----:B------:R-:W1:Y:S01]  /*0410*/  @!P0 LDC R9, c[0x0][0x384] ;  /* 0x0000e100ff098b82 */ /* 0x000e620000000800 */
[----:B0-----:R-:W-:-:S05]  /*0420*/  @!P0 IMAD.WIDE.U32 R4, R7, 0x4, R4 ;  /* 0x0000000407048825 */ /* 0x001fca00078e0004 */
[----:B-1----:R2:W-:Y:S02]  /*0430*/  @!P0 STG.E desc[UR4][R4.64], R9 ;  /* 0x0000000904008986 */ /* 0x0025e4000c101904 */
.L_x_6452:
[----:B------:R-:W-:Y:S05]  /*0440*/  BSYNC.RECONVERGENT B0 ;  /* 0x0000000000007941 */ /* 0x000fea0003800200 */
.L_x_6446:
        /* <DEDUP_REMOVED lines=9> */
.L_x_6445:
        /* <DEDUP_REMOVED lines=15> */
.L_x_6453:
        /* <DEDUP_REMOVED lines=11> */
.L_x_7166:


//--------------------- .text._ZN2at6native29vectorized_elementwise_kernelILi8ENS0_11FillFunctorIiEESt5arrayIPcLm1EEEEviT0_T1_ --------------------------
	.section	.text._ZN2at6native29vectorized_elementwise_kernelILi8ENS0_11FillFunctorIiEESt5arrayIPcLm1EEEEviT0_T1_,"ax",@progbits
	.align	128
        .global         _ZN2at6native29vectorized_elementwise_kernelILi8ENS0_11FillFunctorIiEESt5arrayIPcLm1EEEEviT0_T1_
        .type           _ZN2at6native29vectorized_elementwise_kernelILi8ENS0_11FillFunctorIiEESt5arrayIPcLm1EEEEviT0_T1_,@function
        .size           _ZN2at6native29vectorized_elementwise_kernelILi8ENS0_11FillFunctorIiEESt5arrayIPcLm1EEEEviT0_T1_,(.L_x_7167 - _ZN2at6native29vectorized_elementwise_kernelILi8ENS0_11FillFunctorIiEESt5arrayIPcLm1EEEEviT0_T1_)
        .other          _ZN2at6native29vectorized_elementwise_kernelILi8ENS0_11FillFunctorIiEESt5arrayIPcLm1EEEEviT0_T1_,@"STO_CUDA_ENTRY STV_DEFAULT"
_ZN2at6native29vectorized_elementwise_kernelILi8ENS0_11FillFunctorIiEESt5arrayIPcLm1EEEEviT0_T1_:
.text._ZN2at6native29vectorized_elementwise_kernelILi8ENS0_11FillFunctorIiEESt5arrayIPcLm1EEEEviT0_T1_:
[----:B------:R-:W-:Y:S01]  /*0000*/  LDC R1, c[0x0][0x37c] ;  /* 0x0000df00ff017b82 */ /* 0x000fe20000000800 */
[----:B------:R-:W-:Y:S05]  /*0010*/  EXIT ;  /* 0x000000000000794d */ /* 0x000fea0003800000 */
.L_x_6454:
        /* <DEDUP_REMOVED lines=14> */
.L_x_7167:


//--------------------- .text._ZN2at6native18elementwise_kernelILi128ELi4EZNS0_15gpu_kernel_implINS0_11FillFunctorIaEEEEvRNS_18TensorIteratorBaseERKT_EUliE_EEviT1_ --------------------------
	.section	.text._ZN2at6native18elementwise_kernelILi128ELi4EZNS0_15gpu_kernel_implINS0_11FillFunctorIaEEEEvRNS_18TensorIteratorBaseERKT_EUliE_EEviT1_,"ax",@progbits
	.align	128
        .global         _ZN2at6native18elementwise_kernelILi128ELi4EZNS0_15gpu_kernel_implINS0_11FillFunctorIaEEEEvRNS_18TensorIteratorBaseERKT_EUliE_EEviT1_
        .type           _ZN2at6native18elementwise_kernelILi128ELi4EZNS0_15gpu_kernel_implINS0_11FillFunctorIaEEEEvRNS_18TensorIteratorBaseERKT_EUliE_EEviT1_,@function
        .size           _ZN2at6native18elementwise_kernelILi128ELi4EZNS0_15gpu_kernel_implINS0_11FillFunctorIaEEEEvRNS_18TensorIteratorBaseERKT_EUliE_EEviT1_,(.L_x_7168 - _ZN2at6native18elementwise_kernelILi128ELi4EZNS0_15gpu_kernel_implINS0_11FillFunctorIaEEEEvRNS_18TensorIteratorBaseERKT_EUliE_EEviT1_)
        .other          _ZN2at6native18elementwise_kernelILi128ELi4EZNS0_15gpu_kernel_implINS0_11FillFunctorIaEEEEvRNS_18TensorIteratorBaseERKT_EUliE_EEviT1_,@"STO_CUDA_ENTRY STV_DEFAULT"
_ZN2at6native18elementwise_kernelILi128ELi4EZNS0_15gpu_kernel_implINS0_11FillFunctorIaEEEEvRNS_18TensorIteratorBaseERKT_EUliE_EEviT1_:
.text._ZN2at6native18elementwise_kernelILi128ELi4EZNS0_15gpu_kernel_implINS0_11FillFunctorIaEEEEvRNS_18TensorIteratorBaseERKT_EUliE_EEviT1_:
        /* <DEDUP_REMOVED lines=337> */
.L_x_6458:
[----:B------:R-:W-:Y:S01]  /*1510*/  MOV R4, R0 ;  /* 0x0000000000047202 */ /* 0x000fe20000000f00 */
[----:B------:R-:W-:-:S07]  /*1520*/  IMAD.MOV.U32 R5, RZ, RZ, RZ ;  /* 0x000000ffff057224 */ /* 0x000fce00078e00ff */
.L_x_6457:
        /* <DEDUP_REMOVED lines=16> */
.L_x_6462:
[----:B------:R0:W-:Y:S01]  /*1630*/  STG.E.U8 desc[UR36][R4.64], R29 ;  /* 0x0000001d04007986 */ /* 0x0001e2000c101124 */
[----:B------:R-:W-:Y:S05]  /*1640*/  BRA `(.L_x_6464) ;  /* 0x0000000800287947 */ /* 0x000fea0003800000 */
.L_x_6461:
        /* <DEDUP_REMOVED lines=8> */
.L_x_6466:
[----:B------:R0:W-:Y:S01]  /*16d0*/  STG.E desc[UR36][R4.64], R40 ;  /* 0x0000002804007986 */ /* 0x0001e2000c101924 */
[----:B------:R-:W-:Y:S05]  /*16e0*/  BRA `(.L_x_6464) ;  /* 0x0000000800007947 */ /* 0x000fea0003800000 */
.L_x_6465:
[----:B------:R0:W-:Y:S01]  /*16f0*/  STG.E.U16 desc[UR36][R4.64], R42 ;  /* 0x0000002a04007986 */ /* 0x0001e2000c101524 */
[----:B------:R-:W-:Y:S05]  /*1700*/  BRA `(.L_x_6464) ;  /* 0x0000000400f87947 */ /* 0x000fea0003800000 */
.L_x_6460:
        /* <DEDUP_REMOVED lines=8> */
.L_x_6468:
[----:B------:R-:W-:-:S05]  /*1790*/  F2FP.F16.F32.PACK_AB R0, RZ, R30 ;  /* 0x0000001eff00723e */ /* 0x000fca00000000ff */
[----:B------:R0:W-:Y:S01]  /*17a0*/  STG.E.U16 desc[UR36][R4.64], R0 ;  /* 0x0000000004007986 */ /* 0x0001e2000c101524 */
[----:B------:R-:W-:Y:S05]  /*17b0*/  BRA `(.L_x_6464) ;  /* 0x0000000400cc7947 */ /* 0x000fea0003800000 */
.L_x_6467:
        /* <DEDUP_REMOVED lines=9> */
.L_x_6470:
[----:B------:R-:W-:-:S04]  /*1850*/  F2FP.F16.F32.PACK_AB R3, RZ, R30 ;  /* 0x0000001eff03723e */ /* 0x000fc800000000ff */
[----:B------:R-:W-:-:S05]  /*1860*/  PRMT R3, R3, 0x5410, RZ ;  /* 0x0000541003037816 */ /* 0x000fca00000000ff */
[----:B------:R0:W-:Y:S01]  /*1870*/  STG.E desc[UR36][R4.64], R3 ;  /* 0x0000000304007986 */ /* 0x0001e2000c101924 */
[----:B------:R-:W-:Y:S05]  /*1880*/  BRA `(.L_x_6464) ;  /* 0x0000000400987947 */ /* 0x000fea0003800000 */
.L_x_6469:
[----:B------:R0:W-:Y:S01]  /*1890*/  STG.E.64 desc[UR36][R4.64], R16 ;  /* 0x0000001004007986 */ /* 0x0001e2000c101b24 */
[----:B------:R-:W-:Y:S05]  /*18a0*/  BRA `(.L_x_6464) ;  /* 0x0000000400907947 */ /* 0x000fea0003800000 */
.L_x_6459:
        /* <DEDUP_REMOVED lines=10> */
.L_x_6473:
[----:B------:R-:W-:-:S05]  /*1950*/  CS2R R18, SRZ ;  /* 0x0000000000127805 */ /* 0x000fca000001ff00 */
[----:B------:R0:W-:Y:S01]  /*1960*/  STG.E.128 desc[UR36][R4.64], R16 ;  /* 0x0000001004007986 */ /* 0x0001e2000c101d24 */
[----:B------:R-:W-:Y:S05]  /*1970*/  BRA `(.L_x_6464) ;  /* 0x00000004005c7947 */ /* 0x000fea0003800000 */
.L_x_6472:
        /* <DEDUP_REMOVED lines=13> */
.L_x_6475:
[C---:B------:R-:W-:Y:S02]  /*1a50*/  ISETP.GE.U32.AND P1, PT, R39.reuse, 0x38800000, PT ;  /* 0x388000002700780c */ /* 0x040fe40003f26070 */
[----:B------:R-:W-:Y:S02]  /*1a60*/  ISETP.GT.U32.AND P0, PT, R39, 0x477fffff, PT ;  /* 0x477fffff2700780c */ /* 0x000fe40003f04070 */
[----:B------:R-:W-:-:S04]  /*1a70*/  SEL R3, R22, R35, !P1 ;  /* 0x0000002316037207 */ /* 0x000fc80004800000 */
[----:B------:R-:W-:-:S04]  /*1a80*/  SEL R0, R2, R3, P0 ;  /* 0x0000000302007207 */ /* 0x000fc80000000000 */
[----:B------:R-:W-:-:S05]  /*1a90*/  LOP3.LUT R3, R0, R25, RZ, 0xfc, !PT ;  /* 0x0000001900037212 */ /* 0x000fca00078efcff */
[----:B------:R0:W-:Y:S01]  /*1aa0*/  STG.E.U8 desc[UR36][R4.64], R3 ;  /* 0x0000000304007986 */ /* 0x0001e2000c101124 */
[----:B------:R-:W-:Y:S05]  /*1ab0*/  BRA `(.L_x_6464) ;  /* 0x00000004000c7947 */ /* 0x000fea0003800000 */
.L_x_6474:
[----:B------:R-:W-:-:S05]  /*1ac0*/  F2FP.BF16.F32.PACK_AB R0, RZ, R30 ;  /* 0x0000001eff00723e */ /* 0x000fca00000010ff */
[----:B------:R0:W-:Y:S01]  /*1ad0*/  STG.E.U16 desc[UR36][R4.64], R0 ;  /* 0x0000000004007986 */ /* 0x0001e2000c101524 */
[----:B------:R-:W-:Y:S05]  /*1ae0*/  BRA `(.L_x_6464) ;  /* 0x0000000400007947 */ /* 0x000fea0003800000 */
.L_x_6471:
        /* <DEDUP_REMOVED lines=10> */
.L_x_6478:
        /* <DEDUP_REMOVED lines=10> */
.L_x_6479:
[----:B------:R4:W-:Y:S01]  /*1c30*/  STG.E.U8 desc[UR36][R4.64], R0 ;  /* 0x0000000004007986 */ /* 0x0009e2000c101124 */
[----:B------:R-:W-:Y:S05]  /*1c40*/  BRA `(.L_x_6464) ;  /* 0x0000000000a87947 */ /* 0x000fea0003800000 */
.L_x_6477:
        /* <DEDUP_REMOVED lines=10> */
.L_x_6480:
[----:B------:R5:W-:Y:S01]  /*1cf0*/  STG.E.U8 desc[UR36][R4.64], R0 ;  /* 0x0000000004007986 */ /* 0x000be2000c101124 */
[----:B------:R-:W-:Y:S05]  /*1d00*/  BRA `(.L_x_6464) ;  /* 0x0000000000787947 */ /* 0x000fea0003800000 */
.L_x_6476:
[----:B------:R-:W-:-:S13]  /*1d10*/  ISETP.NE.AND P0, PT, R0, 0x1c, PT ;  /* 0x0000001c0000780c */ /* 0x000fda0003f05270 */
[----:B------:R-:W-:Y:S05]  /*1d20*/  @!P0 BRA `(.L_x_6481) ;  /* 0x00000000006c8947 */ /* 0x000fea0003800000 */
[----:B------:R-:W-:-:S13]  /*1d30*/  ISETP.NE.AND P0, PT, R0, 0x1d, PT ;  /* 0x0000001d0000780c */ /* 0x000fda0003f05270 */
[----:B------:R-:W-:Y:S05]  /*1d40*/  @!P0 BRA `(.L_x_6482) ;  /* 0x00000000005c8947 */ /* 0x000fea0003800000 */
[----:B------:R-:W-:-:S13]  /*1d50*/  ISETP.NE.AND P0, PT, R0, 0x2c, PT ;  /* 0x0000002c0000780c */ /* 0x000fda0003f05270 */
[----:B------:R-:W-:Y:S05]  /*1d60*/  @!P0 BRA `(.L_x_6483) ;  /* 0x0000000000448947 */ /* 0x000fea0003800000 */
.L_x_6463:
        /* <DEDUP_REMOVED lines=16> */
.L_x_6484:
[----:B------:R-:W-:Y:S05]  /*1e70*/  BRA `(.L_x_6464) ;  /* 0x00000000001c7947 */ /* 0x000fea0003800000 */
.L_x_6483:
[----:B------:R-:W-:-:S04]  /*1e80*/  ISETP.NE.AND P0, PT, R43, 0xff, PT ;  /* 0x000000ff2b00780c */ /* 0x000fc80003f05270 */
[----:B------:R-:W-:-:S05]  /*1e90*/  SEL R3, R41, 0xffff, P0 ;  /* 0x0000ffff29037807 */ /* 0x000fca0000000000 */
[----:B------:R2:W-:Y:S01]  /*1ea0*/  STG.E.U8 desc[UR36][R4.64], R3 ;  /* 0x0000000304007986 */ /* 0x0005e2000c101124 */
[----:B------:R-:W-:Y:S05]  /*1eb0*/  BRA `(.L_x_6464) ;  /* 0x00000000000c7947 */ /* 0x000fea0003800000 */
.L_x_6482:
[----:B------:R1:W-:Y:S01]  /*1ec0*/  STG.E.64 desc[UR36][R4.64], R44 ;  /* 0x0000002c04007986 */ /* 0x0003e2000c101b24 */
[----:B------:R-:W-:Y:S05]  /*1ed0*/  BRA `(.L_x_6464) ;  /* 0x0000000000047947 */ /* 0x000fea0003800000 */
.L_x_6481:
[----:B------:R0:W-:Y:S02]  /*1ee0*/  STG.E desc[UR36][R4.64], R40 ;  /* 0x0000002804007986 */ /* 0x0001e4000c101924 */
.L_x_6464:
[----:B------:R-:W-:-:S07]  /*1ef0*/  VIADD R27, R27, 0x80 ;  /* 0x000000801b1b7836 */ /* 0x000fce0000000000 */
.L_x_6456:
[----:B------:R-:W-:Y:S05]  /*1f00*/  BSYNC.RECONVERGENT B6 ;  /* 0x0000000000067941 */ /* 0x000fea0003800200 */
.L_x_6455:
        /* <DEDUP_REMOVED lines=282> */
.L_x_6488:
[----:B------:R-:W-:Y:S01]  /*30b0*/  MOV R4, R0 ;  /* 0x0000000000047202 */ /* 0x000fe20000000f00 */
[----:B------:R-:W-:-:S07]  /*30c0*/  IMAD.MOV.U32 R5, RZ, RZ, RZ ;  /* 0x000000ffff057224 */ /* 0x000fce00078e00ff */
.L_x_6487:
        /* <DEDUP_REMOVED lines=16> */
.L_x_6492:
[----:B------:R0:W-:Y:S01]  /*31d0*/  STG.E.U8 desc[UR36][R4.64], R29 ;  /* 0x0000001d04007986 */ /* 0x0001e2000c101124 */
[----:B------:R-:W-:Y:S05]  /*31e0*/  BRA `(.L_x_6494) ;  /* 0x0000000800247947 */ /* 0x000fea0003800000 */
.L_x_6491:
        /* <DEDUP_REMOVED lines=8> */
.L_x_6496:
[----:B------:R0:W-:Y:S01]  /*3270*/  STG.E desc[UR36][R4.64], R40 ;  /* 0x0000002804007986 */ /* 0x0001e2000c101924 */
[----:B------:R-:W-:Y:S05]  /*3280*/  BRA `(.L_x_6494) ;  /* 0x0000000400fc7947 */ /* 0x000fea0003800000 */
.L_x_6495:
[----:B------:R0:W-:Y:S01]  /*3290*/  STG.E.U16 desc[UR36][R4.64], R42 ;  /* 0x0000002a04007986 */ /* 0x0001e2000c101524 */
[----:B------:R-:W-:Y:S05]  /*32a0*/  BRA `(.L_x_6494) ;  /* 0x0000000400f47947 */ /* 0x000fea0003800000 */
.L_x_6490:
        /* <DEDUP_REMOVED lines=8> */
.L_x_6498:
[----:B------:R-:W-:-:S05]  /*3330*/  F2FP.F16.F32.PACK_AB R0, RZ, R30 ;  /* 0x0000001eff00723e */ /* 0x000fca00000000ff */
[----:B------:R0:W-:Y:S01]  /*3340*/  STG.E.U16 desc[UR36][R4.64], R0 ;  /* 0x0000000004007986 */ /* 0x0001e2000c101524 */
[----:B------:R-:W-:Y:S05]  /*3350*/  BRA `(.L_x_6494) ;  /* 0x0000000400c87947 */ /* 0x000fea0003800000 */
.L_x_6497:
        /* <DEDUP_REMOVED lines=9> */
.L_x_6500:
[----:B------:R-:W-:-:S04]  /*33f0*/  F2FP.F16.F32.PACK_AB R0, RZ, R30 ;  /* 0x0000001eff00723e */ /* 0x000fc800000000ff */
[----:B------:R-:W-:-:S05]  /*3400*/  PRMT R0, R0, 0x5410, RZ ;  /* 0x0000541000007816 */ /* 0x000fca00000000ff */
[----:B------:R0:W-:Y:S01]  /*3410*/  STG.E desc[UR36][R4.64], R0 ;  /* 0x0000000004007986 */ /* 0x0001e2000c101924 */
[----:B------:R-:W-:Y:S05]  /*3420*/  BRA `(.L_x_6494) ;  /* 0x0000000400947947 */ /* 0x000fea0003800000 */
.L_x_6499:
[----:B------:R0:W-:Y:S01]  /*3430*/  STG.E.64 desc[UR36][R4.64], R16 ;  /* 0x0000001004007986 */ /* 0x0001e2000c101b24 */
[----:B------:R-:W-:Y:S05]  /*3440*/  BRA `(.L_x_6494) ;  /* 0x00000004008c7947 */ /* 0x000fea0003800000 */
.L_x_6489:
        /* <DEDUP_REMOVED lines=10> */
.L_x_6503:
[----:B------:R-:W-:-:S05]  /*34f0*/  CS2R R18, SRZ ;  /* 0x0000000000127805 */ /* 0x000fca000001ff00 */
[----:B------:R0:W-:Y:S01]  /*3500*/  STG.E.128 desc[UR36][R4.64], R16 ;  /* 0x0000001004007986 */ /* 0x0001e2000c101d24 */
[----:B------:R-:W-:Y:S05]  /*3510*/  BRA `(.L_x_6494) ;  /* 0x0000000400587947 */ /* 0x000fea0003800000 */
.L_x_6502:
        /* <DEDUP_REMOVED lines=13> */
.L_x_6505:
[C---:B------:R-:W-:Y:S02]  /*35f0*/  ISETP.GE.U32.AND P0, PT, R39.reuse, 0x38800000, PT ;  /* 0x388000002700780c */ /* 0x040fe40003f06070 */
[----:B------:R-:W-:Y:S02]  /*3600*/  ISETP.GT.U32.AND P1, PT, R39, 0x477fffff, PT ;  /* 0x477fffff2700780c */ /* 0x000fe40003f24070 */
[----:B------:R-:W-:-:S04]  /*3610*/  SEL R3, R22, R35, !P0 ;  /* 0x0000002316037207 */ /* 0x000fc80004000000 */
[----:B------:R-:W-:-:S04]  /*3620*/  SEL R0, R2, R3, P1 ;  /* 0x0000000302007207 */ /* 0x000fc80000800000 */
[----:B------:R-:W-:-:S05]  /*3630*/  LOP3.LUT R3, R0, R25, RZ, 0xfc, !PT ;  /* 0x0000001900037212 */ /* 0x000fca00078efcff */
[----:B------:R0:W-:Y:S01]  /*3640*/  STG.E.U8 desc[UR36][R4.64], R3 ;  /* 0x0000000304007986 */ /* 0x0001e2000c101124 */
[----:B------:R-:W-:Y:S05]  /*3650*/  BRA `(.L_x_6494) ;  /* 0x0000000400087947 */ /* 0x000fea0003800000 */
.L_x_6504:
[----:B------:R-:W-:-:S05]  /*3660*/  F2FP.BF16.F32.PACK_AB R0, RZ, R30 ;  /* 0x0000001eff00723e */ /* 0x000fca00000010ff */
[----:B------:R0:W-:Y:S01]  /*3670*/  STG.E.U16 desc[UR36][R4.64], R0 ;  /* 0x0000000004007986 */ /* 0x0001e2000c101524 */
[----:B------:R-:W-:Y:S05]  /*3680*/  BRA `(.L_x_6494) ;  /* 0x0000000000fc7947 */ /* 0x000fea0003800000 */
.L_x_6501:
        /* <DEDUP_REMOVED lines=10> */
.L_x_6508:
        /* <DEDUP_REMOVED lines=10> */
.L_x_6509:
[----:B------:R4:W-:Y:S01]  /*37d0*/  STG.E.U8 desc[UR36][R4.64], R0 ;  /* 0x0000000004007986 */ /* 0x0009e2000c101124 */
[----:B------:R-:W-:Y:S05]  /*37e0*/  BRA `(.L_x_6494) ;  /* 0x0000000000a47947 */ /* 0x000fea0003800000 */
.L_x_6507:
        /* <DEDUP_REMOVED lines=10> */
.L_x_6510:
[----:B------:R5:W-:Y:S01]  /*3890*/  STG.E.U8 desc[UR36][R4.64], R0 ;  /* 0x0000000004007986 */ /* 0x000be2000c101124 */
[----:B------:R-:W-:Y:S05]  /*38a0*/  BRA `(.L_x_6494) ;  /* 0x0000000000747947 */ /* 0x000fea0003800000 */
.L_x_6506:
        /* <DEDUP_REMOVED lines=9> */
.L_x_6493:
        /* <DEDUP_REMOVED lines=16> */
.L_x_6513:
[----:B------:R-:W-:Y:S05]  /*3a40*/  BRA `(.L_x_6494) ;  /* 0x00000000000c7947 */ /* 0x000fea0003800000 */
.L_x_6512:
[----:B------:R1:W-:Y:S01]  /*3a50*/  STG.E.64 desc[UR36][R4.64], R44 ;  /* 0x0000002c04007986 */ /* 0x0003e2000c101b24 */
[----:B------:R-:W-:Y:S05]  /*3a60*/  BRA `(.L_x_6494) ;  /* 0x0000000000047947 */ /* 0x000fea0003800000 */
.L_x_6511:
[----:B------:R0:W-:Y:S02]  /*3a70*/  STG.E desc[UR36][R4.64], R40 ;  /* 0x0000002804007986 */ /* 0x0001e4000c101924 */
.L_x_6494:
[----:B------:R-:W-:-:S07]  /*3a80*/  VIADD R27, R27, 0x80 ;  /* 0x000000801b1b7836 */ /* 0x000fce0000000000 */
.L_x_6486:
[----:B------:R-:W-:Y:S05]  /*3a90*/  BSYNC.RECONVERGENT B6 ;  /* 0x0000000000067941 */ /* 0x000fea0003800200 */
.L_x_6485:
        /* <DEDUP_REMOVED lines=282> */
.L_x_6517:
[----:B------:R-:W-:Y:S01]  /*4c40*/  MOV R4, R0 ;  /* 0x0000000000047202 */ /* 0x000fe20000000f00 */
[----:B------:R-:W-:-:S07]  /*4c50*/  IMAD.MOV.U32 R5, RZ, RZ, RZ ;  /* 0x000000ffff057224 */ /* 0x000fce00078e00ff */
.L_x_6516:
        /* <DEDUP_REMOVED lines=16> */
.L_x_6521:
[----:B------:R3:W-:Y:S01]  /*4d60*/  STG.E.U8 desc[UR36][R4.64], R29 ;  /* 0x0000001d04007986 */ /* 0x0007e2000c101124 */
[----:B------:R-:W-:Y:S05]  /*4d70*/  BRA `(.L_x_6523) ;  /* 0x0000000800247947 */ /* 0x000fea0003800000 */
.L_x_6520:
        /* <DEDUP_REMOVED lines=8> */
.L_x_6525:
[----:B------:R1:W-:Y:S01]  /*4e00*/  STG.E desc[UR36][R4.64], R40 ;  /* 0x0000002804007986 */ /* 0x0003e2000c101924 */
[----:B------:R-:W-:Y:S05]  /*4e10*/  BRA `(.L_x_6523) ;  /* 0x0000000400fc7947 */ /* 0x000fea0003800000 */
.L_x_6524:
[----:B------:R2:W-:Y:S01]  /*4e20*/  STG.E.U16 desc[UR36][R4.64], R42 ;  /* 0x0000002a04007986 */ /* 0x0005e2000c101524 */
[----:B------:R-:W-:Y:S05]  /*4e30*/  BRA `(.L_x_6523) ;  /* 0x0000000400f47947 */ /* 0x000fea0003800000 */
.L_x_6519:
        /* <DEDUP_REMOVED lines=8> */
.L_x_6527:
[----:B------:R-:W-:-:S05]  /*4ec0*/  F2FP.F16.F32.PACK_AB R0, RZ, R30 ;  /* 0x0000001eff00723e */ /* 0x000fca00000000ff */
[----:B------:R0:W-:Y:S01]  /*4ed0*/  STG.E.U16 desc[UR36][R4.64], R0 ;  /* 0x0000000004007986 */ /* 0x0001e2000c101524 */
[----:B------:R-:W-:Y:S05]  /*4ee0*/  BRA `(.L_x_6523) ;  /* 0x0000000400c87947 */ /* 0x000fea0003800000 */
.L_x_6526:
        /* <DEDUP_REMOVED lines=9> */
.L_x_6529:
[----:B------:R-:W-:-:S04]  /*4f80*/  F2FP.F16.F32.PACK_AB R0, RZ, R30 ;  /* 0x0000001eff00723e */ /* 0x000fc800000000ff */
[----:B------:R-:W-:-:S05]  /*4f90*/  PRMT R0, R0, 0x5410, RZ ;  /* 0x0000541000007816 */ /* 0x000fca00000000ff */
[----:B------:R0:W-:Y:S01]  /*4fa0*/  STG.E desc[UR36][R4.64], R0 ;  /* 0x0000000004007986 */ /* 0x0001e2000c101924 */
[----:B------:R-:W-:Y:S05]  /*4fb0*/  BRA `(.L_x_6523) ;  /* 0x0000000400947947 */ /* 0x000fea0003800000 */
.L_x_6528:
[----:B------:R5:W-:Y:S01]  /*4fc0*/  STG.E.64 desc[UR36][R4.64], R16 ;  /* 0x0000001004007986 */ /* 0x000be2000c101b24 */
[----:B------:R-:W-:Y:S05]  /*4fd0*/  BRA `(.L_x_6523) ;  /* 0x00000004008c7947 */ /* 0x000fea0003800000 */
.L_x_6518:
        /* <DEDUP_REMOVED lines=10> */
.L_x_6532:
[----:B------:R-:W-:-:S05]  /*5080*/  CS2R R18, SRZ ;  /* 0x0000000000127805 */ /* 0x000fca000001ff00 */
[----:B------:R0:W-:Y:S01]  /*5090*/  STG.E.128 desc[UR36][R4.64], R16 ;  /* 0x0000001004007986 */ /* 0x0001e2000c101d24 */
[----:B------:R-:W-:Y:S05]  /*50a0*/  BRA `(.L_x_6523) ;  /* 0x0000000400587947 */ /* 0x000fea0003800000 */
.L_x_6531:
        /* <DEDUP_REMOVED lines=13> */
.L_x_6534:
[C---:B------:R-:W-:Y:S02]  /*5180*/  ISETP.GE.U32.AND P0, PT, R39.reuse, 0x38800000, PT ;  /* 0x388000002700780c */ /* 0x040fe40003f06070 */
[----:B------:R-:W-:Y:S02]  /*5190*/  ISETP.GT.U32.AND P1, PT, R39, 0x477fffff, PT ;  /* 0x477fffff2700780c */ /* 0x000fe40003f24070 */
[----:B------:R-:W-:-:S04]  /*51a0*/  SEL R3, R22, R35, !P0 ;  /* 0x0000002316037207 */ /* 0x000fc80004000000 */
[----:B------:R-:W-:-:S04]  /*51b0*/  SEL R0, R2, R3, P1 ;  /* 0x0000000302007207 */ /* 0x000fc80000800000 */
[----:B------:R-:W-:-:S05]  /*51c0*/  LOP3.LUT R3, R0, R25, RZ, 0xfc, !PT ;  /* 0x0000001900037212 */ /* 0x000fca00078efcff */
[----:B------:R0:W-:Y:S01]  /*51d0*/  STG.E.U8 desc[UR36][R4.64], R3 ;  /* 0x0000000304007986 */ /* 0x0001e2000c101124 */
[----:B------:R-:W-:Y:S05]  /*51e0*/  BRA `(.L_x_6523) ;  /* 0x0000000400087947 */ /* 0x000fea0003800000 */
.L_x_6533:
[----:B------:R-:W-:-:S05]  /*51f0*/  F2FP.BF16.F32.PACK_AB R0, RZ, R30 ;  /* 0x0000001eff00723e */ /* 0x000fca00000010ff */
[----:B------:R0:W-:Y:S01]  /*5200*/  STG.E.U16 desc[UR36][R4.64], R0 ;  /* 0x0000000004007986 */ /* 0x0001e2000c101524 */
[----:B------:R-:W-:Y:S05]  /*5210*/  BRA `(.L_x_6523) ;  /* 0x0000000000fc7947 */ /* 0x000fea0003800000 */
.L_x_6530:
        /* <DEDUP_REMOVED lines=10> */
.L_x_6537:
        /* <DEDUP_REMOVED lines=10> */
.L_x_6538:
[----:B------:R0:W-:Y:S01]  /*5360*/  STG.E.U8 desc[UR36][R4.64], R0 ;  /* 0x0000000004007986 */ /* 0x0001e2000c101124 */
[----:B------:R-:W-:Y:S05]  /*5370*/  BRA `(.L_x_6523) ;  /* 0x0000000000a47947 */ /* 0x000fea0003800000 */
.L_x_6536:
        /* <DEDUP_REMOVED lines=10> */
.L_x_6539:
[----:B------:R0:W-:Y:S01]  /*5420*/  STG.E.U8 desc[UR36][R4.64], R0 ;  /* 0x0000000004007986 */ /* 0x0001e2000c101124 */
[----:B------:R-:W-:Y:S05]  /*5430*/  BRA `(.L_x_6523) ;  /* 0x0000000000747947 */ /* 0x000fea0003800000 */
.L_x_6535:
        /* <DEDUP_REMOVED lines=9> */
.L_x_6522:
        /* <DEDUP_REMOVED lines=16> */
.L_x_6542:
[----:B------:R-:W-:Y:S05]  /*55d0*/  BRA `(.L_x_6523) ;  /* 0x00000000000c7947 */ /* 0x000fea0003800000 */
.L_x_6541:
[----:B------:R0:W-:Y:S01]  /*55e0*/  STG.E.64 desc[UR36][R4.64], R44 ;  /* 0x0000002c04007986 */ /* 0x0001e2000c101b24 */
[----:B------:R-:W-:Y:S05]  /*55f0*/  BRA `(.L_x_6523) ;  /* 0x0000000000047947 */ /* 0x000fea0003800000 */
.L_x_6540:
[----:B------:R0:W-:Y:S02]  /*5600*/  STG.E desc[UR36][R4.64], R40 ;  /* 0x0000002804007986 */ /* 0x0001e4000c101924 */
.L_x_6523:
[----:B------:R-:W-:-:S07]  /*5610*/  VIADD R27, R27, 0x80 ;  /* 0x000000801b1b7836 */ /* 0x000fce0000000000 */
.L_x_6515:
[----:B------:R-:W-:Y:S05]  /*5620*/  BSYNC.RECONVERGENT B6 ;  /* 0x0000000000067941 */ /* 0x000fea0003800200 */
.L_x_6514:
        /* <DEDUP_REMOVED lines=281> */
.L_x_6544:
[----:B------:R-:W-:Y:S01]  /*67c0*/  MOV R4, R0 ;  /* 0x0000000000047202 */ /* 0x000fe20000000f00 */
[----:B------:R-:W-:-:S07]  /*67d0*/  IMAD.MOV.U32 R5, RZ, RZ, RZ ;  /* 0x000000ffff057224 */ /* 0x000fce00078e00ff */
.L_x_6543:
        /* <DEDUP_REMOVED lines=16> */
.L_x_6548:
[----:B------:R-:W-:Y:S01]  /*68e0*/  STG.E.U8 desc[UR36][R4.64], R29 ;  /* 0x0000001d04007986 */ /* 0x000fe2000c101124 */
[----:B------:R-:W-:Y:S05]  /*68f0*/  EXIT ;  /* 0x000000000000794d */ /* 0x000fea0003800000 */
.L_x_6547:
        /* <DEDUP_REMOVED lines=8> */
.L_x_6551:
[----:B------:R-:W-:Y:S01]  /*6980*/  STG.E desc[UR36][R4.64], R40 ;  /* 0x0000002804007986 */ /* 0x000fe2000c101924 */
[----:B------:R-:W-:Y:S05]  /*6990*/  EXIT ;  /* 0x000000000000794d */ /* 0x000fea0003800000 */
.L_x_6550:
[----:B------:R-:W-:Y:S01]  /*69a0*/  STG.E.U16 desc[UR36][R4.64], R42 ;  /* 0x0000002a04007986 */ /* 0x000fe2000c101524 */
[----:B------:R-:W-:Y:S05]  /*69b0*/  EXIT ;  /* 0x000000000000794d */ /* 0x000fea0003800000 */
.L_x_6546:
        /* <DEDUP_REMOVED lines=8> */
.L_x_6553:
[----:B------:R-:W-:-:S05]  /*6a40*/  F2FP.F16.F32.PACK_AB R30, RZ, R30 ;  /* 0x0000001eff1e723e */ /* 0x000fca00000000ff */
[----:B------:R-:W-:Y:S01]  /*6a50*/  STG.E.U16 desc[UR36][R4.64], R30 ;  /* 0x0000001e04007986 */ /* 0x000fe2000c101524 */
[----:B------:R-:W-:Y:S05]  /*6a60*/  EXIT ;  /* 0x000000000000794d */ /* 0x000fea0003800000 */
.L_x_6552:
        /* <DEDUP_REMOVED lines=9> */
.L_x_6555:
[----:B------:R-:W-:-:S04]  /*6b00*/  F2FP.F16.F32.PACK_AB R30, RZ, R30 ;  /* 0x0000001eff1e723e */ /* 0x000fc800000000ff */
[----:B------:R-:W-:-:S05]  /*6b10*/  PRMT R30, R30, 0x5410, RZ ;  /* 0x000054101e1e7816 */ /* 0x000fca00000000ff */
[----:B------:R-:W-:Y:S01]  /*6b20*/  STG.E desc[UR36][R4.64], R30 ;  /* 0x0000001e04007986 */ /* 0x000fe2000c101924 */
[----:B------:R-:W-:Y:S05]  /*6b30*/  EXIT ;  /* 0x000000000000794d */ /* 0x000fea0003800000 */
.L_x_6554:
[----:B------:R-:W-:Y:S01]  /*6b40*/  STG.E.64 desc[UR36][R4.64], R16 ;  /* 0x0000001004007986 */ /* 0x000fe2000c101b24 */
[----:B------:R-:W-:Y:S05]  /*6b50*/  EXIT ;  /* 0x000000000000794d */ /* 0x000fea0003800000 */
.L_x_6545:
        /* <DEDUP_REMOVED lines=10> */
.L_x_6558:
[----:B------:R-:W-:-:S05]  /*6c00*/  CS2R R18, SRZ ;  /* 0x0000000000127805 */ /* 0x000fca000001ff00 */
[----:B------:R-:W-:Y:S01]  /*6c10*/  STG.E.128 desc[UR36][R4.64], R16 ;  /* 0x0000001004007986 */ /* 0x000fe2000c101d24 */
[----:B------:R-:W-:Y:S05]  /*6c20*/  EXIT ;  /* 0x000000000000794d */ /* 0x000fea0003800000 */
.L_x_6557:
        /* <DEDUP_REMOVED lines=13> */
.L_x_6560:
[C---:B------:R-:W-:Y:S02]  /*6d00*/  ISETP.GT.U32.AND P1, PT, R39.reuse, 0x477fffff, PT ;  /* 0x477fffff2700780c */ /* 0x040fe40003f24070 */
[----:B------:R-:W-:-:S11]  /*6d10*/  ISETP.GE.U32.AND P0, PT, R39, 0x38800000, PT ;  /* 0x388000002700780c */ /* 0x000fd60003f06070 */
[----:B------:R-:W-:-:S04]  /*6d20*/  @!P1 SEL R2, R22, R35, !P0 ;  /* 0x0000002316029207 */ /* 0x000fc80004000000 */
[----:B------:R-:W-:-:S05]  /*6d30*/  LOP3.LUT R25, R2, R25, RZ, 0xfc, !PT ;  /* 0x0000001902197212 */ /* 0x000fca00078efcff */
[----:B------:R-:W-:Y:S01]  /*6d40*/  STG.E.U8 desc[UR36][R4.64], R25 ;  /* 0x0000001904007986 */ /* 0x000fe2000c101124 */
[----:B------:R-:W-:Y:S05]  /*6d50*/  EXIT ;  /* 0x000000000000794d */ /* 0x000fea0003800000 */
.L_x_6559:
[----:B------:R-:W-:-:S05]  /*6d60*/  F2FP.BF16.F32.PACK_AB R30, RZ, R30 ;  /* 0x0000001eff1e723e */ /* 0x000fca00000010ff */
[----:B------:R-:W-:Y:S01]  /*6d70*/  STG.E.U16 desc[UR36][R4.64], R30 ;  /* 0x0000001e04007986 */ /* 0x000fe2000c101524 */
[----:B------:R-:W-:Y:S05]  /*6d80*/  EXIT ;  /* 0x000000000000794d */ /* 0x000fea0003800000 */
.L_x_6556:
        /* <DEDUP_REMOVED lines=10> */
.L_x_6563:
        /* <DEDUP_REMOVED lines=10> */
.L_x_6564:
[----:B------:R-:W-:Y:S01]  /*6ed0*/  STG.E.U8 desc[UR36][R4.64], R2 ;  /* 0x0000000204007986 */ /* 0x000fe2000c101124 */
[----:B------:R-:W-:Y:S05]  /*6ee0*/  EXIT ;  /* 0x000000000000794d */ /* 0x000fea0003800000 */
.L_x_6562:
        /* <DEDUP_REMOVED lines=10> */
.L_x_6565:
[----:B------:R-:W-:Y:S01]  /*6f90*/  STG.E.U8 desc[UR36][R4.64], R2 ;  /* 0x0000000204007986 */ /* 0x000fe2000c101124 */
[----:B------:R-:W-:Y:S05]  /*6fa0*/  EXIT ;  /* 0x000000000000794d */ /* 0x000fea0003800000 */
.L_x_6561:
        /* <DEDUP_REMOVED lines=9> */
.L_x_6549:
        /* <DEDUP_REMOVED lines=16> */
.L_x_6568:
[----:B------:R-:W-:Y:S05]  /*7140*/  EXIT ;  /* 0x000000000000794d */ /* 0x000fea0003800000 */
.L_x_6567:
[----:B------:R-:W-:Y:S01]  /*7150*/  STG.E.64 desc[UR36][R4.64], R44 ;  /* 0x0000002c04007986 */ /* 0x000fe2000c101b24 */
[----:B------:R-:W-:Y:S05]  /*7160*/  EXIT ;  /* 0x000000000000794d */ /* 0x000fea0003800000 */
.L_x_6566:
[----:B------:R-:W-:Y:S01]  /*7170*/  STG.E desc[UR36][R4.64], R40 ;  /* 0x0000002804007986 */ /* 0x000fe2000c101924 */
[----:B------:R-:W-:Y:S05]  /*7180*/  EXIT ;  /* 0x000000000000794d */ /* 0x000fea0003800000 */
.L_x_6569:
        /* <DEDUP_REMOVED lines=15> */
.L_x_7168:


//--------------------- .text._ZN2at6native27unrolled_elementwise_kernelINS0_11FillFunctorIaEESt5arrayIPcLm1EELi4E23TrivialOffsetCalculatorILi0EjES7_ILi1EjENS0_6memory12LoadWithCastILi0EEENSA_13StoreWithCastILi1EEEEEviT_T0_T2_T3_T4_T5_ --------------------------
	.section	.text._ZN2at6native27unrolled_elementwise_kernelINS0_11FillFunctorIaEESt5arrayIPcLm1EELi4E23TrivialOffsetCalculatorILi0EjES7_ILi1EjENS0_6memory12LoadWithCastILi0EEENSA_13StoreWithCastILi1EEEEEviT_T0_T2_T3_T4_T5_,"ax",@progbits
	.align	128
        .global         _ZN2at6native27unrolled_elementwise_kernelINS0_11FillFunctorIaEESt5arrayIPcLm1EELi4E23TrivialOffsetCalculatorILi0EjES7_ILi1EjENS0_6memory12LoadWithCastILi0EEENSA_13StoreWithCastILi1EEEEEviT_T0_T2_T3_T4_T5_
        .type           _ZN2at6native27unrolled_elementwise_kernelINS0_11FillFunctorIaEESt5arrayIPcLm1EELi4E23TrivialOffsetCalculatorILi0EjES7_ILi1EjENS0_6memory12LoadWithCastILi0EEENSA_13StoreWithCastILi1EEEEEviT_T0_T2_T3_T4_T5_,@function
        .size           _ZN2at6native27unrolled_elementwise_kernelINS0_11FillFunctorIaEESt5arrayIPcLm1EELi4E23TrivialOffsetCalculatorILi0EjES7_ILi1EjENS0_6memory12LoadWithCastILi0EEENSA_13StoreWithCastILi1EEEEEviT_T0_T2_T3_T4_T5_,(.L_x_7169 - _ZN2at6native27unrolled_elementwise_kernelINS0_11FillFunctorIaEESt5arrayIPcLm1EELi4E23TrivialOffsetCalculatorILi0EjES7_ILi1EjENS0_6memory12LoadWithCastILi0EEENSA_13StoreWithCastILi1EEEEEviT_T0_T2_T3_T4_T5_)
        .other          _ZN2at6native27unrolled_elementwise_kernelINS0_11FillFunctorIaEESt5arrayIPcLm1EELi4E23TrivialOffsetCalculatorILi0EjES7_ILi1EjENS0_6memory12LoadWithCastILi0EEENSA_13StoreWithCastILi1EEEEEviT_T0_T2_T3_T4_T5_,@"STO_CUDA_ENTRY STV_DEFAULT"
_ZN2at6native27unrolled_elementwise_kernelINS0_11FillFunctorIaEESt5arrayIPcLm1EELi4E23TrivialOffsetCalculatorILi0EjES7_ILi1EjENS0_6memory12LoadWithCastILi0EEENSA_13StoreWithCastILi1EEEEEviT_T0_T2_T3_T4_T5_:
.text._ZN2at6native27unrolled_elementwise_kernelINS0_11FillFunctorIaEESt5arrayIPcLm1EELi4E23TrivialOffsetCalculatorILi0EjES7_ILi1EjENS0_6memory12LoadWithCastILi0EEENSA_13StoreWithCastILi1EEEEEviT_T0_T2_T3_T4_T5_:
        /* <DEDUP_REMOVED lines=31> */
.L_x_6575:
[----:B------:R3:W-:Y:S01]  /*01f0*/  STG.E.U8 desc[UR36][R2.64], R17 ;  /* 0x0000001102007986 */ /* 0x0007e2000c101124 */
[----:B------:R-:W-:Y:S05]  /*0200*/  BRA `(.L_x_6571) ;  /* 0x0000000c00447947 */ /* 0x000fea0003800000 */
.L_x_6574:
        /* <DEDUP_REMOVED lines=10> */
.L_x_6578:
[----:B------:R-:W-:-:S05]  /*02b0*/  PRMT R5, R17, 0x8880, RZ ;  /* 0x0000888011057816 */ /* 0x000fca00000000ff */
[----:B------:R1:W-:Y:S01]  /*02c0*/  STG.E desc[UR36][R2.64], R5 ;  /* 0x0000000502007986 */ /* 0x0003e2000c101924 */
[----:B------:R-:W-:Y:S05]  /*02d0*/  BRA `(.L_x_6571) ;  /* 0x0000000c00107947 */ /* 0x000fea0003800000 */
.L_x_6577:
[----:B------:R-:W-:-:S04]  /*02e0*/  PRMT R5, R17, 0x8880, RZ ;  /* 0x0000888011057816 */ /* 0x000fc800000000ff */
[----:B------:R-:W-:-:S05]  /*02f0*/  PRMT R5, R5, 0x7710, RZ ;  /* 0x0000771005057816 */ /* 0x000fca00000000ff */
[----:B------:R2:W-:Y:S01]  /*0300*/  STG.E.U16 desc[UR36][R2.64], R5 ;  /* 0x0000000502007986 */ /* 0x0005e2000c101524 */
[----:B------:R-:W-:Y:S05]  /*0310*/  BRA `(.L_x_6571) ;  /* 0x0000000c00007947 */ /* 0x000fea0003800000 */
.L_x_6573:
        /* <DEDUP_REMOVED lines=9> */
.L_x_6580:
[----:B------:R-:W0:Y:S02]  /*03b0*/  I2F.S8 R0, R17 ;  /* 0x0000001100007306 */ /* 0x000e240000001400 */
[----:B0-----:R-:W-:-:S05]  /*03c0*/  F2FP.F16.F32.PACK_AB R0, RZ, R0 ;  /* 0x00000000ff00723e */ /* 0x001fca00000000ff */
[----:B------:R0:W-:Y:S01]  /*03d0*/  STG.E.U16 desc[UR36][R2.64], R0 ;  /* 0x0000000002007986 */ /* 0x0001e2000c101524 */
[----:B------:R-:W-:Y:S05]  /*03e0*/  BRA `(.L_x_6571) ;  /* 0x0000000800cc7947 */ /* 0x000fea0003800000 */
.L_x_6579:
        /* <DEDUP_REMOVED lines=10> */
.L_x_6582:
[----:B------:R-:W0:Y:S02]  /*0490*/  I2F.S8 R0, R17 ;  /* 0x0000001100007306 */ /* 0x000e240000001400 */
[----:B0-----:R-:W-:-:S04]  /*04a0*/  F2FP.F16.F32.PACK_AB R5, RZ, R0 ;  /* 0x00000000ff05723e */ /* 0x001fc800000000ff */
[----:B------:R-:W-:-:S05]  /*04b0*/  PRMT R5, R5, 0x5410, RZ ;  /* 0x0000541005057816 */ /* 0x000fca00000000ff */
[----:B------:R0:W-:Y:S01]  /*04c0*/  STG.E desc[UR36][R2.64], R5 ;  /* 0x0000000502007986 */ /* 0x0001e2000c101924 */
[----:B------:R-:W-:Y:S05]  /*04d0*/  BRA `(.L_x_6571) ;  /* 0x0000000800907947 */ /* 0x000fea0003800000 */
.L_x_6581:
[----:B------:R-:W-:-:S04]  /*04e0*/  PRMT R4, R17, 0x8880, RZ ;  /* 0x0000888011047816 */ /* 0x000fc800000000ff */
[----:B------:R-:W-:-:S06]  /*04f0*/  PRMT R4, R4, 0x7710, RZ ;  /* 0x0000771004047816 */ /* 0x000fcc00000000ff */
[----:B------:R-:W0:Y:S02]  /*0500*/  I2F.F64.S16 R4, R4 ;  /* 0x0000000400047312 */ /* 0x000e240000101c00 */
[----:B0-----:R5:W-:Y:S01]  /*0510*/  STG.E.64 desc[UR36][R2.64], R4 ;  /* 0x0000000402007986 */ /* 0x001be2000c101b24 */
[----:B------:R-:W-:Y:S05]  /*0520*/  BRA `(.L_x_6571) ;  /* 0x00000008007c7947 */ /* 0x000fea0003800000 */
.L_x_6572:
        /* <DEDUP_REMOVED lines=12> */
.L_x_6585:
[----:B------:R-:W-:Y:S02]  /*05f0*/  PRMT R4, R17, 0x8880, RZ ;  /* 0x0000888011047816 */ /* 0x000fe400000000ff */
[----:B------:R-:W-:Y:S02]  /*0600*/  CS2R R6, SRZ ;  /* 0x0000000000067805 */ /* 0x000fe4000001ff00 */
[----:B------:R-:W-:-:S06]  /*0610*/  PRMT R4, R4, 0x7710, RZ ;  /* 0x0000771004047816 */ /* 0x000fcc00000000ff */
[----:B------:R-:W0:Y:S02]  /*0620*/  I2F.F64.S16 R4, R4 ;  /* 0x0000000400047312 */ /* 0x000e240000101c00 */
[----:B0-----:R0:W-:Y:S01]  /*0630*/  STG.E.128 desc[UR36][R2.64], R4 ;  /* 0x0000000402007986 */ /* 0x0011e2000c101d24 */
[----:B------:R-:W-:Y:S05]  /*0640*/  BRA `(.L_x_6571) ;  /* 0x0000000800347947 */ /* 0x000fea0003800000 */
.L_x_6584:
        /* <DEDUP_REMOVED lines=18> */
.L_x_6588:
[----:B------:R-:W-:-:S05]  /*0770*/  LOP3.LUT R7, R4, 0x80, R7, 0xf8, !PT ;  /* 0x0000008004077812 */ /* 0x000fca00078ef807 */
[----:B------:R0:W-:Y:S01]  /*0780*/  STG.E.U8 desc[UR36][R2.64], R7 ;  /* 0x0000000702007986 */ /* 0x0001e2000c101124 */
[----:B------:R-:W-:Y:S05]  /*0790*/  BRA `(.L_x_6571) ;  /* 0x0000000400e07947 */ /* 0x000fea0003800000 */
.L_x_6587:
        /* <DEDUP_REMOVED lines=14> */
.L_x_6589:
[----:B------:R-:W-:-:S05]  /*0880*/  LOP3.LUT R5, R0, 0x80, R7, 0xf8, !PT ;  /* 0x0000008000057812 */ /* 0x000fca00078ef807 */
[----:B------:R0:W-:Y:S01]  /*0890*/  STG.E.U8 desc[UR36][R2.64], R5 ;  /* 0x0000000502007986 */ /* 0x0001e2000c101124 */
[----:B------:R-:W-:Y:S05]  /*08a0*/  BRA `(.L_x_6571) ;  /* 0x00000004009c7947 */ /* 0x000fea0003800000 */
.L_x_6586:
[----:B------:R-:W0:Y:S02]  /*08b0*/  I2F.S8 R0, R17 ;  /* 0x0000001100007306 */ /* 0x000e240000001400 */
[----:B0-----:R-:W-:-:S05]  /*08c0*/  F2FP.BF16.F32.PACK_AB R0, RZ, R0 ;  /* 0x00000000ff00723e */ /* 0x001fca00000010ff */
[----:B------:R0:W-:Y:S01]  /*08d0*/  STG.E.U16 desc[UR36][R2.64], R0 ;  /* 0x0000000002007986 */ /* 0x0001e2000c101524 */
[----:B------:R-:W-:Y:S05]  /*08e0*/  BRA `(.L_x_6571) ;  /* 0x00000004008c7947 */ /* 0x000fea0003800000 */
.L_x_6583:
        /* <DEDUP_REMOVED lines=12> */
.L_x_6592:
        /* <DEDUP_REMOVED lines=12> */
.L_x_6594:
[----:B------:R-:W-:-:S04]  /*0a70*/  SHF.R.U32.HI R0, RZ, 0x14, R5 ;  /* 0x00000014ff007819 */ /* 0x000fc80000011605 */
[----:B------:R-:W-:-:S04]  /*0a80*/  LOP3.LUT R0, R0, 0x1, RZ, 0xc0, !PT ;  /* 0x0000000100007812 */ /* 0x000fc800078ec0ff */
[----:B------:R-:W-:-:S04]  /*0a90*/  IADD3 R0, PT, PT, R5, 0x487ffff, R0 ;  /* 0x0487ffff05007810 */ /* 0x000fc80007ffe000 */
[----:B------:R-:W-:-:S04]  /*0aa0*/  SHF.R.U32.HI R0, RZ, 0x14, R0 ;  /* 0x00000014ff007819 */ /* 0x000fc80000011600 */
[----:B------:R-:W-:-:S07]  /*0ab0*/  LOP3.LUT R4, R0, 0xff, RZ, 0xc0, !PT ;  /* 0x000000ff00047812 */ /* 0x000fce00078ec0ff */
.L_x_6595:
[----:B------:R-:W-:-:S04]  /*0ac0*/  SHF.R.U32.HI R5, RZ, 0x18, R5 ;  /* 0x00000018ff057819 */ /* 0x000fc80000011605 */
[----:B------:R-:W-:-:S04]  /*0ad0*/  LOP3.LUT R4, R4, 0x80, R5, 0xf8, !PT ;  /* 0x0000008004047812 */ /* 0x000fc800078ef805 */
[----:B------:R-:W-:-:S07]  /*0ae0*/  PRMT R0, R4, 0x7610, R0 ;  /* 0x0000761004007816 */ /* 0x000fce0000000000 */
.L_x_6593:
[----:B------:R0:W-:Y:S01]  /*0af0*/  STG.E.U8 desc[UR36][R2.64], R0 ;  /* 0x0000000002007986 */ /* 0x0001e2000c101124 */
[----:B------:R-:W-:Y:S05]  /*0b00*/  BRA `(.L_x_6571) ;  /* 0x0000000400047947 */ /* 0x000fea0003800000 */
.L_x_6591:
        /* <DEDUP_REMOVED lines=12> */
.L_x_6597:
[----:B------:R-:W-:-:S04]  /*0bd0*/  SHF.R.U32.HI R0, RZ, 0x15, R5 ;  /* 0x00000015ff007819 */ /* 0x000fc80000011605 */
[----:B------:R-:W-:-:S04]  /*0be0*/  LOP3.LUT R0, R0, 0x1, RZ, 0xc0, !PT ;  /* 0x0000000100007812 */ /* 0x000fc800078ec0ff */
[----:B------:R-:W-:-:S04]  /*0bf0*/  IADD3 R0, PT, PT, R5, 0x88fffff, R0 ;  /* 0x088fffff05007810 */ /* 0x000fc80007ffe000 */
[----:B------:R-:W-:-:S04]  /*0c00*/  SHF.R.U32.HI R0, RZ, 0x15, R0 ;  /* 0x00000015ff007819 */ /* 0x000fc80000011600 */
[----:B------:R-:W-:-:S07]  /*0c10*/  LOP3.LUT R4, R0, 0xff, RZ, 0xc0, !PT ;  /* 0x000000ff00047812 */ /* 0x000fce00078ec0ff */
.L_x_6598:
[----:B------:R-:W-:-:S04]  /*0c20*/  SHF.R.U32.HI R5, RZ, 0x18, R5 ;  /* 0x00000018ff057819 */ /* 0x000fc80000011605 */
[----:B------:R-:W-:-:S04]  /*0c30*/  LOP3.LUT R4, R4, 0x80, R5, 0xf8, !PT ;  /* 0x0000008004047812 */ /* 0x000fc800078ef805 */
[----:B------:R-:W-:-:S07]  /*0c40*/  PRMT R0, R4, 0x7610, R0 ;  /* 0x0000761004007816 */ /* 0x000fce0000000000 */
.L_x_6596:
[----:B------:R0:W-:Y:S01]  /*0c50*/  STG.E.U8 desc[UR36][R2.64], R0 ;  /* 0x0000000002007986 */ /* 0x0001e2000c101124 */
[----:B------:R-:W-:Y:S05]  /*0c60*/  BRA `(.L_x_6571) ;  /* 0x0000000000ac7947 */ /* 0x000fea0003800000 */
.L_x_6590:
[----:B------:R-:W-:-:S09]  /*0c70*/  UISETP.NE.AND UP0, UPT, UR4, 0x1c, UPT ;  /* 0x0000001c0400788c */ /* 0x000fd2000bf05270 */
[----:B------:R-:W-:Y:S05]  /*0c80*/  BRA.U !UP0, `(.L_x_6599) ;  /* 0x00000001089c7547 */ /* 0x000fea000b800000 */
[----:B------:R-:W-:-:S09]  /*0c90*/  UISETP.NE.AND UP0, UPT, UR4, 0x1d, UPT ;  /* 0x0000001d0400788c */ /* 0x000fd2000bf05270 */
[----:B------:R-:W-:Y:S05]  /*0ca0*/  BRA.U !UP0, `(.L_x_6600) ;  /* 0x0000000108847547 */ /* 0x000fea000b800000 */
[----:B------:R-:W-:-:S09]  /*0cb0*/  UISETP.NE.AND UP0, UPT, UR4, 0x2c, UPT ;  /* 0x0000002c0400788c */ /* 0x000fd2000bf05270 */
[----:B------:R-:W-:Y:S05]  /*0cc0*/  BRA.U !UP0, `(.L_x_6601) ;  /* 0x0000000108447547 */ /* 0x000fea000b800000 */
.L_x_6576:
        /* <DEDUP_REMOVED lines=16> */
.L_x_6602:
[----:B------:R-:W-:Y:S05]  /*0dd0*/  BRA `(.L_x_6571) ;  /* 0x0000000000507947 */ /* 0x000fea0003800000 */
.L_x_6601:
        /* <DEDUP_REMOVED lines=12> */
.L_x_6603:
[----:B------:R0:W-:Y:S01]  /*0ea0*/  STG.E.U8 desc[UR36][R2.64], R5 ;  /* 0x0000000502007986 */ /* 0x0001e2000c101124 */
[----:B------:R-:W-:Y:S05]  /*0eb0*/  BRA `(.L_x_6571) ;  /* 0x0000000000187947 */ /* 0x000fea0003800000 */
.L_x_6600:
[----:B------:R-:W-:-:S04]  /*0ec0*/  PRMT R4, R17, 0x8880, RZ ;  /* 0x0000888011047816 */ /* 0x000fc800000000ff */
[----:B------:R-:W-:-:S05]  /*0ed0*/  SHF.R.S32.HI R5, RZ, 0x1f, R4 ;  /* 0x0000001fff057819 */ /* 0x000fca0000011404 */
[----:B------:R0:W-:Y:S01]  /*0ee0*/  STG.E.64 desc[UR36][R2.64], R4 ;  /* 0x0000000402007986 */ /* 0x0001e2000c101b24 */
[----:B------:R-:W-:Y:S05]  /*0ef0*/  BRA `(.L_x_6571) ;  /* 0x0000000000087947 */ /* 0x000fea0003800000 */
.L_x_6599:
[----:B------:R-:W-:-:S05]  /*0f00*/  PRMT R5, R17, 0x8880, RZ ;  /* 0x0000888011057816 */ /* 0x000fca00000000ff */
[----:B------:R0:W-:Y:S02]  /*0f10*/  STG.E desc[UR36][R2.64], R5 ;  /* 0x0000000502007986 */ /* 0x0001e4000c101924 */
.L_x_6571:
[----:B------:R-:W-:Y:S05]  /*0f20*/  BSYNC.RECONVERGENT B6 ;  /* 0x0000000000067941 */ /* 0x000fea0003800200 */
.L_x_6570:
        /* <DEDUP_REMOVED lines=22> */
.L_x_6609:
[----:B------:R0:W-:Y:S01]  /*1090*/  STG.E.U8 desc[UR36][R2.64], R17 ;  /* 0x0000001102007986 */ /* 0x0001e2000c101124 */
[----:B------:R-:W-:Y:S05]  /*10a0*/  BRA `(.L_x_6611) ;  /* 0x0000000c00407947 */ /* 0x000fea0003800000 */
.L_x_6608:
        /* <DEDUP_REMOVED lines=10> */
.L_x_6613:
[----:B------:R-:W-:-:S05]  /*1150*/  PRMT R5, R17, 0x8880, RZ ;  /* 0x0000888011057816 */ /* 0x000fca00000000ff */
[----:B------:R0:W-:Y:S01]  /*1160*/  STG.E desc[UR36][R2.64], R5 ;  /* 0x0000000502007986 */ /* 0x0001e2000c101924 */
[----:B------:R-:W-:Y:S05]  /*1170*/  BRA `(.L_x_6611) ;  /* 0x0000000c000c7947 */ /* 0x000fea0003800000 */
.L_x_6612:
[----:B------:R-:W-:-:S04]  /*1180*/  PRMT R5, R17, 0x8880, RZ ;  /* 0x0000888011057816 */ /* 0x000fc800000000ff */
[----:B------:R-:W-:-:S05]  /*1190*/  PRMT R5, R5, 0x7710, RZ ;  /* 0x0000771005057816 */ /* 0x000fca00000000ff */
[----:B------:R0:W-:Y:S01]  /*11a0*/  STG.E.U16 desc[UR36][R2.64], R5 ;  /* 0x0000000502007986 */ /* 0x0001e2000c101524 */
[----:B------:R-:W-:Y:S05]  /*11b0*/  BRA `(.L_x_6611) ;  /* 0x0000000800fc7947 */ /* 0x000fea0003800000 */
.L_x_6607:
        /* <DEDUP_REMOVED lines=9> */
.L_x_6615:
[----:B------:R-:W0:Y:S02]  /*1250*/  I2F.S8 R0, R17 ;  /* 0x0000001100007306 */ /* 0x000e240000001400 */
[----:B0-----:R-:W-:-:S05]  /*1260*/  F2FP.F16.F32.PACK_AB R0, RZ, R0 ;  /* 0x00000000ff00723e */ /* 0x001fca00000000ff */
[----:B------:R0:W-:Y:S01]  /*1270*/  STG.E.U16 desc[UR36][R2.64], R0 ;  /* 0x0000000002007986 */ /* 0x0001e2000c101524 */
[----:B------:R-:W-:Y:S05]  /*1280*/  BRA `(.L_x_6611) ;  /* 0x0000000800c87947 */ /* 0x000fea0003800000 */
.L_x_6614:
        /* <DEDUP_REMOVED lines=10> */
.L_x_6617:
[----:B------:R-:W0:Y:S02]  /*1330*/  I2F.S8 R0, R17 ;  /* 0x0000001100007306 */ /* 0x000e240000001400 */
[----:B0-----:R-:W-:-:S04]  /*1340*/  F2FP.F16.F32.PACK_AB R0, RZ, R0 ;  /* 0x00000000ff00723e */ /* 0x001fc800000000ff */
[----:B------:R-:W-:-:S05]  /*1350*/  PRMT R0, R0, 0x5410, RZ ;  /* 0x0000541000007816 */ /* 0x000fca00000000ff */
[----:B------:R0:W-:Y:S01]  /*1360*/  STG.E desc[UR36][R2.64], R0 ;  /* 0x0000000002007986 */ /* 0x0001e2000c101924 */
[----:B------:R-:W-:Y:S05]  /*1370*/  BRA `(.L_x_6611) ;  /* 0x00000008008c7947 */ /* 0x000fea0003800000 */
.L_x_6616:
[----:B------:R-:W-:-:S04]  /*1380*/  PRMT R4, R17, 0x8880, RZ ;  /* 0x0000888011047816 */ /* 0x000fc800000000ff */
[----:B------:R-:W-:-:S06]  /*1390*/  PRMT R4, R4, 0x7710, RZ ;  /* 0x0000771004047816 */ /* 0x000fcc00000000ff */
[----:B------:R-:W0:Y:S02]  /*13a0*/  I2F.F64.S16 R4, R4 ;  /* 0x0000000400047312 */ /* 0x000e240000101c00 */
[----:B0-----:R0:W-:Y:S01]  /*13b0*/  STG.E.64 desc[UR36][R2.64], R4 ;  /* 0x0000000402007986 */ /* 0x0011e2000c101b24 */
[----:B------:R-:W-:Y:S05]  /*13c0*/  BRA `(.L_x_6611) ;  /* 0x0000000800787947 */ /* 0x000fea0003800000 */
.L_x_6606:
        /* <DEDUP_REMOVED lines=14> */
.L_x_6621:
        /* <DEDUP_REMOVED lines=17> */
.L_x_6623:
[----:B------:R-:W-:-:S04]  /*15c0*/  SHF.R.U32.HI R5, RZ, 0x18, R4 ;  /* 0x00000018ff057819 */ /* 0x000fc80000011604 */
[----:B------:R-:W-:-:S07]  /*15d0*/  LOP3.LUT R0, R0, 0x80, R5, 0xf8, !PT ;  /* 0x0000008000007812 */ /* 0x000fce00078ef805 */
.L_x_6622:
[----:B------:R4:W-:Y:S01]  /*15e0*/  STG.E.U8 desc[UR36][R2.64], R0 ;  /* 0x0000000002007986 */ /* 0x0009e2000c101124 */
[----:B------:R-:W-:Y:S05]  /*15f0*/  BRA `(.L_x_6611) ;  /* 0x0000000400ec7947 */ /* 0x000fea0003800000 */
.L_x_6620:
        /* <DEDUP_REMOVED lines=17> */
.L_x_6625:
[----:B------:R-:W-:-:S04]  /*1710*/  SHF.R.U32.HI R5, RZ, 0x18, R4 ;  /* 0x00000018ff057819 */ /* 0x000fc80000011604 */
[----:B------:R-:W-:-:S07]  /*1720*/  LOP3.LUT R0, R0, 0x80, R5, 0xf8, !PT ;  /* 0x0000008000007812 */ /* 0x000fce00078ef805 */
.L_x_6624:
[----:B------:R3:W-:Y:S01]  /*1730*/  STG.E.U8 desc[UR36][R2.64], R0 ;  /* 0x0000000002007986 */ /* 0x0007e2000c101124 */
[----:B------:R-:W-:Y:S05]  /*1740*/  BRA `(.L_x_6611) ;  /* 0x0000000400987947 */ /* 0x000fea0003800000 */
.L_x_6619:
        /* <DEDUP_REMOVED lines=18> */
.L_x_6628:
[----:B------:R2:W-:Y:S01]  /*1870*/  STG.E.U8 desc[UR36][R2.64], R0 ;  /* 0x0000000002007986 */ /* 0x0005e2000c101124 */
[----:B------:R-:W-:Y:S05]  /*1880*/  BRA `(.L_x_6611) ;  /* 0x0000000400487947 */ /* 0x000fea0003800000 */
.L_x_6627:
[----:B------:R-:W-:-:S04]  /*1890*/  PRMT R4, R17, 0x8880, RZ ;  /* 0x0000888011047816 */ /* 0x000fc800000000ff */
[----:B------:R-:W-:-:S05]  /*18a0*/  SHF.R.S32.HI R5, RZ, 0x1f, R4 ;  /* 0x0000001fff057819 */ /* 0x000fca0000011404 */
[----:B------:R1:W-:Y:S01]  /*18b0*/  STG.E.64 desc[UR36][R2.64], R4 ;  /* 0x0000000402007986 */ /* 0x0003e2000c101b24 */
[----:B------:R-:W-:Y:S05]  /*18c0*/  BRA `(.L_x_6611) ;  /* 0x0000000400387947 */ /* 0x000fea0003800000 */
.L_x_6626:
[----:B------:R-:W-:-:S05]  /*18d0*/  PRMT R5, R17, 0x8880, RZ ;  /* 0x0000888011057816 */ /* 0x000fca00000000ff */
[----:B------:R0:W-:Y:S01]  /*18e0*/  STG.E desc[UR36][R2.64], R5 ;  /* 0x0000000502007986 */ /* 0x0001e2000c101924 */
[----:B------:R-:W-:Y:S05]  /*18f0*/  BRA `(.L_x_6611) ;  /* 0x00000004002c7947 */ /* 0x000fea0003800000 */
.L_x_6618:
        /* <DEDUP_REMOVED lines=10> */
.L_x_6630:
[----:B------:R-:W-:Y:S02]  /*19a0*/  PRMT R4, R17, 0x8880, RZ ;  /* 0x0000888011047816 */ /* 0x000fe400000000ff */
[----:B------:R-:W-:Y:S02]  /*19b0*/  CS2R R6, SRZ ;  /* 0x0000000000067805 */ /* 0x000fe4000001ff00 */
[----:B------:R-:W-:-:S06]  /*19c0*/  PRMT R4, R4, 0x7710, RZ ;  /* 0x0000771004047816 */ /* 0x000fcc00000000ff */
[----:B------:R-:W0:Y:S02]  /*19d0*/  I2F.F64.S16 R4, R4 ;  /* 0x0000000400047312 */ /* 0x000e240000101c00 */
[----:B0-----:R0:W-:Y:S01]  /*19e0*/  STG.E.128 desc[UR36][R2.64], R4 ;  /* 0x0000000402007986 */ /* 0x0011e2000c101d24 */
[----:B------:R-:W-:Y:S05]  /*19f0*/  BRA `(.L_x_6611) ;  /* 0x0000000000ec7947 */ /* 0x000fea0003800000 */
.L_x_6629:
[----:B------:R-:W-:-:S09]  /*1a00*/  UISETP.NE.AND UP0, UPT, UR4, 0xf, UPT ;  /* 0x0000000f0400788c */ /* 0x000fd2000bf05270 */
[----:B------:R-:W-:Y:S05]  /*1a10*/  BRA.U !UP0, `(.L_x_6631) ;  /* 0x0000000108d87547 */ /* 0x000fea000b800000 */
[----:B------:R-:W-:-:S09]  /*1a20*/  UISETP.NE.AND UP0, UPT, UR4, 0x17, UPT ;  /* 0x000000170400788c */ /* 0x000fd2000bf05270 */
[----:B------:R-:W-:Y:S05]  /*1a30*/  BRA.U !UP0, `(.L_x_6632) ;  /* 0x0000000108887547 */ /* 0x000fea000b800000 */
[----:B------:R-:W-:-:S09]  /*1a40*/  UISETP.NE.AND UP0, UPT, UR4, 0x18, UPT ;  /* 0x000000180400788c */ /* 0x000fd2000bf05270 */
[----:B------:R-:W-:Y:S05]  /*1a50*/  BRA.U !UP0, `(.L_x_6633) ;  /* 0x0000000108447547 */ /* 0x000fea000b800000 */
.L_x_6610:
        /* <DEDUP_REMOVED lines=16> */
.L_x_6634:
[----:B------:R-:W-:Y:S05]  /*1b60*/  BRA `(.L_x_6611) ;  /* 0x0000000000907947 */ /* 0x000fea0003800000 */
.L_x_6633:
        /* <DEDUP_REMOVED lines=12> */
.L_x_6635:
[----:B------:R-:W-:-:S05]  /*1c30*/  LOP3.LUT R5, R0, 0x80, R9, 0xf8, !PT ;  /* 0x0000008000057812 */ /* 0x000fca00078ef809 */
[----:B------:R0:W-:Y:S01]  /*1c40*/  STG.E.U8 desc[UR36][R2.64], R5 ;  /* 0x0000000502007986 */ /* 0x0001e2000c101124 */
[----:B------:R-:W-:Y:S05]  /*1c50*/  BRA `(.L_x_6611) ;  /* 0x0000000000547947 */ /* 0x000fea0003800000 */
.L_x_6632:
        /* <DEDUP_REMOVED lines=11> */
.L_x_6636:
[----:B------:R-:W-:Y:S01]  /*1d10*/  IMAD.MOV.U32 R0, RZ, RZ, 0x7f ;  /* 0x0000007fff007424 */ /* 0x000fe200078e00ff */
[----:B------:R-:W-:-:S04]  /*1d20*/  ISETP.GT.U32.AND P0, PT, R5, 0x7f800000, PT ;  /* 0x7f8000000500780c */ /* 0x000fc80003f04070 */
[----:B------:R-:W-:-:S09]  /*1d30*/  SEL R0, R0, 0x7c, P0 ;  /* 0x0000007c00007807 */ /* 0x000fd20000000000 */
.L_x_6637:
[----:B------:R-:W-:-:S04]  /*1d40*/  SHF.R.U32.HI R5, RZ, 0x18, R4 ;  /* 0x00000018ff057819 */ /* 0x000fc80000011604 */
[----:B------:R-:W-:-:S05]  /*1d50*/  LOP3.LUT R5, R0, 0x80, R5, 0xf8, !PT ;  /* 0x0000008000057812 */ /* 0x000fca00078ef805 */
[----:B------:R0:W-:Y:S01]  /*1d60*/  STG.E.U8 desc[UR36][R2.64], R5 ;  /* 0x0000000502007986 */ /* 0x0001e2000c101124 */
[----:B------:R-:W-:Y:S05]  /*1d70*/  BRA `(.L_x_6611) ;  /* 0x00000000000c7947 */ /* 0x000fea0003800000 */
.L_x_6631:
[----:B------:R-:W0:Y:S02]  /*1d80*/  I2F.S8 R0, R17 ;  /* 0x0000001100007306 */ /* 0x000e240000001400 */
[----:B0-----:R-:W-:-:S05]  /*1d90*/  F2FP.BF16.F32.PACK_AB R0, RZ, R0 ;  /* 0x00000000ff00723e */ /* 0x001fca00000010ff */
[----:B------:R0:W-:Y:S02]  /*1da0*/  STG.E.U16 desc[UR36][R2.64], R0 ;  /* 0x0000000002007986 */ /* 0x0001e4000c101524 */
.L_x_6611:
        /* <DEDUP_REMOVED lines=22> */
.L_x_6641:
[----:B------:R3:W-:Y:S01]  /*1f10*/  STG.E.U8 desc[UR36][R2.64], R17 ;  /* 0x0000001102007986 */ /* 0x0007e2000c101124 */
[----:B------:R-:W-:Y:S05]  /*1f20*/  BRA `(.L_x_6643) ;  /* 0x0000000c00407947 */ /* 0x000fea0003800000 */
.L_x_6640:
        /* <DEDUP_REMOVED lines=10> */
.L_x_6645:
[----:B------:R-:W-:-:S05]  /*1fd0*/  PRMT R5, R17, 0x8880, RZ ;  /* 0x0000888011057816 */ /* 0x000fca00000000ff */
[----:B------:R1:W-:Y:S01]  /*1fe0*/  STG.E desc[UR36][R2.64], R5 ;  /* 0x0000000502007986 */ /* 0x0003e2000c101924 */
[----:B------:R-:W-:Y:S05]  /*1ff0*/  BRA `(.L_x_6643) ;  /* 0x0000000c000c7947 */ /* 0x000fea0003800000 */
.L_x_6644:
[----:B------:R-:W-:-:S04]  /*2000*/  PRMT R5, R17, 0x8880, RZ ;  /* 0x0000888011057816 */ /* 0x000fc800000000ff */
[----:B------:R-:W-:-:S05]  /*2010*/  PRMT R5, R5, 0x7710, RZ ;  /* 0x0000771005057816 */ /* 0x000fca00000000ff */
[----:B------:R2:W-:Y:S01]  /*2020*/  STG.E.U16 desc[UR36][R2.64], R5 ;  /* 0x0000000502007986 */ /* 0x0005e2000c101524 */
[----:B------:R-:W-:Y:S05]  /*2030*/  BRA `(.L_x_6643) ;  /* 0x0000000800fc7947 */ /* 0x000fea0003800000 */
.L_x_6639:
        /* <DEDUP_REMOVED lines=9> */
.L_x_6647:
[----:B------:R-:W0:Y:S02]  /*20d0*/  I2F.S8 R0, R17 ;  /* 0x0000001100007306 */ /* 0x000e240000001400 */
[----:B0-----:R-:W-:-:S05]  /*20e0*/  F2FP.F16.F32.PACK_AB R0, RZ, R0 ;  /* 0x00000000ff00723e */ /* 0x001fca00000000ff */
[----:B------:R0:W-:Y:S01]  /*20f0*/  STG.E.U16 desc[UR36][R2.64], R0 ;  /* 0x0000000002007986 */ /* 0x0001e2000c101524 */
[----:B------:R-:W-:Y:S05]  /*2100*/  BRA `(.L_x_6643) ;  /* 0x0000000800c87947 */ /* 0x000fea0003800000 */
.L_x_6646:
        /* <DEDUP_REMOVED lines=10> */
.L_x_6649:
[----:B------:R-:W0:Y:S02]  /*21b0*/  I2F.S8 R0, R17 ;  /* 0x0000001100007306 */ /* 0x000e240000001400 */
[----:B0-----:R-:W-:-:S04]  /*21c0*/  F2FP.F16.F32.PACK_AB R0, RZ, R0 ;  /* 0x00000000ff00723e */ /* 0x001fc800000000ff */
[----:B------:R-:W-:-:S05]  /*21d0*/  PRMT R0, R0, 0x5410, RZ ;  /* 0x0000541000007816 */ /* 0x000fca00000000ff */
[----:B------:R0:W-:Y:S01]  /*21e0*/  STG.E desc[UR36][R2.64], R0 ;  /* 0x0000000002007986 */ /* 0x0001e2000c101924 */
[----:B------:R-:W-:Y:S05]  /*21f0*/  BRA `(.L_x_6643) ;  /* 0x00000008008c7947 */ /* 0x000fea0003800000 */
.L_x_6648:
[----:B------:R-:W-:-:S04]  /*2200*/  PRMT R4, R17, 0x8880, RZ ;  /* 0x0000888011047816 */ /* 0x000fc800000000ff */
[----:B------:R-:W-:-:S06]  /*2210*/  PRMT R4, R4, 0x7710, RZ ;  /* 0x0000771004047816 */ /* 0x000fcc00000000ff */
[----:B------:R-:W0:Y:S02]  /*2220*/  I2F.F64.S16 R4, R4 ;  /* 0x0000000400047312 */ /* 0x000e240000101c00 */
[----:B0-----:R5:W-:Y:S01]  /*2230*/  STG.E.64 desc[UR36][R2.64], R4 ;  /* 0x0000000402007986 */ /* 0x001be2000c101b24 */
[----:B------:R-:W-:Y:S05]  /*2240*/  BRA `(.L_x_6643) ;  /* 0x0000000800787947 */ /* 0x000fea0003800000 */
.L_x_6638:
        /* <DEDUP_REMOVED lines=14> */
.L_x_6653:
        /* <DEDUP_REMOVED lines=17> */
.L_x_6655:
[----:B------:R-:W-:-:S04]  /*2440*/  SHF.R.U32.HI R5, RZ, 0x18, R4 ;  /* 0x00000018ff057819 */ /* 0x000fc80000011604 */
[----:B------:R-:W-:-:S07]  /*2450*/  LOP3.LUT R0, R0, 0x80, R5, 0xf8, !PT ;  /* 0x0000008000007812 */ /* 0x000fce00078ef805 */
.L_x_6654:
[----:B------:R0:W-:Y:S01]  /*2460*/  STG.E.U8 desc[UR36][R2.64], R0 ;  /* 0x0000000002007986 */ /* 0x0001e2000c101124 */
[----:B------:R-:W-:Y:S05]  /*2470*/  BRA `(.L_x_6643) ;  /* 0x0000000400ec7947 */ /* 0x000fea0003800000 */
.L_x_6652:
        /* <DEDUP_REMOVED lines=17> */
.L_x_6657:
[----:B------:R-:W-:-:S04]  /*2590*/  SHF.R.U32.HI R5, RZ, 0x18, R4 ;  /* 0x00000018ff057819 */ /* 0x000fc80000011604 */
[----:B------:R-:W-:-:S07]  /*25a0*/  LOP3.LUT R0, R0, 0x80, R5, 0xf8, !PT ;  /* 0x0000008000007812 */ /* 0x000fce00078ef805 */
.L_x_6656:
[----:B------:R0:W-:Y:S01]  /*25b0*/  STG.E.U8 desc[UR36][R2.64], R0 ;  /* 0x0000000002007986 */ /* 0x0001e2000c101124 */
[----:B------:R-:W-:Y:S05]  /*25c0*/  BRA `(.L_x_6643) ;  /* 0x0000000400987947 */ /* 0x000fea0003800000 */
.L_x_6651:
        /* <DEDUP_REMOVED lines=18> */
.L_x_6660:
[----:B------:R0:W-:Y:S01]  /*26f0*/  STG.E.U8 desc[UR36][R2.64], R0 ;  /* 0x0000000002007986 */ /* 0x0001e2000c101124 */
[----:B------:R-:W-:Y:S05]  /*2700*/  BRA `(.L_x_6643) ;  /* 0x0000000400487947 */ /* 0x000fea0003800000 */
.L_x_6659:
[----:B------:R-:W-:-:S04]  /*2710*/  PRMT R4, R17, 0x8880, RZ ;  /* 0x0000888011047816 */ /* 0x000fc800000000ff */
[----:B------:R-:W-:-:S05]  /*2720*/  SHF.R.S32.HI R5, RZ, 0x1f, R4 ;  /* 0x0000001fff057819 */ /* 0x000fca0000011404 */
[----:B------:R0:W-:Y:S01]  /*2730*/  STG.E.64 desc[UR36][R2.64], R4 ;  /* 0x0000000402007986 */ /* 0x0001e2000c101b24 */
[----:B------:R-:W-:Y:S05]  /*2740*/  BRA `(.L_x_6643) ;  /* 0x0000000400387947 */ /* 0x000fea0003800000 */
.L_x_6658:
[----:B------:R-:W-:-:S05]  /*2750*/  PRMT R5, R17, 0x8880, RZ ;  /* 0x0000888011057816 */ /* 0x000fca00000000ff */
[----:B------:R0:W-:Y:S01]  /*2760*/  STG.E desc[UR36][R2.64], R5 ;  /* 0x0000000502007986 */ /* 0x0001e2000c101924 */
[----:B------:R-:W-:Y:S05]  /*2770*/  BRA `(.L_x_6643) ;  /* 0x00000004002c7947 */ /* 0x000fea0003800000 */
.L_x_6650:
        /* <DEDUP_REMOVED lines=10> */
.L_x_6662:
[----:B------:R-:W-:Y:S02]  /*2820*/  PRMT R4, R17, 0x8880, RZ ;  /* 0x0000888011047816 */ /* 0x000fe400000000ff */
[----:B------:R-:W-:Y:S02]  /*2830*/  CS2R R6, SRZ ;  /* 0x0000000000067805 */ /* 0x000fe4000001ff00 */
[----:B------:R-:W-:-:S06]  /*2840*/  PRMT R4, R4, 0x7710, RZ ;  /* 0x0000771004047816 */ /* 0x000fcc00000000ff */
[----:B------:R-:W0:Y:S02]  /*2850*/  I2F.F64.S16 R4, R4 ;  /* 0x0000000400047312 */ /* 0x000e240000101c00 */
[----:B0-----:R0:W-:Y:S01]  /*2860*/  STG.E.128 desc[UR36][R2.64], R4 ;  /* 0x0000000402007986 */ /* 0x0011e2000c101d24 */
[----:B------:R-:W-:Y:S05]  /*2870*/  BRA `(.L_x_6643) ;  /* 0x0000000000ec7947 */ /* 0x000fea0003800000 */
.L_x_6661:
[----:B------:R-:W-:-:S09]  /*2880*/  UISETP.NE.AND UP0, UPT, UR4, 0xf, UPT ;  /* 0x0000000f0400788c */ /* 0x000fd2000bf05270 */
[----:B------:R-:W-:Y:S05]  /*2890*/  BRA.U !UP0, `(.L_x_6663) ;  /* 0x0000000108d87547 */ /* 0x000fea000b800000 */
[----:B------:R-:W-:-:S09]  /*28a0*/  UISETP.NE.AND UP0, UPT, UR4, 0x17, UPT ;  /* 0x000000170400788c */ /* 0x000fd2000bf05270 */
[----:B------:R-:W-:Y:S05]  /*28b0*/  BRA.U !UP0, `(.L_x_6664) ;  /* 0x0000000108887547 */ /* 0x000fea000b800000 */
[----:B------:R-:W-:-:S09]  /*28c0*/  UISETP.NE.AND UP0, UPT, UR4, 0x18, UPT ;  /* 0x000000180400788c */ /* 0x000fd2000bf05270 */
[----:B------:R-:W-:Y:S05]  /*28d0*/  BRA.U !UP0, `(.L_x_6665) ;  /* 0x0000000108447547 */ /* 0x000fea000b800000 */
.L_x_6642:
        /* <DEDUP_REMOVED lines=16> */
.L_x_6666:
[----:B------:R-:W-:Y:S05]  /*29e0*/  BRA `(.L_x_6643) ;  /* 0x0000000000907947 */ /* 0x000fea0003800000 */
.L_x_6665:
        /* <DEDUP_REMOVED lines=12> */
.L_x_6667:
[----:B------:R-:W-:-:S05]  /*2ab0*/  LOP3.LUT R5, R0, 0x80, R9, 0xf8, !PT ;  /* 0x0000008000057812 */ /* 0x000fca00078ef809 */
[----:B------:R0:W-:Y:S01]  /*2ac0*/  STG.E.U8 desc[UR36][R2.64], R5 ;  /* 0x0000000502007986 */ /* 0x0001e2000c101124 */
[----:B------:R-:W-:Y:S05]  /*2ad0*/  BRA `(.L_x_6643) ;  /* 0x0000000000547947 */ /* 0x000fea0003800000 */
.L_x_6664:
        /* <DEDUP_REMOVED lines=11> */
.L_x_6668:
[----:B------:R-:W-:Y:S01]  /*2b90*/  IMAD.MOV.U32 R0, RZ, RZ, 0x7f ;  /* 0x0000007fff007424 */ /* 0x000fe200078e00ff */
[----:B------:R-:W-:-:S04]  /*2ba0*/  ISETP.GT.U32.AND P0, PT, R5, 0x7f800000, PT ;  /* 0x7f8000000500780c */ /* 0x000fc80003f04070 */
[----:B------:R-:W-:-:S09]  /*2bb0*/  SEL R0, R0, 0x7c, P0 ;  /* 0x0000007c00007807 */ /* 0x000fd20000000000 */
.L_x_6669:
[----:B------:R-:W-:-:S04]  /*2bc0*/  SHF.R.U32.HI R5, RZ, 0x18, R4 ;  /* 0x00000018ff057819 */ /* 0x000fc80000011604 */
[----:B------:R-:W-:-:S05]  /*2bd0*/  LOP3.LUT R5, R0, 0x80, R5, 0xf8, !PT ;  /* 0x0000008000057812 */ /* 0x000fca00078ef805 */
[----:B------:R0:W-:Y:S01]  /*2be0*/  STG.E.U8 desc[UR36][R2.64], R5 ;  /* 0x0000000502007986 */ /* 0x0001e2000c101124 */
[----:B------:R-:W-:Y:S05]  /*2bf0*/  BRA `(.L_x_6643) ;  /* 0x00000000000c7947 */ /* 0x000fea0003800000 */
.L_x_6663:
[----:B------:R-:W0:Y:S02]  /*2c00*/  I2F.S8 R0, R17 ;  /* 0x0000001100007306 */ /* 0x000e240000001400 */
[----:B0-----:R-:W-:-:S05]  /*2c10*/  F2FP.BF16.F32.PACK_AB R0, RZ, R0 ;  /* 0x00000000ff00723e */ /* 0x001fca00000010ff */
[----:B------:R0:W-:Y:S02]  /*2c20*/  STG.E.U16 desc[UR36][R2.64], R0 ;  /* 0x0000000002007986 */ /* 0x0001e4000c101524 */
.L_x_6643:
[----:B------:R-:W-:-:S07]  /*2c30*/  VIADD R19, R19, 0x80 ;  /* 0x0000008013137836 */ /* 0x000fce0000000000 */
.L_x_6605:
[----:B------:R-:W-:Y:S05]  /*2c40*/  BSYNC.RECONVERGENT B6 ;  /* 0x0000000000067941 */ /* 0x000fea0003800200 */
.L_x_6604:
        /* <DEDUP_REMOVED lines=21> */
.L_x_6673:
[----:B------:R-:W-:Y:S01]  /*2da0*/  STG.E.U8 desc[UR36][R2.64], R17 ;  /* 0x0000001102007986 */ /* 0x000fe2000c101124 */
[----:B------:R-:W-:Y:S05]  /*2db0*/  EXIT ;  /* 0x000000000000794d */ /* 0x000fea0003800000 */
.L_x_6672:
        /* <DEDUP_REMOVED lines=10> */
.L_x_6676:
[----:B------:R-:W-:-:S05]  /*2e60*/  PRMT R5, R17, 0x8880, RZ ;  /* 0x0000888011057816 */ /* 0x000fca00000000ff */
[----:B------:R-:W-:Y:S01]  /*2e70*/  STG.E desc[UR36][R2.64], R5 ;  /* 0x0000000502007986 */ /* 0x000fe2000c101924 */
[----:B------:R-:W-:Y:S05]  /*2e80*/  EXIT ;  /* 0x000000000000794d */ /* 0x000fea0003800000 */
.L_x_6675:
[----:B------:R-:W-:-:S04]  /*2e90*/  PRMT R5, R17, 0x8880, RZ ;  /* 0x0000888011057816 */ /* 0x000fc800000000ff */
[----:B------:R-:W-:-:S05]  /*2ea0*/  PRMT R5, R5, 0x7710, RZ ;  /* 0x0000771005057816 */ /* 0x000fca00000000ff */
[----:B------:R-:W-:Y:S01]  /*2eb0*/  STG.E.U16 desc[UR36][R2.64], R5 ;  /* 0x0000000502007986 */ /* 0x000fe2000c101524 */
[----:B------:R-:W-:Y:S05]  /*2ec0*/  EXIT ;  /* 0x000000000000794d */ /* 0x000fea0003800000 */
.L_x_6671:
        /* <DEDUP_REMOVED lines=9> */
.L_x_6678:
[----:B------:R-:W0:Y:S02]  /*2f60*/  I2F.S8 R17, R17 ;  /* 0x0000001100117306 */ /* 0x000e240000001400 */
[----:B0-----:R-:W-:-:S05]  /*2f70*/  F2FP.F16.F32.PACK_AB R0, RZ, R17 ;  /* 0x00000011ff00723e */ /* 0x001fca00000000ff */
[----:B------:R-:W-:Y:S01]  /*2f80*/  STG.E.U16 desc[UR36][R2.64], R0 ;  /* 0x0000000002007986 */ /* 0x000fe2000c101524 */
[----:B------:R-:W-:Y:S05]  /*2f90*/  EXIT ;  /* 0x000000000000794d */ /* 0x000fea0003800000 */
.L_x_6677:
        /* <DEDUP_REMOVED lines=10> */
.L_x_6680:
[----:B------:R-:W0:Y:S02]  /*3040*/  I2F.S8 R17, R17 ;  /* 0x0000001100117306 */ /* 0x000e240000001400 */
[----:B0-----:R-:W-:-:S04]  /*3050*/  F2FP.F16.F32.PACK_AB R0, RZ, R17 ;  /* 0x00000011ff00723e */ /* 0x001fc800000000ff */
[----:B------:R-:W-:-:S05]  /*3060*/  PRMT R0, R0, 0x5410, RZ ;  /* 0x0000541000007816 */ /* 0x000fca00000000ff */
[----:B------:R-:W-:Y:S01]  /*3070*/  STG.E desc[UR36][R2.64], R0 ;  /* 0x0000000002007986 */ /* 0x000fe2000c101924 */
[----:B------:R-:W-:Y:S05]  /*3080*/  EXIT ;  /* 0x000000000000794d */ /* 0x000fea0003800000 */
.L_x_6679:
[----:B------:R-:W-:-:S04]  /*3090*/  PRMT R4, R17, 0x8880, RZ ;  /* 0x0000888011047816 */ /* 0x000fc800000000ff */
[----:B------:R-:W-:-:S06]  /*30a0*/  PRMT R4, R4, 0x7710, RZ ;  /* 0x0000771004047816 */ /* 0x000fcc00000000ff */
[----:B------:R-:W0:Y:S02]  /*30b0*/  I2F.F64.S16 R4, R4 ;  /* 0x0000000400047312 */ /* 0x000e240000101c00 */
[----:B0-----:R-:W-:Y:S01]  /*30c0*/  STG.E.64 desc[UR36][R2.64], R4 ;  /* 0x0000000402007986 */ /* 0x001fe2000c101b24 */
[----:B------:R-:W-:Y:S05]  /*30d0*/  EXIT ;  /* 0x000000000000794d */ /* 0x000fea0003800000 */
.L_x_6670:
        /* <DEDUP_REMOVED lines=14> */
.L_x_6684:
        /* <DEDUP_REMOVED lines=17> */
.L_x_6686:
[----:B------:R-:W-:-:S04]  /*32d0*/  SHF.R.U32.HI R17, RZ, 0x18, R17 ;  /* 0x00000018ff117819 */ /* 0x000fc80000011611 */
[----:B------:R-:W-:-:S07]  /*32e0*/  LOP3.LUT R0, R0, 0x80, R17, 0xf8, !PT ;  /* 0x0000008000007812 */ /* 0x000fce00078ef811 */
.L_x_6685:
[----:B------:R-:W-:Y:S01]  /*32f0*/  STG.E.U8 desc[UR36][R2.64], R0 ;  /* 0x0000000002007986 */ /* 0x000fe2000c101124 */
[----:B------:R-:W-:Y:S05]  /*3300*/  EXIT ;  /* 0x000000000000794d */ /* 0x000fea0003800000 */
.L_x_6683:
        /* <DEDUP_REMOVED lines=17> */
.L_x_6688:
[----:B------:R-:W-:-:S04]  /*3420*/  SHF.R.U32.HI R17, RZ, 0x18, R17 ;  /* 0x00000018ff117819 */ /* 0x000fc80000011611 */
[----:B------:R-:W-:-:S07]  /*3430*/  LOP3.LUT R0, R0, 0x80, R17, 0xf8, !PT ;  /* 0x0000008000007812 */ /* 0x000fce00078ef811 */
.L_x_6687:
[----:B------:R-:W-:Y:S01]  /*3440*/  STG.E.U8 desc[UR36][R2.64], R0 ;  /* 0x0000000002007986 */ /* 0x000fe2000c101124 */
[----:B------:R-:W-:Y:S05]  /*3450*/  EXIT ;  /* 0x000000000000794d */ /* 0x000fea0003800000 */
.L_x_6682:
        /* <DEDUP_REMOVED lines=18> */
.L_x_6691:
[----:B------:R-:W-:Y:S01]  /*3580*/  STG.E.U8 desc[UR36][R2.64], R0 ;  /* 0x0000000002007986 */ /* 0x000fe2000c101124 */
[----:B------:R-:W-:Y:S05]  /*3590*/  EXIT ;  /* 0x000000000000794d */ /* 0x000fea0003800000 */
.L_x_6690:
[----:B------:R-:W-:-:S04]  /*35a0*/  PRMT R4, R17, 0x8880, RZ ;  /* 0x0000888011047816 */ /* 0x000fc800000000ff */
[----:B------:R-:W-:-:S05]  /*35b0*/  SHF.R.S32.HI R5, RZ, 0x1f, R4 ;  /* 0x0000001fff057819 */ /* 0x000fca0000011404 */
[----:B------:R-:W-:Y:S01]  /*35c0*/  STG.E.64 desc[UR36][R2.64], R4 ;  /* 0x0000000402007986 */ /* 0x000fe2000c101b24 */
[----:B------:R-:W-:Y:S05]  /*35d0*/  EXIT ;  /* 0x000000000000794d */ /* 0x000fea0003800000 */
.L_x_6689:
[----:B------:R-:W-:-:S05]  /*35e0*/  PRMT R5, R17, 0x8880, RZ ;  /* 0x0000888011057816 */ /* 0x000fca00000000ff */
[----:B------:R-:W-:Y:S01]  /*35f0*/  STG.E desc[UR36][R2.64], R5 ;  /* 0x0000000502007986 */ /* 0x000fe2000c101924 */
[----:B------:R-:W-:Y:S05]  /*3600*/  EXIT ;  /* 0x000000000000794d */ /* 0x000fea0003800000 */
.L_x_6681:
        /* <DEDUP_REMOVED lines=10> */
.L_x_6693:
[----:B------:R-:W-:Y:S02]  /*36b0*/  PRMT R4, R17, 0x8880, RZ ;  /* 0x0000888011047816 */ /* 0x000fe400000000ff */
[----:B------:R-:W-:Y:S02]  /*36c0*/  CS2R R6, SRZ ;  /* 0x0000000000067805 */ /* 0x000fe4000001ff00 */
[----:B------:R-:W-:-:S06]  /*36d0*/  PRMT R4, R4, 0x7710, RZ ;  /* 0x0000771004047816 */ /* 0x000fcc00000000ff */
[----:B------:R-:W0:Y:S02]  /*36e0*/  I2F.F64.S16 R4, R4 ;  /* 0x0000000400047312 */ /* 0x000e240000101c00 */
[----:B0-----:R-:W-:Y:S01]  /*36f0*/  STG.E.128 desc[UR36][R2.64], R4 ;  /* 0x0000000402007986 */ /* 0x001fe2000c101d24 */
[----:B------:R-:W-:Y:S05]  /*3700*/  EXIT ;  /* 0x000000000000794d */ /* 0x000fea0003800000 */
.L_x_6692:
[----:B------:R-:W-:-:S09]  /*3710*/  UISETP.NE.AND UP0, UPT, UR4, 0xf, UPT ;  /* 0x0000000f0400788c */ /* 0x000fd2000bf05270 */
[----:B------:R-:W-:Y:S05]  /*3720*/  BRA.U !UP0, `(.L_x_6694) ;  /* 0x0000000108d87547 */ /* 0x000fea000b800000 */
[----:B------:R-:W-:-:S09]  /*3730*/  UISETP.NE.AND UP0, UPT, UR4, 0x17, UPT ;  /* 0x000000170400788c */ /* 0x000fd2000bf05270 */
[----:B------:R-:W-:Y:S05]  /*3740*/  BRA.U !UP0, `(.L_x_6695) ;  /* 0x0000000108887547 */ /* 0x000fea000b800000 */
[----:B------:R-:W-:-:S09]  /*3750*/  UISETP.NE.AND UP0, UPT, UR4, 0x18, UPT ;  /* 0x000000180400788c */ /* 0x000fd2000bf05270 */
[----:B------:R-:W-:Y:S05]  /*3760*/  BRA.U !UP0, `(.L_x_6696) ;  /* 0x0000000108447547 */ /* 0x000fea000b800000 */
.L_x_6674:
        /* <DEDUP_REMOVED lines=16> */
.L_x_6697:
[----:B------:R-:W-:Y:S05]  /*3870*/  EXIT ;  /* 0x000000000000794d */ /* 0x000fea0003800000 */
.L_x_6696:
        /* <DEDUP_REMOVED lines=12> */
.L_x_6698:
[----:B------:R-:W-:-:S05]  /*3940*/  LOP3.LUT R5, R0, 0x80, R5, 0xf8, !PT ;  /* 0x0000008000057812 */ /* 0x000fca00078ef805 */
[----:B------:R-:W-:Y:S01]  /*3950*/  STG.E.U8 desc[UR36][R2.64], R5 ;  /* 0x0000000502007986 */ /* 0x000fe2000c101124 */
[----:B------:R-:W-:Y:S05]  /*3960*/  EXIT ;  /* 0x000000000000794d */ /* 0x000fea0003800000 */
.L_x_6695:
        /* <DEDUP_REMOVED lines=11> */
.L_x_6699:
[----:B------:R-:W-:Y:S01]  /*3a20*/  IMAD.MOV.U32 R0, RZ, RZ, 0x7f ;  /* 0x0000007fff007424 */ /* 0x000fe200078e00ff */
[----:B------:R-:W-:-:S04]  /*3a30*/  ISETP.GT.U32.AND P0, PT, R4, 0x7f800000, PT ;  /* 0x7f8000000400780c */ /* 0x000fc80003f04070 */
[----:B------:R-:W-:-:S09]  /*3a40*/  SEL R0, R0, 0x7c, P0 ;  /* 0x0000007c00007807 */ /* 0x000fd20000000000 */
.L_x_6700:
[----:B------:R-:W-:-:S04]  /*3a50*/  SHF.R.U32.HI R5, RZ, 0x18, R17 ;  /* 0x00000018ff057819 */ /* 0x000fc80000011611 */
[----:B------:R-:W-:-:S05]  /*3a60*/  LOP3.LUT R5, R0, 0x80, R5, 0xf8, !PT ;  /* 0x0000008000057812 */ /* 0x000fca00078ef805 */
[----:B------:R-:W-:Y:S01]  /*3a70*/  STG.E.U8 desc[UR36][R2.64], R5 ;  /* 0x0000000502007986 */ /* 0x000fe2000c101124 */
[----:B------:R-:W-:Y:S05]  /*3a80*/  EXIT ;  /* 0x000000000000794d */ /* 0x000fea0003800000 */
.L_x_6694:
[----:B------:R-:W0:Y:S02]  /*3a90*/  I2F.S8 R17, R17 ;  /* 0x0000001100117306 */ /* 0x000e240000001400 */
[----:B0-----:R-:W-:-:S05]  /*3aa0*/  F2FP.BF16.F32.PACK_AB R0, RZ, R17 ;  /* 0x00000011ff00723e */ /* 0x001fca00000010ff */
[----:B------:R-:W-:Y:S01]  /*3ab0*/  STG.E.U16 desc[UR36][R2.64], R0 ;  /* 0x0000000002007986 */ /* 0x000fe2000c101524 */
[----:B------:R-:W-:Y:S05]  /*3ac0*/  EXIT ;  /* 0x000000000000794d */ /* 0x000fea0003800000 */
.L_x_6701:
        /* <DEDUP_REMOVED lines=11> */
.L_x_7169:


//--------------------- .text._ZN2at6native18elementwise_kernelILi128ELi4EZNS0_22gpu_kernel_impl_nocastINS0_11FillFunctorIaEEEEvRNS_18TensorIteratorBaseERKT_EUliE_EEviT1_ --------------------------
	.section	.text._ZN2at6native18elementwise_kernelILi128ELi4EZNS0_22gpu_kernel_impl_nocastINS0_11FillFunctorIaEEEEvRNS_18TensorIteratorBaseERKT_EUliE_EEviT1_,"ax",@progbits
	.align	128
        .global         _ZN2at6native18elementwise_kernelILi128ELi4EZNS0_22gpu_kernel_impl_nocastINS0_11FillFunctorIaEEEEvRNS_18TensorIteratorBaseERKT_EUliE_EEviT1_
        .type           _ZN2at6native18elementwise_kernelILi128ELi4EZNS0_22gpu_kernel_impl_nocastINS0_11FillFunctorIaEEEEvRNS_18TensorIteratorBaseERKT_EUliE_EEviT1_,@function
        .size           _ZN2at6native18elementwise_kernelILi128ELi4EZNS0_22gpu_kernel_impl_nocastINS0_11FillFunctorIaEEEEvRNS_18TensorIteratorBaseERKT_EUliE_EEviT1_,(.L_x_7170 - _ZN2at6native18elementwise_kernelILi128ELi4EZNS0_22gpu_kernel_impl_nocastINS0_11FillFunctorIaEEEEvRNS_18TensorIteratorBaseERKT_EUliE_EEviT1_)
        .other          _ZN2at6native18elementwise_kernelILi128ELi4EZNS0_22gpu_kernel_impl_nocastINS0_11FillFunctorIaEEEEvRNS_18TensorIteratorBaseERKT_EUliE_EEviT1_,@"STO_CUDA_ENTRY STV_DEFAULT"
_ZN2at6native18elementwise_kernelILi128ELi4EZNS0_22gpu_kernel_impl_nocastINS0_11FillFunctorIaEEEEvRNS_18TensorIteratorBaseERKT_EUliE_EEviT1_:
.text._ZN2at6native18elementwise_kernelILi128ELi4EZNS0_22gpu_kernel_impl_nocastINS0_11FillFunctorIaEEEEvRNS_18TensorIteratorBaseERKT_EUliE_EEviT1_:
        /* <DEDUP_REMOVED lines=16> */
.L_x_6702:
        /* <DEDUP_REMOVED lines=282> */
.L_x_6706:
        /* <DEDUP_REMOVED lines=281> */
.L_x_6708:
[----:B------:R-:W0:Y:S01]  /*2430*/  LDCU.64 UR10, c[0x0][0x520] ;  /* 0x0000a400ff0a77ac */ /* 0x000e220008000a00 */
[----:B------:R-:W-:Y:S02]  /*2440*/  IADD3 R3, PT, PT, R3, 0x80, RZ ;  /* 0x0000008003037810 */ /* 0x000fe40007ffe0ff */
[----:B0-----:R-:W-:-:S04]  /*2450*/  IADD3 R4, P0, PT, R2, UR10, RZ ;  /* 0x0000000a02047c10 */ /* 0x001fc8000ff1e0ff */
[----:B------:R-:W-:-:S05]  /*2460*/  IADD3.X R5, PT, PT, RZ, UR11, RZ, P0, !PT ;  /* 0x0000000bff057c10 */ /* 0x000fca00087fe4ff */
[----:B------:R0:W-:Y:S04]  /*2470*/  STG.E.U8 desc[UR6][R4.64], R0 ;  /* 0x0000000004007986 */ /* 0x0001e8000c101106 */
.L_x_6705:
[----:B------:R-:W-:-:S13]  /*2480*/  ISETP.GE.AND P0, PT, R3, UR8, PT ;  /* 0x0000000803007c0c */ /* 0x000fda000bf06270 */
[----:B------:R-:W-:Y:S05]  /*2490*/  @P0 BREAK.RELIABLE B1 ;  /* 0x0000000000010942 */ /* 0x000fea0003800100 */
[----:B------:R-:W-:Y:S05]  /*24a0*/  @P0 BRA `(.L_x_6707) ;  /* 0x00000010005c0947 */ /* 0x000fea0003800000 */
[----:B------:R-:W-:Y:S05]  /*24b0*/  BSYNC.RELIABLE B1 ;  /* 0x0000000000017941 */ /* 0x000fea0003800100 */
.L_x_6704:
        /* <DEDUP_REMOVED lines=273> */
.L_x_6709:
[----:B------:R-:W0:Y:S01]  /*35d0*/  LDCU.64 UR10, c[0x0][0x520] ;  /* 0x0000a400ff0a77ac */ /* 0x000e220008000a00 */
[----:B------:R-:W-:Y:S02]  /*35e0*/  IADD3 R3, PT, PT, R3, 0x80, RZ ;  /* 0x0000008003037810 */ /* 0x000fe40007ffe0ff */
[----:B0-----:R-:W-:-:S04]  /*35f0*/  IADD3 R4, P0, PT, R2, UR10, RZ ;  /* 0x0000000a02047c10 */ /* 0x001fc8000ff1e0ff */
[----:B------:R-:W-:-:S05]  /*3600*/  IADD3.X R5, PT, PT, RZ, UR11, RZ, P0, !PT ;  /* 0x0000000bff057c10 */ /* 0x000fca00087fe4ff */
[----:B----4-:R1:W-:Y:S04]  /*3610*/  STG.E.U8 desc[UR6][R4.64], R0 ;  /* 0x0000000004007986 */ /* 0x0103e8000c101106 */
.L_x_6707:
[----:B------:R-:W-:Y:S05]  /*3620*/  BSYNC.RECONVERGENT B0 ;  /* 0x0000000000007941 */ /* 0x000fea0003800200 */
.L_x_6703:
        /* <DEDUP_REMOVED lines=276> */
.L_x_6710:
[----:B------:R-:W0:Y:S02]  /*4770*/  LDCU.64 UR8, c[0x0][0x520] ;  /* 0x0000a400ff0877ac */ /* 0x000e240008000a00 */
[----:B0-----:R-:W-:-:S04]  /*4780*/  IADD3 R2, P0, PT, R2, UR8, RZ ;  /* 0x0000000802027c10 */ /* 0x001fc8000ff1e0ff */
[----:B------:R-:W-:-:S05]  /*4790*/  IADD3.X R3, PT, PT, RZ, UR9, RZ, P0, !PT ;  /* 0x00000009ff037c10 */ /* 0x000fca00087fe4ff */
[----:B----4-:R-:W-:Y:S01]  /*47a0*/  STG.E.U8 desc[UR6][R2.64], R0 ;  /* 0x0000000002007986 */ /* 0x010fe2000c101106 */
[----:B------:R-:W-:Y:S05]  /*47b0*/  EXIT ;  /* 0x000000000000794d */ /* 0x000fea0003800000 */
.L_x_6711:
        /* <DEDUP_REMOVED lines=12> */
.L_x_7170:


//--------------------- .text._ZN2at6native27unrolled_elementwise_kernelINS0_11FillFunctorIaEESt5arrayIPcLm1EELi4E23TrivialOffsetCalculatorILi0EjES7_ILi1EjENS0_6memory15LoadWithoutCastENSA_16StoreWithoutCastEEEviT_T0_T2_T3_T4_T5_ --------------------------
	.section	.text._ZN2at6native27unrolled_elementwise_kernelINS0_11FillFunctorIaEESt5arrayIPcLm1EELi4E23TrivialOffsetCalculatorILi0EjES7_ILi1EjENS0_6memory15LoadWithoutCastENSA_16StoreWithoutCastEEEviT_T0_T2_T3_T4_T5_,"ax",@progbits
	.align	128
        .global         _ZN2at6native27unrolled_elementwise_kernelINS0_11FillFunctorIaEESt5arrayIPcLm1EELi4E23TrivialOffsetCalculatorILi0EjES7_ILi1EjENS0_6memory15LoadWithoutCastENSA_16StoreWithoutCastEEEviT_T0_T2_T3_T4_T5_
        .type           _ZN2at6native27unrolled_elementwise_kernelINS0_11FillFunctorIaEESt5arrayIPcLm1EELi4E23TrivialOffsetCalculatorILi0EjES7_ILi1EjENS0_6memory15LoadWithoutCastENSA_16StoreWithoutCastEEEviT_T0_T2_T3_T4_T5_,@function
        .size           _ZN2at6native27unrolled_elementwise_kernelINS0_11FillFunctorIaEESt5arrayIPcLm1EELi4E23TrivialOffsetCalculatorILi0EjES7_ILi1EjENS0_6memory15LoadWithoutCastENSA_16StoreWithoutCastEEEviT_T0_T2_T3_T4_T5_,(.L_x_7171 - _ZN2at6native27unrolled_elementwise_kernelINS0_11FillFunctorIaEESt5arrayIPcLm1EELi4E23TrivialOffsetCalculatorILi0EjES7_ILi1EjENS0_6memory15LoadWithoutCastENSA_16StoreWithoutCastEEEviT_T0_T2_T3_T4_T5_)
        .other          _ZN2at6native27unrolled_elementwise_kernelINS0_11FillFunctorIaEESt5arrayIPcLm1EELi4E23TrivialOffsetCalculatorILi0EjES7_ILi1EjENS0_6memory15LoadWithoutCastENSA_16StoreWithoutCastEEEviT_T0_T2_T3_T4_T5_,@"STO_CUDA_ENTRY STV_DEFAULT"
_ZN2at6native27unrolled_elementwise_kernelINS0_11FillFunctorIaEESt5arrayIPcLm1EELi4E23TrivialOffsetCalculatorILi0EjES7_ILi1EjENS0_6memory15LoadWithoutCastENSA_16StoreWithoutCastEEEviT_T0_T2_T3_T4_T5_:
.text._ZN2at6native27unrolled_elementwise_kernelINS0_11FillFunctorIaEESt5arrayIPcLm1EELi4E23TrivialOffsetCalculatorILi0EjES7_ILi1EjENS0_6memory15LoadWithoutCastENSA_16StoreWithoutCastEEEviT_T0_T2_T3_T4_T5_:
        /* <DEDUP_REMOVED lines=30> */
.L_x_6713:
[----:B------:R-:W-:Y:S05]  /*01e0*/  BSYNC.RECONVERGENT B0 ;  /* 0x0000000000007941 */ /* 0x000fea0003800200 */
.L_x_6712:
        /* <DEDUP_REMOVED lines=8> */
.L_x_6714:
        /* <DEDUP_REMOVED lines=9> */
.L_x_7171:


//--------------------- .text._ZN2at6native29vectorized_elementwise_kernelILi2ENS0_11FillFunctorIaEESt5arrayIPcLm1EEEEviT0_T1_ --------------------------
	.section	.text._ZN2at6native29vectorized_elementwise_kernelILi2ENS0_11FillFunctorIaEESt5arrayIPcLm1EEEEviT0_T1_,"ax",@progbits
	.align	128
        .global         _ZN2at6native29vectorized_elementwise_kernelILi2ENS0_11FillFunctorIaEESt5arrayIPcLm1EEEEviT0_T1_
        .type           _ZN2at6native29vectorized_elementwise_kernelILi2ENS0_11FillFunctorIaEESt5arrayIPcLm1EEEEviT0_T1_,@function
        .size           _ZN2at6native29vectorized_elementwise_kernelILi2ENS0_11FillFunctorIaEESt5arrayIPcLm1EEEEviT0_T1_,(.L_x_7172 - _ZN2at6native29vectorized_elementwise_kernelILi2ENS0_11FillFunctorIaEESt5arrayIPcLm1EEEEviT0_T1_)
        .other          _ZN2at6native29vectorized_elementwise_kernelILi2ENS0_11FillFunctorIaEESt5arrayIPcLm1EEEEviT0_T1_,@"STO_CUDA_ENTRY STV_DEFAULT"
_ZN2at6native29vectorized_elementwise_kernelILi2ENS0_11FillFunctorIaEESt5arrayIPcLm1EEEEviT0_T1_:
.text._ZN2at6native29vectorized_elementwise_kernelILi2ENS0_11FillFunctorIaEESt5arrayIPcLm1EEEEviT0_T1_:
        /* <DEDUP_REMOVED lines=36> */
.L_x_6718:
        /* <DEDUP_REMOVED lines=8> */
.L_x_6719:
        /* <DEDUP_REMOVED lines=8> */
.L_x_6720:
        /* <DEDUP_REMOVED lines=8> */
.L_x_6721:
        /* <DEDUP_REMOVED lines=8> */
.L_x_6722:
        /* <DEDUP_REMOVED lines=8> */
.L_x_6723:
        /* <DEDUP_REMOVED lines=8> */
.L_x_6724:
        /* <DEDUP_REMOVED lines=8> */
.L_x_6725:
        /* <DEDUP_REMOVED lines=8> */
.L_x_6726:
        /* <DEDUP_REMOVED lines=8> */
.L_x_6727:
        /* <DEDUP_REMOVED lines=8> */
.L_x_6728:
        /* <DEDUP_REMOVED lines=9> */
.L_x_6729:
[----:B------:R-:W-:Y:S05]  /*07d0*/  BSYNC.RELIABLE B1 ;  /* 0x0000000000017941 */ /* 0x000fea0003800100 */
.L_x_6717:
[----:B------:R-:W-:-:S13]  /*07e0*/  ISETP.GE.U32.AND P0, PT, R2, UR5, PT ;  /* 0x0000000502007c0c */ /* 0x000fda000bf06070 */
[----:B------:R-:W0:Y:S02]  /*07f0*/  @!P0 LDC.64 R6, c[0x0][0x388] ;  /* 0x0000e200ff068b82 */ /* 0x000e240000000a00 */
[C---:B012345:R-:W-:Y:S01]  /*0800*/  @!P0 IADD3 R5, PT, PT, R2.reuse, UR4, RZ ;  /* 0x0000000402058c10 */ /* 0x07ffe2000fffe0ff */
[----:B------:R-:W-:-:S03]  /*0810*/  @!P0 VIADD R2, R2, 0x80 ;  /* 0x0000008002028836 */ /* 0x000fc60000000000 */
[----:B------:R-:W-:-:S05]  /*0820*/  @!P0 IADD3 R4, P1, PT, R5, R6, RZ ;  /* 0x0000000605048210 */ /* 0x000fca0007f3e0ff */
[----:B------:R-:W-:-:S05]  /*0830*/  @!P0 IMAD.X R5, RZ, RZ, R7, P1 ;  /* 0x000000ffff058224 */ /* 0x000fca00008e0607 */
[----:B------:R0:W-:Y:S03]  /*0840*/  @!P0 STG.E.U8 desc[UR8][R4.64], R0 ;  /* 0x0000000004008986 */ /* 0x0001e6000c101108 */
.L_x_6730:
[----:B------:R-:W-:Y:S05]  /*0850*/  BSYNC.RECONVERGENT B0 ;  /* 0x0000000000007941 */ /* 0x000fea0003800200 */
.L_x_6716:
        /* <DEDUP_REMOVED lines=9> */
.L_x_6715:
        /* <DEDUP_REMOVED lines=17> */
.L_x_6731:
        /* <DEDUP_REMOVED lines=16> */
.L_x_7172:


//--------------------- .text._ZN2at6native29vectorized_elementwise_kernelILi4ENS0_11FillFunctorIaEESt5arrayIPcLm1EEEEviT0_T1_ --------------------------
	.section	.text._ZN2at6native29vectorized_elementwise_kernelILi4ENS0_11FillFunctorIaEESt5arrayIPcLm1EEEEviT0_T1_,"ax",@progbits
	.align	128
        .global         _ZN2at6native29vectorized_elementwise_kernelILi4ENS0_11FillFunctorIaEESt5arrayIPcLm1EEEEviT0_T1_
        .type           _ZN2at6native29vectorized_elementwise_kernelILi4ENS0_11FillFunctorIaEESt5arrayIPcLm1EEEEviT0_T1_,@function
        .size           _ZN2at6native29vectorized_elementwise_kernelILi4ENS0_11FillFunctorIaEESt5arrayIPcLm1EEEEviT0_T1_,(.L_x_7173 - _ZN2at6native29vectorized_elementwise_kernelILi4ENS0_11FillFunctorIaEESt5arrayIPcLm1EEEEviT0_T1_)
        .other          _ZN2at6native29vectorized_elementwise_kernelILi4ENS0_11FillFunctorIaEESt5arrayIPcLm1EEEEviT0_T1_,@"STO_CUDA_ENTRY STV_DEFAULT"
_ZN2at6native29vectorized_elementwise_kernelILi4ENS0_11FillFunctorIaEESt5arrayIPcLm1EEEEviT0_T1_:
.text._ZN2at6native29vectorized_elementwise_kernelILi4ENS0_11FillFunctorIaEESt5arrayIPcLm1EEEEviT0_T1_:
        /* <DEDUP_REMOVED lines=36> */
.L_x_6735:
        /* <DEDUP_REMOVED lines=8> */
.L_x_6736:
        /* <DEDUP_REMOVED lines=8> */
.L_x_6737:
        /* <DEDUP_REMOVED lines=8> */
.L_x_6738:
        /* <DEDUP_REMOVED lines=8> */
.L_x_6739:
        /* <DEDUP_REMOVED lines=8> */
.L_x_6740:
        /* <DEDUP_REMOVED lines=8> */
.L_x_6741:
        /* <DEDUP_REMOVED lines=8> */
.L_x_6742:
        /* <DEDUP_REMOVED lines=8> */
.L_x_6743:
        /* <DEDUP_REMOVED lines=8> */
.L_x_6744:
        /* <DEDUP_REMOVED lines=8> */
.L_x_6745:
        /* <DEDUP_REMOVED lines=9> */
.L_x_6746:
[----:B------:R-:W-:Y:S05]  /*07d0*/  BSYNC.RELIABLE B1 ;  /* 0x0000000000017941 */ /* 0x000fea0003800100 */
.L_x_6734:
[----:B------:R-:W-:-:S13]  /*07e0*/  ISETP.GE.U32.AND P0, PT, R2, UR5, PT ;  /* 0x0000000502007c0c */ /* 0x000fda000bf06070 */
[----:B------:R-:W0:Y:S02]  /*07f0*/  @!P0 LDC.64 R6, c[0x0][0x388] ;  /* 0x0000e200ff068b82 */ /* 0x000e240000000a00 */
[C---:B012345:R-:W-:Y:S01]  /*0800*/  @!P0 IADD3 R5, PT, PT, R2.reuse, UR4, RZ ;  /* 0x0000000402058c10 */ /* 0x07ffe2000fffe0ff */
[----:B------:R-:W-:-:S03]  /*0810*/  @!P0 VIADD R2, R2, 0x80 ;  /* 0x0000008002028836 */ /* 0x000fc60000000000 */
[----:B------:R-:W-:-:S05]  /*0820*/  @!P0 IADD3 R4, P1, PT, R5, R6, RZ ;  /* 0x0000000605048210 */ /* 0x000fca0007f3e0ff */
[----:B------:R-:W-:-:S05]  /*0830*/  @!P0 IMAD.X R5, RZ, RZ, R7, P1 ;  /* 0x000000ffff058224 */ /* 0x000fca00008e0607 */
[----:B------:R0:W-:Y:S03]  /*0840*/  @!P0 STG.E.U8 desc[UR8][R4.64], R0 ;  /* 0x0000000004008986 */ /* 0x0001e6000c101108 */
.L_x_6747:
[----:B------:R-:W-:Y:S05]  /*0850*/  BSYNC.RECONVERGENT B0 ;  /* 0x0000000000007941 */ /* 0x000fea0003800200 */
.L_x_6733:
        /* <DEDUP_REMOVED lines=9> */
.L_x_6732:
        /* <DEDUP_REMOVED lines=14> */
.L_x_6748:
        /* <DEDUP_REMOVED lines=11> */
.L_x_7173:


//--------------------- .text._ZN2at6native29vectorized_elementwise_kernelILi8ENS0_11FillFunctorIaEESt5arrayIPcLm1EEEEviT0_T1_ --------------------------
	.section	.text._ZN2at6native29vectorized_elementwise_kernelILi8ENS0_11FillFunctorIaEESt5arrayIPcLm1EEEEviT0_T1_,"ax",@progbits
	.align	128
        .global         _ZN2at6native29vectorized_elementwise_kernelILi8ENS0_11FillFunctorIaEESt5arrayIPcLm1EEEEviT0_T1_
        .type           _ZN2at6native29vectorized_elementwise_kernelILi8ENS0_11FillFunctorIaEESt5arrayIPcLm1EEEEviT0_T1_,@function
        .size           _ZN2at6native29vectorized_elementwise_kernelILi8ENS0_11FillFunctorIaEESt5arrayIPcLm1EEEEviT0_T1_,(.L_x_7174 - _ZN2at6native29vectorized_elementwise_kernelILi8ENS0_11FillFunctorIaEESt5arrayIPcLm1EEEEviT0_T1_)
        .other          _ZN2at6native29vectorized_elementwise_kernelILi8ENS0_11FillFunctorIaEESt5arrayIPcLm1EEEEviT0_T1_,@"STO_CUDA_ENTRY STV_DEFAULT"
_ZN2at6native29vectorized_elementwise_kernelILi8ENS0_11FillFunctorIaEESt5arrayIPcLm1EEEEviT0_T1_:
.text._ZN2at6native29vectorized_elementwise_kernelILi8ENS0_11FillFunctorIaEESt5arrayIPcLm1EEEEviT0_T1_:
[----:B------:R-:W-:Y:S01]  /*0000*/  LDC R1, c[0x0][0x37c] ;  /* 0x0000df00ff017b82 */ /* 0x000fe20000000800 */
[----:B------:R-:W-:Y:S05]  /*0010*/  EXIT ;  /* 0x000000000000794d */ /* 0x000fea0003800000 */
.L_x_6749:
        /* <DEDUP_REMOVED lines=14> */
.L_x_7174:


//--------------------- .text._ZN2at6native18elementwise_kernelILi128ELi4EZNS0_15gpu_kernel_implINS0_11FillFunctorIhEEEEvRNS_18TensorIteratorBaseERKT_EUliE_EEviT1_ --------------------------
	.section	.text._ZN2at6native18elementwise_kernelILi128ELi4EZNS0_15gpu_kernel_implINS0_11FillFunctorIhEEEEvRNS_18TensorIteratorBaseERKT_EUliE_EEviT1_,"ax",@progbits
	.align	128
        .global         _ZN2at6native18elementwise_kernelILi128ELi4EZNS0_15gpu_kernel_implINS0_11FillFunctorIhEEEEvRNS_18TensorIteratorBaseERKT_EUliE_EEviT1_
        .type           _ZN2at6native18elementwise_kernelILi128ELi4EZNS0_15gpu_kernel_implINS0_11FillFunctorIhEEEEvRNS_18TensorIteratorBaseERKT_EUliE_EEviT1_,@function
        .size           _ZN2at6native18elementwise_kernelILi128ELi4EZNS0_15gpu_kernel_implINS0_11FillFunctorIhEEEEvRNS_18TensorIteratorBaseERKT_EUliE_EEviT1_,(.L_x_7175 - _ZN2at6native18elementwise_kernelILi128ELi4EZNS0_15gpu_kernel_implINS0_11FillFunctorIhEEEEvRNS_18TensorIteratorBaseERKT_EUliE_EEviT1_)
        .other          _ZN2at6native18elementwise_kernelILi128ELi4EZNS0_15gpu_kernel_implINS0_11FillFunctorIhEEEEvRNS_18TensorIteratorBaseERKT_EUliE_EEviT1_,@"STO_CUDA_ENTRY STV_DEFAULT"
_ZN2at6native18elementwise_kernelILi128ELi4EZNS0_15gpu_kernel_implINS0_11FillFunctorIhEEEEvRNS_18TensorIteratorBaseERKT_EUliE_EEviT1_:
.text._ZN2at6native18elementwise_kernelILi128ELi4EZNS0_15gpu_kernel_implINS0_11FillFunctorIhEEEEvRNS_18TensorIteratorBaseERKT_EUliE_EEviT1_:
[----:B------:R-:W0:Y:S08]  /*0000*/  LDC R1, c[0x0][0x37c] ;  /* 0x0000df00ff017b82 */ /* 0x000e300000000800 */
[----:B------:R-:W1:Y:S01]  /*0010*/  LDC.U8 R2, c[0x0][0x528] ;  /* 0x00014a00ff027b82 */ /* 0x000e620000000000 */
        /* <DEDUP_REMOVED lines=11> */
[----:B------:R1:W3:Y:S01]  /*00d0*/  I2F.F64.U16 R16, R2 ;  /* 0x0000000200107312 */ /* 0x0002e20000101800 */
[----:B------:R-:W-:Y:S01]  /*00e0*/  ISETP.NE.AND P2, PT, R2, RZ, PT ;  /* 0x000000ff0200720c */ /* 0x000fe20003f45270 */
[----:B------:R-:W-:Y:S01]  /*00f0*/  UISETP.LT.U32.AND UP0, UPT, UR40, 0x18, UPT ;  /* 0x000000182800788c */ /* 0x000fe2000bf01070 */
[--C-:B------:R-:W-:Y:S01]  /*0100*/  SHF.R.U32.HI R39, RZ, 0x17, R28.reuse ;  /* 0x00000017ff277819 */ /* 0x100fe2000001161c */
[----:B------:R-:W-:Y:S01]  /*0110*/  FADD.FTZ R36, R28, 8192 ;  /* 0x460000001c247421 */ /* 0x000fe20000010000 */
[--C-:B------:R-:W-:Y:S01]  /*0120*/  SHF.R.U32.HI R0, RZ, 0x16, R28.reuse ;  /* 0x00000016ff007819 */ /* 0x100fe2000001161c */
[----:B------:R-:W-:Y:S01]  /*0130*/  USEL UR38, UR40, 0x18, UP0 ;  /* 0x0000001828267887 */ /* 0x000fe20008000000 */
[C-C-:B------:R-:W-:Y:S01]  /*0140*/  LOP3.LUT P0, RZ, R39.reuse, 0x3fffff, R28.reuse, 0xf8, !PT ;  /* 0x003fffff27ff7812 */ /* 0x140fe2000780f81c */
        /* <DEDUP_REMOVED lines=11> */
[----:B------:R-:W-:Y:S01]  /*0200*/  SEL R25, RZ, 0x1, !P2 ;  /* 0x00000001ff197807 */ /* 0x000fe20005000000 */
[----:B------:R-:W-:Y:S01]  /*0210*/  IMAD.MOV.U32 R40, RZ, RZ, R2 ;  /* 0x000000ffff287224 */ /* 0x000fe200078e0002 */
[----:B----4-:R-:W-:-:S02]  /*0220*/  ISETP.GE.AND P2, PT, R23, UR5, PT ;  /* 0x0000000517007c0c */ /* 0x010fc4000bf46270 */
        /* <DEDUP_REMOVED lines=295> */
.L_x_6753:
[----:B------:R-:W-:Y:S01]  /*14a0*/  MOV R4, R0 ;  /* 0x0000000000047202 */ /* 0x000fe20000000f00 */
[----:B------:R-:W-:-:S07]  /*14b0*/  IMAD.MOV.U32 R5, RZ, RZ, RZ ;  /* 0x000000ffff057224 */ /* 0x000fce00078e00ff */
.L_x_6752:
        /* <DEDUP_REMOVED lines=16> */
.L_x_6757:
[----:B------:R0:W-:Y:S01]  /*15c0*/  STG.E.U8 desc[UR36][R4.64], R2 ;  /* 0x0000000204007986 */ /* 0x0001e2000c101124 */
[----:B------:R-:W-:Y:S05]  /*15d0*/  BRA `(.L_x_6759) ;  /* 0x0000000800187947 */ /* 0x000fea0003800000 */
.L_x_6756:
        /* <DEDUP_REMOVED lines=8> */
.L_x_6761:
[----:B------:R0:W-:Y:S01]  /*1660*/  STG.E desc[UR36][R4.64], R2 ;  /* 0x0000000204007986 */ /* 0x0001e2000c101924 */
[----:B------:R-:W-:Y:S05]  /*1670*/  BRA `(.L_x_6759) ;  /* 0x0000000400f07947 */ /* 0x000fea0003800000 */
.L_x_6760:
[----:B------:R0:W-:Y:S01]  /*1680*/  STG.E.U16 desc[UR36][R4.64], R2 ;  /* 0x0000000204007986 */ /* 0x0001e2000c101524 */
[----:B------:R-:W-:Y:S05]  /*1690*/  BRA `(.L_x_6759) ;  /* 0x0000000400e87947 */ /* 0x000fea0003800000 */
.L_x_6755:
        /* <DEDUP_REMOVED lines=8> */
.L_x_6763:
[----:B------:R-:W-:-:S05]  /*1720*/  F2FP.F16.F32.PACK_AB R0, RZ, R28 ;  /* 0x0000001cff00723e */ /* 0x000fca00000000ff */
[----:B------:R0:W-:Y:S01]  /*1730*/  STG.E.U16 desc[UR36][R4.64], R0 ;  /* 0x0000000004007986 */ /* 0x0001e2000c101524 */
[----:B------:R-:W-:Y:S05]  /*1740*/  BRA `(.L_x_6759) ;  /* 0x0000000400bc7947 */ /* 0x000fea0003800000 */
.L_x_6762:
        /* <DEDUP_REMOVED lines=9> */
.L_x_6765:
[----:B------:R-:W-:-:S04]  /*17e0*/  F2FP.F16.F32.PACK_AB R3, RZ, R28 ;  /* 0x0000001cff03723e */ /* 0x000fc800000000ff */
[----:B------:R-:W-:-:S05]  /*17f0*/  PRMT R3, R3, 0x5410, RZ ;  /* 0x0000541003037816 */ /* 0x000fca00000000ff */
[----:B------:R0:W-:Y:S01]  /*1800*/  STG.E desc[UR36][R4.64], R3 ;  /* 0x0000000304007986 */ /* 0x0001e2000c101924 */
[----:B------:R-:W-:Y:S05]  /*1810*/  BRA `(.L_x_6759) ;  /* 0x0000000400887947 */ /* 0x000fea0003800000 */
.L_x_6764:
[----:B------:R0:W-:Y:S01]  /*1820*/  STG.E.64 desc[UR36][R4.64], R16 ;  /* 0x0000001004007986 */ /* 0x0001e2000c101b24 */
[----:B------:R-:W-:Y:S05]  /*1830*/  BRA `(.L_x_6759) ;  /* 0x0000000400807947 */ /* 0x000fea0003800000 */
.L_x_6754:
        /* <DEDUP_REMOVED lines=10> */
.L_x_6768:
[----:B------:R-:W-:-:S05]  /*18e0*/  CS2R R18, SRZ ;  /* 0x0000000000127805 */ /* 0x000fca000001ff00 */
[----:B------:R0:W-:Y:S01]  /*18f0*/  STG.E.128 desc[UR36][R4.64], R16 ;  /* 0x0000001004007986 */ /* 0x0001e2000c101d24 */
[----:B------:R-:W-:Y:S05]  /*1900*/  BRA `(.L_x_6759) ;  /* 0x00000004004c7947 */ /* 0x000fea0003800000 */
.L_x_6767:
        /* <DEDUP_REMOVED lines=12> */
.L_x_6770:
[C---:B------:R-:W-:Y:S02]  /*19d0*/  ISETP.GE.U32.AND P1, PT, R28.reuse, 0x38800000, PT ;  /* 0x388000001c00780c */ /* 0x040fe40003f26070 */
[----:B------:R-:W-:Y:S02]  /*19e0*/  ISETP.GT.U32.AND P0, PT, R28, 0x477fffff, PT ;  /* 0x477fffff1c00780c */ /* 0x000fe40003f04070 */
[----:B------:R-:W-:-:S04]  /*19f0*/  SEL R3, R24, R27, !P1 ;  /* 0x0000001b18037207 */ /* 0x000fc80004800000 */
[----:B------:R-:W-:-:S05]  /*1a00*/  SEL R3, R26, R3, P0 ;  /* 0x000000031a037207 */ /* 0x000fca0000000000 */
[----:B------:R0:W-:Y:S01]  /*1a10*/  STG.E.U8 desc[UR36][R4.64], R3 ;  /* 0x0000000304007986 */ /* 0x0001e2000c101124 */
[----:B------:R-:W-:Y:S05]  /*1a20*/  BRA `(.L_x_6759) ;  /* 0x0000000400047947 */ /* 0x000fea0003800000 */
.L_x_6769:
[----:B------:R-:W-:-:S05]  /*1a30*/  F2FP.BF16.F32.PACK_AB R0, RZ, R28 ;  /* 0x0000001cff00723e */ /* 0x000fca00000010ff */
[----:B------:R0:W-:Y:S01]  /*1a40*/  STG.E.U16 desc[UR36][R4.64], R0 ;  /* 0x0000000004007986 */ /* 0x0001e2000c101524 */
[----:B------:R-:W-:Y:S05]  /*1a50*/  BRA `(.L_x_6759) ;  /* 0x0000000000f87947 */ /* 0x000fea0003800000 */
.L_x_6766:
        /* <DEDUP_REMOVED lines=10> */
.L_x_6773:
        /* <DEDUP_REMOVED lines=9> */
.L_x_6774:
[----:B------:R4:W-:Y:S01]  /*1b90*/  STG.E.U8 desc[UR36][R4.64], R0 ;  /* 0x0000000004007986 */ /* 0x0009e2000c101124 */
[----:B------:R-:W-:Y:S05]  /*1ba0*/  BRA `(.L_x_6759) ;  /* 0x0000000000a47947 */ /* 0x000fea0003800000 */
.L_x_6772:
        /* <DEDUP_REMOVED lines=9> */
.L_x_6775:
[----:B------:R5:W-:Y:S01]  /*1c40*/  STG.E.U8 desc[UR36][R4.64], R0 ;  /* 0x0000000004007986 */ /* 0x000be2000c101124 */
[----:B------:R-:W-:Y:S05]  /*1c50*/  BRA `(.L_x_6759) ;  /* 0x0000000000787947 */ /* 0x000fea0003800000 */
.L_x_6771:
[----:B------:R-:W-:-:S13]  /*1c60*/  ISETP.NE.AND P0, PT, R0, 0x1c, PT ;  /* 0x0000001c0000780c */ /* 0x000fda0003f05270 */
[----:B------:R-:W-:Y:S05]  /*1c70*/  @!P0 BRA `(.L_x_6776) ;  /* 0x00000000006c8947 */ /* 0x000fea0003800000 */
[----:B------:R-:W-:-:S13]  /*1c80*/  ISETP.NE.AND P0, PT, R0, 0x1d, PT ;  /* 0x0000001d0000780c */ /* 0x000fda0003f05270 */
[----:B------:R-:W-:Y:S05]  /*1c90*/  @!P0 BRA `(.L_x_6777) ;  /* 0x00000000005c8947 */ /* 0x000fea0003800000 */
[----:B------:R-:W-:-:S13]  /*1ca0*/  ISETP.NE.AND P0, PT, R0, 0x2c, PT ;  /* 0x0000002c0000780c */ /* 0x000fda0003f05270 */
[----:B------:R-:W-:Y:S05]  /*1cb0*/  @!P0 BRA `(.L_x_6778) ;  /* 0x0000000000448947 */ /* 0x000fea0003800000 */
.L_x_6758:
        /* <DEDUP_REMOVED lines=16> */
.L_x_6779:
[----:B------:R-:W-:Y:S05]  /*1dc0*/  BRA `(.L_x_6759) ;  /* 0x00000000001c7947 */ /* 0x000fea0003800000 */
.L_x_6778:
[----:B------:R-:W-:-:S04]  /*1dd0*/  ISETP.NE.AND P0, PT, R39, 0xff, PT ;  /* 0x000000ff2700780c */ /* 0x000fc80003f05270 */
[----:B------:R-:W-:-:S05]  /*1de0*/  SEL R3, R38, 0xffff, P0 ;  /* 0x0000ffff26037807 */ /* 0x000fca0000000000 */
[----:B------:R2:W-:Y:S01]  /*1df0*/  STG.E.U8 desc[UR36][R4.64], R3 ;  /* 0x0000000304007986 */ /* 0x0005e2000c101124 */
[----:B------:R-:W-:Y:S05]  /*1e00*/  BRA `(.L_x_6759) ;  /* 0x00000000000c7947 */ /* 0x000fea0003800000 */
.L_x_6777:
[----:B------:R1:W-:Y:S01]  /*1e10*/  STG.E.64 desc[UR36][R4.64], R40 ;  /* 0x0000002804007986 */ /* 0x0003e2000c101b24 */
[----:B------:R-:W-:Y:S05]  /*1e20*/  BRA `(.L_x_6759) ;  /* 0x0000000000047947 */ /* 0x000fea0003800000 */
.L_x_6776:
[----:B------:R0:W-:Y:S02]  /*1e30*/  STG.E desc[UR36][R4.64], R2 ;  /* 0x0000000204007986 */ /* 0x0001e4000c101924 */
.L_x_6759:
[----:B------:R-:W-:-:S07]  /*1e40*/  VIADD R23, R23, 0x80 ;  /* 0x0000008017177836 */ /* 0x000fce0000000000 */
.L_x_6751:
[----:B------:R-:W-:Y:S05]  /*1e50*/  BSYNC.RECONVERGENT B6 ;  /* 0x0000000000067941 */ /* 0x000fea0003800200 */
.L_x_6750:
        /* <DEDUP_REMOVED lines=282> */
.L_x_6783:
[----:B------:R-:W-:Y:S01]  /*3000*/  MOV R4, R0 ;  /* 0x0000000000047202 */ /* 0x000fe20000000f00 */
[----:B------:R-:W-:-:S07]  /*3010*/  IMAD.MOV.U32 R5, RZ, RZ, RZ ;  /* 0x000000ffff057224 */ /* 0x000fce00078e00ff */
.L_x_6782:
        /* <DEDUP_REMOVED lines=16> */
.L_x_6787:
[----:B------:R0:W-:Y:S01]  /*3120*/  STG.E.U8 desc[UR36][R4.64], R2 ;  /* 0x0000000204007986 */ /* 0x0001e2000c101124 */
[----:B------:R-:W-:Y:S05]  /*3130*/  BRA `(.L_x_6789) ;  /* 0x0000000800147947 */ /* 0x000fea0003800000 */
.L_x_6786:
        /* <DEDUP_REMOVED lines=8> */
.L_x_6791:
[----:B------:R0:W-:Y:S01]  /*31c0*/  STG.E desc[UR36][R4.64], R2 ;  /* 0x0000000204007986 */ /* 0x0001e2000c101924 */
[----:B------:R-:W-:Y:S05]  /*31d0*/  BRA `(.L_x_6789) ;  /* 0x0000000400ec7947 */ /* 0x000fea0003800000 */
.L_x_6790:
[----:B------:R0:W-:Y:S01]  /*31e0*/  STG.E.U16 desc[UR36][R4.64], R2 ;  /* 0x0000000204007986 */ /* 0x0001e2000c101524 */
[----:B------:R-:W-:Y:S05]  /*31f0*/  BRA `(.L_x_6789) ;  /* 0x0000000400e47947 */ /* 0x000fea0003800000 */
.L_x_6785:
        /* <DEDUP_REMOVED lines=8> */
.L_x_6793:
[----:B------:R-:W-:-:S05]  /*3280*/  F2FP.F16.F32.PACK_AB R0, RZ, R28 ;  /* 0x0000001cff00723e */ /* 0x000fca00000000ff */
[----:B------:R0:W-:Y:S01]  /*3290*/  STG.E.U16 desc[UR36][R4.64], R0 ;  /* 0x0000000004007986 */ /* 0x0001e2000c101524 */
[----:B------:R-:W-:Y:S05]  /*32a0*/  BRA `(.L_x_6789) ;  /* 0x0000000400b87947 */ /* 0x000fea0003800000 */
.L_x_6792:
        /* <DEDUP_REMOVED lines=9> */
.L_x_6795:
[----:B------:R-:W-:-:S04]  /*3340*/  F2FP.F16.F32.PACK_AB R0, RZ, R28 ;  /* 0x0000001cff00723e */ /* 0x000fc800000000ff */
[----:B------:R-:W-:-:S05]  /*3350*/  PRMT R0, R0, 0x5410, RZ ;  /* 0x0000541000007816 */ /* 0x000fca00000000ff */
[----:B------:R0:W-:Y:S01]  /*3360*/  STG.E desc[UR36][R4.64], R0 ;  /* 0x0000000004007986 */ /* 0x0001e2000c101924 */
[----:B------:R-:W-:Y:S05]  /*3370*/  BRA `(.L_x_6789) ;  /* 0x0000000400847947 */ /* 0x000fea0003800000 */
.L_x_6794:
[----:B------:R0:W-:Y:S01]  /*3380*/  STG.E.64 desc[UR36][R4.64], R16 ;  /* 0x0000001004007986 */ /* 0x0001e2000c101b24 */
[----:B------:R-:W-:Y:S05]  /*3390*/  BRA `(.L_x_6789) ;  /* 0x00000004007c7947 */ /* 0x000fea0003800000 */
.L_x_6784:
        /* <DEDUP_REMOVED lines=10> */
.L_x_6798:
[----:B------:R-:W-:-:S05]  /*3440*/  CS2R R18, SRZ ;  /* 0x0000000000127805 */ /* 0x000fca000001ff00 */
[----:B------:R0:W-:Y:S01]  /*3450*/  STG.E.128 desc[UR36][R4.64], R16 ;  /* 0x0000001004007986 */ /* 0x0001e2000c101d24 */
[----:B------:R-:W-:Y:S05]  /*3460*/  BRA `(.L_x_6789) ;  /* 0x0000000400487947 */ /* 0x000fea0003800000 */
.L_x_6797:
        /* <DEDUP_REMOVED lines=12> */
.L_x_6800:
[C---:B------:R-:W-:Y:S02]  /*3530*/  ISETP.GE.U32.AND P0, PT, R28.reuse, 0x38800000, PT ;  /* 0x388000001c00780c */ /* 0x040fe40003f06070 */
[----:B------:R-:W-:Y:S02]  /*3540*/  ISETP.GT.U32.AND P1, PT, R28, 0x477fffff, PT ;  /* 0x477fffff1c00780c */ /* 0x000fe40003f24070 */
[----:B------:R-:W-:-:S04]  /*3550*/  SEL R3, R24, R27, !P0 ;  /* 0x0000001b18037207 */ /* 0x000fc80004000000 */
[----:B------:R-:W-:-:S05]  /*3560*/  SEL R3, R26, R3, P1 ;  /* 0x000000031a037207 */ /* 0x000fca0000800000 */
[----:B------:R0:W-:Y:S01]  /*3570*/  STG.E.U8 desc[UR36][R4.64], R3 ;  /* 0x0000000304007986 */ /* 0x0001e2000c101124 */
[----:B------:R-:W-:Y:S05]  /*3580*/  BRA `(.L_x_6789) ;  /* 0x0000000400007947 */ /* 0x000fea0003800000 */
.L_x_6799:
[----:B------:R-:W-:-:S05]  /*3590*/  F2FP.BF16.F32.PACK_AB R0, RZ, R28 ;  /* 0x0000001cff00723e */ /* 0x000fca00000010ff */
[----:B------:R0:W-:Y:S01]  /*35a0*/  STG.E.U16 desc[UR36][R4.64], R0 ;  /* 0x0000000004007986 */ /* 0x0001e2000c101524 */
[----:B------:R-:W-:Y:S05]  /*35b0*/  BRA `(.L_x_6789) ;  /* 0x0000000000f47947 */ /* 0x000fea0003800000 */
.L_x_6796:
        /* <DEDUP_REMOVED lines=10> */
.L_x_6803:
        /* <DEDUP_REMOVED lines=9> */
.L_x_6804:
[----:B------:R4:W-:Y:S01]  /*36f0*/  STG.E.U8 desc[UR36][R4.64], R0 ;  /* 0x0000000004007986 */ /* 0x0009e2000c101124 */
[----:B------:R-:W-:Y:S05]  /*3700*/  BRA `(.L_x_6789) ;  /* 0x0000000000a07947 */ /* 0x000fea0003800000 */
.L_x_6802:
        /* <DEDUP_REMOVED lines=9> */
.L_x_6805:
[----:B------:R5:W-:Y:S01]  /*37a0*/  STG.E.U8 desc[UR36][R4.64], R0 ;  /* 0x0000000004007986 */ /* 0x000be2000c101124 */
[----:B------:R-:W-:Y:S05]  /*37b0*/  BRA `(.L_x_6789) ;  /* 0x0000000000747947 */ /* 0x000fea0003800000 */
.L_x_6801:
        /* <DEDUP_REMOVED lines=9> */
.L_x_6788:
        /* <DEDUP_REMOVED lines=16> */
.L_x_6808:
[----:B------:R-:W-:Y:S05]  /*3950*/  BRA `(.L_x_6789) ;  /* 0x00000000000c7947 */ /* 0x000fea0003800000 */
.L_x_6807:
[----:B------:R1:W-:Y:S01]  /*3960*/  STG.E.64 desc[UR36][R4.64], R40 ;  /* 0x0000002804007986 */ /* 0x0003e2000c101b24 */
[----:B------:R-:W-:Y:S05]  /*3970*/  BRA `(.L_x_6789) ;  /* 0x0000000000047947 */ /* 0x000fea0003800000 */
.L_x_6806:
[----:B------:R0:W-:Y:S02]  /*3980*/  STG.E desc[UR36][R4.64], R2 ;  /* 0x0000000204007986 */ /* 0x0001e4000c101924 */
.L_x_6789:
[----:B------:R-:W-:-:S07]  /*3990*/  VIADD R23, R23, 0x80 ;  /* 0x0000008017177836 */ /* 0x000fce0000000000 */
.L_x_6781:
[----:B------:R-:W-:Y:S05]  /*39a0*/  BSYNC.RECONVERGENT B6 ;  /* 0x0000000000067941 */ /* 0x000fea0003800200 */
.L_x_6780:
        /* <DEDUP_REMOVED lines=282> */
.L_x_6812:
[----:B------:R-:W-:Y:S01]  /*4b50*/  MOV R4, R0 ;  /* 0x0000000000047202 */ /* 0x000fe20000000f00 */
[----:B------:R-:W-:-:S07]  /*4b60*/  IMAD.MOV.U32 R5, RZ, RZ, RZ ;  /* 0x000000ffff057224 */ /* 0x000fce00078e00ff */
.L_x_6811:
        /* <DEDUP_REMOVED lines=16> */
.L_x_6816:
[----:B------:R3:W-:Y:S01]  /*4c70*/  STG.E.U8 desc[UR36][R4.64], R2 ;  /* 0x0000000204007986 */ /* 0x0007e2000c101124 */
[----:B------:R-:W-:Y:S05]  /*4c80*/  BRA `(.L_x_6818) ;  /* 0x0000000800147947 */ /* 0x000fea0003800000 */
.L_x_6815:
        /* <DEDUP_REMOVED lines=8> */
.L_x_6820:
[----:B------:R1:W-:Y:S01]  /*4d10*/  STG.E desc[UR36][R4.64], R2 ;  /* 0x0000000204007986 */ /* 0x0003e2000c101924 */
[----:B------:R-:W-:Y:S05]  /*4d20*/  BRA `(.L_x_6818) ;  /* 0x0000000400ec7947 */ /* 0x000fea0003800000 */
.L_x_6819:
[----:B------:R2:W-:Y:S01]  /*4d30*/  STG.E.U16 desc[UR36][R4.64], R2 ;  /* 0x0000000204007986 */ /* 0x0005e2000c101524 */
[----:B------:R-:W-:Y:S05]  /*4d40*/  BRA `(.L_x_6818) ;  /* 0x0000000400e47947 */ /* 0x000fea0003800000 */
.L_x_6814:
        /* <DEDUP_REMOVED lines=8> */
.L_x_6822:
[----:B------:R-:W-:-:S05]  /*4dd0*/  F2FP.F16.F32.PACK_AB R0, RZ, R28 ;  /* 0x0000001cff00723e */ /* 0x000fca00000000ff */
[----:B------:R0:W-:Y:S01]  /*4de0*/  STG.E.U16 desc[UR36][R4.64], R0 ;  /* 0x0000000004007986 */ /* 0x0001e2000c101524 */
[----:B------:R-:W-:Y:S05]  /*4df0*/  BRA `(.L_x_6818) ;  /* 0x0000000400b87947 */ /* 0x000fea0003800000 */
.L_x_6821:
        /* <DEDUP_REMOVED lines=9> */
.L_x_6824:
[----:B------:R-:W-:-:S04]  /*4e90*/  F2FP.F16.F32.PACK_AB R0, RZ, R28 ;  /* 0x0000001cff00723e */ /* 0x000fc800000000ff */
[----:B------:R-:W-:-:S05]  /*4ea0*/  PRMT R0, R0, 0x5410, RZ ;  /* 0x0000541000007816 */ /* 0x000fca00000000ff */
[----:B------:R0:W-:Y:S01]  /*4eb0*/  STG.E desc[UR36][R4.64], R0 ;  /* 0x0000000004007986 */ /* 0x0001e2000c101924 */
[----:B------:R-:W-:Y:S05]  /*4ec0*/  BRA `(.L_x_6818) ;  /* 0x0000000400847947 */ /* 0x000fea0003800000 */
.L_x_6823:
[----:B------:R5:W-:Y:S01]  /*4ed0*/  STG.E.64 desc[UR36][R4.64], R16 ;  /* 0x0000001004007986 */ /* 0x000be2000c101b24 */
[----:B------:R-:W-:Y:S05]  /*4ee0*/  BRA `(.L_x_6818) ;  /* 0x00000004007c7947 */ /* 0x000fea0003800000 */
.L_x_6813:
        /* <DEDUP_REMOVED lines=10> */
.L_x_6827:
[----:B------:R-:W-:-:S05]  /*4f90*/  CS2R R18, SRZ ;  /* 0x0000000000127805 */ /* 0x000fca000001ff00 */
[----:B------:R0:W-:Y:S01]  /*4fa0*/  STG.E.128 desc[UR36][R4.64], R16 ;  /* 0x0000001004007986 */ /* 0x0001e2000c101d24 */
[----:B------:R-:W-:Y:S05]  /*4fb0*/  BRA `(.L_x_6818) ;  /* 0x0000000400487947 */ /* 0x000fea0003800000 */
.L_x_6826:
        /* <DEDUP_REMOVED lines=12> */
.L_x_6829:
[C---:B------:R-:W-:Y:S02]  /*5080*/  ISETP.GE.U32.AND P0, PT, R28.reuse, 0x38800000, PT ;  /* 0x388000001c00780c */ /* 0x040fe40003f06070 */
[----:B------:R-:W-:Y:S02]  /*5090*/  ISETP.GT.U32.AND P1, PT, R28, 0x477fffff, PT ;  /* 0x477fffff1c00780c */ /* 0x000fe40003f24070 */
[----:B------:R-:W-:-:S04]  /*50a0*/  SEL R3, R24, R27, !P0 ;  /* 0x0000001b18037207 */ /* 0x000fc80004000000 */
[----:B------:R-:W-:-:S05]  /*50b0*/  SEL R3, R26, R3, P1 ;  /* 0x000000031a037207 */ /* 0x000fca0000800000 */
[----:B------:R0:W-:Y:S01]  /*50c0*/  STG.E.U8 desc[UR36][R4.64], R3 ;  /* 0x0000000304007986 */ /* 0x0001e2000c101124 */
[----:B------:R-:W-:Y:S05]  /*50d0*/  BRA `(.L_x_6818) ;  /* 0x0000000400007947 */ /* 0x000fea0003800000 */
.L_x_6828:
[----:B------:R-:W-:-:S05]  /*50e0*/  F2FP.BF16.F32.PACK_AB R0, RZ, R28 ;  /* 0x0000001cff00723e */ /* 0x000fca00000010ff */
[----:B------:R0:W-:Y:S01]  /*50f0*/  STG.E.U16 desc[UR36][R4.64], R0 ;  /* 0x0000000004007986 */ /* 0x0001e2000c101524 */
[----:B------:R-:W-:Y:S05]  /*5100*/  BRA `(.L_x_6818) ;  /* 0x0000000000f47947 */ /* 0x000fea0003800000 */
.L_x_6825:
        /* <DEDUP_REMOVED lines=10> */
.L_x_6832:
        /* <DEDUP_REMOVED lines=9> */
.L_x_6833:
[----:B------:R0:W-:Y:S01]  /*5240*/  STG.E.U8 desc[UR36][R4.64], R0 ;  /* 0x0000000004007986 */ /* 0x0001e2000c101124 */
[----:B------:R-:W-:Y:S05]  /*5250*/  BRA `(.L_x_6818) ;  /* 0x0000000000a07947 */ /* 0x000fea0003800000 */
.L_x_6831:
        /* <DEDUP_REMOVED lines=9> */
.L_x_6834:
[----:B------:R0:W-:Y:S01]  /*52f0*/  STG.E.U8 desc[UR36][R4.64], R0 ;  /* 0x0000000004007986 */ /* 0x0001e2000c101124 */
[----:B------:R-:W-:Y:S05]  /*5300*/  BRA `(.L_x_6818) ;  /* 0x0000000000747947 */ /* 0x000fea0003800000 */
.L_x_6830:
        /* <DEDUP_REMOVED lines=9> */
.L_x_6817:
        /* <DEDUP_REMOVED lines=16> */
.L_x_6837:
[----:B------:R-:W-:Y:S05]  /*54a0*/  BRA `(.L_x_6818) ;  /* 0x00000000000c7947 */ /* 0x000fea0003800000 */
.L_x_6836:
[----:B------:R0:W-:Y:S01]  /*54b0*/  STG.E.64 desc[UR36][R4.64], R40 ;  /* 0x0000002804007986 */ /* 0x0001e2000c101b24 */
[----:B------:R-:W-:Y:S05]  /*54c0*/  BRA `(.L_x_6818) ;  /* 0x0000000000047947 */ /* 0x000fea0003800000 */
.L_x_6835:
[----:B------:R0:W-:Y:S02]  /*54d0*/  STG.E desc[UR36][R4.64], R2 ;  /* 0x0000000204007986 */ /* 0x0001e4000c101924 */
.L_x_6818:
[----:B------:R-:W-:-:S07]  /*54e0*/  VIADD R23, R23, 0x80 ;  /* 0x0000008017177836 */ /* 0x000fce0000000000 */
.L_x_6810:
[----:B------:R-:W-:Y:S05]  /*54f0*/  BSYNC.RECONVERGENT B6 ;  /* 0x0000000000067941 */ /* 0x000fea0003800200 */
.L_x_6809:
        /* <DEDUP_REMOVED lines=281> */
.L_x_6839:
[----:B------:R-:W-:Y:S02]  /*6690*/  HFMA2 R5, -RZ, RZ, 0, 0 ;  /* 0x00000000ff057431 */ /* 0x000fe400000001ff */
[----:B------:R-:W-:-:S07]  /*66a0*/  IMAD.MOV.U32 R4, RZ, RZ, R0 ;  /* 0x000000ffff047224 */ /* 0x000fce00078e0000 */
.L_x_6838:
        /* <DEDUP_REMOVED lines=16> */
.L_x_6843:
[----:B------:R-:W-:Y:S01]  /*67b0*/  STG.E.U8 desc[UR36][R4.64], R2 ;  /* 0x0000000204007986 */ /* 0x000fe2000c101124 */
[----:B------:R-:W-:Y:S05]  /*67c0*/  EXIT ;  /* 0x000000000000794d */ /* 0x000fea0003800000 */
.L_x_6842:
        /* <DEDUP_REMOVED lines=8> */
.L_x_6846:
[----:B------:R-:W-:Y:S01]  /*6850*/  STG.E desc[UR36][R4.64], R2 ;  /* 0x0000000204007986 */ /* 0x000fe2000c101924 */
[----:B------:R-:W-:Y:S05]  /*6860*/  EXIT ;  /* 0x000000000000794d */ /* 0x000fea0003800000 */
.L_x_6845:
[----:B------:R-:W-:Y:S01]  /*6870*/  STG.E.U16 desc[UR36][R4.64], R2 ;  /* 0x0000000204007986 */ /* 0x000fe2000c101524 */
[----:B------:R-:W-:Y:S05]  /*6880*/  EXIT ;  /* 0x000000000000794d */ /* 0x000fea0003800000 */
.L_x_6841:
        /* <DEDUP_REMOVED lines=8> */
.L_x_6848:
[----:B------:R-:W-:-:S05]  /*6910*/  F2FP.F16.F32.PACK_AB R28, RZ, R28 ;  /* 0x0000001cff1c723e */ /* 0x000fca00000000ff */
[----:B------:R-:W-:Y:S01]  /*6920*/  STG.E.U16 desc[UR36][R4.64], R28 ;  /* 0x0000001c04007986 */ /* 0x000fe2000c101524 */
[----:B------:R-:W-:Y:S05]  /*6930*/  EXIT ;  /* 0x000000000000794d */ /* 0x000fea0003800000 */
.L_x_6847:
        /* <DEDUP_REMOVED lines=9> */
.L_x_6850:
[----:B------:R-:W-:-:S04]  /*69d0*/  F2FP.F16.F32.PACK_AB R28, RZ, R28 ;  /* 0x0000001cff1c723e */ /* 0x000fc800000000ff */
[----:B------:R-:W-:-:S05]  /*69e0*/  PRMT R28, R28, 0x5410, RZ ;  /* 0x000054101c1c7816 */ /* 0x000fca00000000ff */
[----:B------:R-:W-:Y:S01]  /*69f0*/  STG.E desc[UR36][R4.64], R28 ;  /* 0x0000001c04007986 */ /* 0x000fe2000c101924 */
[----:B------:R-:W-:Y:S05]  /*6a00*/  EXIT ;  /* 0x000000000000794d */ /* 0x000fea0003800000 */
.L_x_6849:
[----:B------:R-:W-:Y:S01]  /*6a10*/  STG.E.64 desc[UR36][R4.64], R16 ;  /* 0x0000001004007986 */ /* 0x000fe2000c101b24 */
[----:B------:R-:W-:Y:S05]  /*6a20*/  EXIT ;  /* 0x000000000000794d */ /* 0x000fea0003800000 */
.L_x_6840:
        /* <DEDUP_REMOVED lines=10> */
.L_x_6853:
[----:B------:R-:W-:-:S05]  /*6ad0*/  CS2R R18, SRZ ;  /* 0x0000000000127805 */ /* 0x000fca000001ff00 */
[----:B------:R-:W-:Y:S01]  /*6ae0*/  STG.E.128 desc[UR36][R4.64], R16 ;  /* 0x0000001004007986 */ /* 0x000fe2000c101d24 */
[----:B------:R-:W-:Y:S05]  /*6af0*/  EXIT ;  /* 0x000000000000794d */ /* 0x000fea0003800000 */
.L_x_6852:
        /* <DEDUP_REMOVED lines=12> */
.L_x_6855:
[C---:B------:R-:W-:Y:S02]  /*6bc0*/  ISETP.GT.U32.AND P1, PT, R28.reuse, 0x477fffff, PT ;  /* 0x477fffff1c00780c */ /* 0x040fe40003f24070 */
[----:B------:R-:W-:-:S11]  /*6bd0*/  ISETP.GE.U32.AND P0, PT, R28, 0x38800000, PT ;  /* 0x388000001c00780c */ /* 0x000fd60003f06070 */
[----:B------:R-:W-:-:S05]  /*6be0*/  @!P1 SEL R26, R24, R27, !P0 ;  /* 0x0000001b181a9207 */ /* 0x000fca0004000000 */
[----:B------:R-:W-:Y:S01]  /*6bf0*/  STG.E.U8 desc[UR36][R4.64], R26 ;  /* 0x0000001a04007986 */ /* 0x000fe2000c101124 */
[----:B------:R-:W-:Y:S05]  /*6c00*/  EXIT ;  /* 0x000000000000794d */ /* 0x000fea0003800000 */
.L_x_6854:
[----:B------:R-:W-:-:S05]  /*6c10*/  F2FP.BF16.F32.PACK_AB R28, RZ, R28 ;  /* 0x0000001cff1c723e */ /* 0x000fca00000010ff */
[----:B------:R-:W-:Y:S01]  /*6c20*/  STG.E.U16 desc[UR36][R4.64], R28 ;  /* 0x0000001c04007986 */ /* 0x000fe2000c101524 */
[----:B------:R-:W-:Y:S05]  /*6c30*/  EXIT ;  /* 0x000000000000794d */ /* 0x000fea0003800000 */
.L_x_6851:
        /* <DEDUP_REMOVED lines=10> */
.L_x_6858:
[----:B------:R-:W-:Y:S02]  /*6ce0*/  ISETP.GT.U32.AND P0, PT, R28, 0x437fffff, PT ;  /* 0x437fffff1c00780c */ /* 0x000fe40003f04070 */
[----:B------:R-:W-:-:S11]  /*6cf0*/  MOV R2, 0x80 ;  /* 0x0000008000027802 */ /* 0x000fd60000000f00 */
[----:B------:R-:W-:Y:S05]  /*6d00*/  @P0 BRA `(.L_x_6859) ;  /* 0x0000000000180947 */ /* 0x000fea0003800000 */
[----:B------:R-:W-:Y:S02]  /*6d10*/  ISETP.NE.AND P0, PT, R35, RZ, PT ;  /* 0x000000ff2300720c */ /* 0x000fe40003f05270 */
[C---:B------:R-:W-:Y:S02]  /*6d20*/  ISETP.GT.U32.AND P1, PT, R28.reuse, 0x3bffffff, PT ;  /* 0x3bffffff1c00780c */ /* 0x040fe40003f24070 */
[----:B------:R-:W-:Y:S02]  /*6d30*/  ISETP.LT.U32.AND P0, PT, R28, 0x3c000000, !P0 ;  /* 0x3c0000001c00780c */ /* 0x000fe40004701070 */
[----:B------:R-:W-:Y:S02]  /*6d40*/  PRMT R2, RZ, 0x7610, R2 ;  /* 0x00007610ff027816 */ /* 0x000fe40000000002 */
[----:B------:R-:W-:-:S09]  /*6d50*/  SEL R36, R37, R36, P1 ;  /* 0x0000002425247207 */ /* 0x000fd20000800000 */
[----:B------:R-:W-:-:S07]  /*6d60*/  @!P0 PRMT R2, R36, 0x7610, R2 ;  /* 0x0000761024028816 */ /* 0x000fce0000000002 */
.L_x_6859:
[----:B------:R-:W-:Y:S01]  /*6d70*/  STG.E.U8 desc[UR36][R4.64], R2 ;  /* 0x0000000204007986 */ /* 0x000fe2000c101124 */
[----:B------:R-:W-:Y:S05]  /*6d80*/  EXIT ;  /* 0x000000000000794d */ /* 0x000fea0003800000 */
.L_x_6857:
        /* <DEDUP_REMOVED lines=9> */
.L_x_6860:
[----:B------:R-:W-:Y:S01]  /*6e20*/  STG.E.U8 desc[UR36][R4.64], R2 ;  /* 0x0000000204007986 */ /* 0x000fe2000c101124 */
[----:B------:R-:W-:Y:S05]  /*6e30*/  EXIT ;  /* 0x000000000000794d */ /* 0x000fea0003800000 */
.L_x_6856:
        /* <DEDUP_REMOVED lines=9> */
.L_x_6844:
        /* <DEDUP_REMOVED lines=16> */
.L_x_6863:
[----:B------:R-:W-:Y:S05]  /*6fd0*/  EXIT ;  /* 0x000000000000794d */ /* 0x000fea0003800000 */
.L_x_6862:
[----:B------:R-:W-:Y:S01]  /*6fe0*/  STG.E.64 desc[UR36][R4.64], R40 ;  /* 0x0000002804007986 */ /* 0x000fe2000c101b24 */
[----:B------:R-:W-:Y:S05]  /*6ff0*/  EXIT ;  /* 0x000000000000794d */ /* 0x000fea0003800000 */
.L_x_6861:
[----:B------:R-:W-:Y:S01]  /*7000*/  STG.E desc[UR36][R4.64], R2 ;  /* 0x0000000204007986 */ /* 0x000fe2000c101924 */
[----:B------:R-:W-:Y:S05]  /*7010*/  EXIT ;  /* 0x000000000000794d */ /* 0x000fea0003800000 */
.L_x_6864:
        /* <DEDUP_REMOVED lines=14> */
.L_x_7175:


//--------------------- .text._ZN2at6native27unrolled_elementwise_kernelINS0_11FillFunctorIhEESt5arrayIPcLm1EELi4E23TrivialOffsetCalculatorILi0EjES7_ILi1EjENS0_6memory12LoadWithCastILi0EEENSA_13StoreWithCastILi1EEEEEviT_T0_T2_T3_T4_T5_ --------------------------
	.section	.text._ZN2at6native27unrolled_elementwise_kernelINS0_11FillFunctorIhEESt5arrayIPcLm1EELi4E23TrivialOffsetCalculatorILi0EjES7_ILi1EjENS0_6memory12LoadWithCastILi0EEENSA_13StoreWithCastILi1EEEEEviT_T0_T2_T3_T4_T5_,"ax",@progbits
	.align	128
        .global         _ZN2at6native27unrolled_elementwise_kernelINS0_11FillFunctorIhEESt5arrayIPcLm1EELi4E23TrivialOffsetCalculatorILi0EjES7_ILi1EjENS0_6memory12LoadWithCastILi0EEENSA_13StoreWithCastILi1EEEEEviT_T0_T2_T3_T4_T5_
        .type           _ZN2at6native27unrolled_elementwise_kernelINS0_11FillFunctorIhEESt5arrayIPcLm1EELi4E23TrivialOffsetCalculatorILi0EjES7_ILi1EjENS0_6memory12LoadWithCastILi0EEENSA_13StoreWithCastILi1EEEEEviT_T0_T2_T3_T4_T5_,@function
        .size           _ZN2at6native27unrolled_elementwise_kernelINS0_11FillFunctorIhEESt5arrayIPcLm1EELi4E23TrivialOffsetCalculatorILi0EjES7_ILi1EjENS0_6memory12LoadWithCastILi0EEENSA_13StoreWithCastILi1EEEEEviT_T0_T2_T3_T4_T5_,(.L_x_7176 - _ZN2at6native27unrolled_elementwise_kernelINS0_11FillFunctorIhEESt5arrayIPcLm1EELi4E23TrivialOffsetCalculatorILi0EjES7_ILi1EjENS0_6memory12LoadWithCastILi0EEENSA_13StoreWithCastILi1EEEEEviT_T0_T2_T3_T4_T5_)
        .other          _ZN2at6native27unrolled_elementwise_kernelINS0_11FillFunctorIhEESt5arrayIPcLm1EELi4E23TrivialOffsetCalculatorILi0EjES7_ILi1EjENS0_6memory12LoadWithCastILi0EEENSA_13StoreWithCastILi1EEEEEviT_T0_T2_T3_T4_T5_,@"STO_CUDA_ENTRY STV_DEFAULT"
_ZN2at6native27unrolled_elementwise_kernelINS0_11FillFunctorIhEESt5arrayIPcLm1EELi4E23TrivialOffsetCalculatorILi0EjES7_ILi1EjENS0_6memory12LoadWithCastILi0EEENSA_13StoreWithCastILi1EEEEEviT_T0_T2_T3_T4_T5_:
.text._ZN2at6native27unrolled_elementwise_kernelINS0_11FillFunctorIhEESt5arrayIPcLm1EELi4E23TrivialOffsetCalculatorILi0EjES7_ILi1EjENS0_6memory12LoadWithCastILi0EEENSA_13StoreWithCastILi1EEEEEviT_T0_T2_T3_T4_T5_:
        /* <DEDUP_REMOVED lines=31> */
.L_x_6870:
[----:B------:R3:W-:Y:S01]  /*01f0*/  STG.E.U8 desc[UR36][R2.64], R17 ;  /* 0x0000001102007986 */ /* 0x0007e2000c101124 */
[----:B------:R-:W-:Y:S05]  /*0200*/  BRA `(.L_x_6866) ;  /* 0x0000000800f07947 */ /* 0x000fea0003800000 */
.L_x_6869:
[----:B------:R-:W-:-:S09]  /*0210*/  UISETP.NE.AND UP0, UPT, UR4, 0x2, UPT ;  /* 0x000000020400788c */ /* 0x000fd2000bf05270 */
[----:B------:R-:W-:Y:S05]  /*0220*/  BRA.U !UP0, `(.L_x_6872) ;  /* 0x0000000108287547 */ /* 0x000fea000b800000 */
[----:B------:R-:W-:-:S09]  /*0230*/  UISETP.NE.AND UP0, UPT, UR4, 0x3, UPT ;  /* 0x000000030400788c */ /* 0x000fd2000bf05270 */
[----:B------:R-:W-:Y:S05]  /*0240*/  BRA.U !UP0, `(.L_x_6873) ;  /* 0x0000000108187547 */ /* 0x000fea000b800000 */
[----:B------:R-:W-:-:S09]  /*0250*/  UISETP.NE.AND UP0, UPT, UR4, 0x4, UPT ;  /* 0x000000040400788c */ /* 0x000fd2000bf05270 */
[----:B------:R-:W-:Y:S05]  /*0260*/  BRA.U UP0, `(.L_x_6871) ;  /* 0x00000009004c7547 */ /* 0x000fea000b800000 */
[----:B------:R-:W-:Y:S01]  /*0270*/  LOP3.LUT R4, R17, 0xff, RZ, 0xc0, !PT ;  /* 0x000000ff11047812 */ /* 0x000fe200078ec0ff */
[----:B------:R-:W-:-:S05]  /*0280*/  IMAD.MOV.U32 R5, RZ, RZ, RZ ;  /* 0x000000ffff057224 */ /* 0x000fca00078e00ff */
[----:B------:R0:W-:Y:S01]  /*0290*/  STG.E.64 desc[UR36][R2.64], R4 ;  /* 0x0000000402007986 */ /* 0x0001e2000c101b24 */
[----:B------:R-:W-:Y:S05]  /*02a0*/  BRA `(.L_x_6866) ;  /* 0x0000000800c87947 */ /* 0x000fea0003800000 */
.L_x_6873:
[----:B------:R1:W-:Y:S01]  /*02b0*/  STG.E desc[UR36][R2.64], R17 ;  /* 0x0000001102007986 */ /* 0x0003e2000c101924 */
[----:B------:R-:W-:Y:S05]  /*02c0*/  BRA `(.L_x_6866) ;  /* 0x0000000800c07947 */ /* 0x000fea0003800000 */
.L_x_6872:
[----:B------:R2:W-:Y:S01]  /*02d0*/  STG.E.U16 desc[UR36][R2.64], R17 ;  /* 0x0000001102007986 */ /* 0x0005e2000c101524 */
[----:B------:R-:W-:Y:S05]  /*02e0*/  BRA `(.L_x_6866) ;  /* 0x0000000800b87947 */ /* 0x000fea0003800000 */
.L_x_6868:
[----:B------:R-:W-:-:S09]  /*02f0*/  UISETP.GT.AND UP0, UPT, UR4, 0x6, UPT ;  /* 0x000000060400788c */ /* 0x000fd2000bf04270 */
[----:B------:R-:W-:Y:S05]  /*0300*/  BRA.U UP0, `(.L_x_6874) ;  /* 0x00000001002c7547 */ /* 0x000fea000b800000 */
[----:B------:R-:W-:-:S09]  /*0310*/  UISETP.NE.AND UP0, UPT, UR4, 0x5, UPT ;  /* 0x000000050400788c */ /* 0x000fd2000bf05270 */
[----:B------:R-:W-:Y:S05]  /*0320*/  BRA.U !UP0, `(.L_x_6875) ;  /* 0x0000000108147547 */ /* 0x000fea000b800000 */
[----:B------:R-:W-:-:S09]  /*0330*/  UISETP.NE.AND UP0, UPT, UR4, 0x6, UPT ;  /* 0x000000060400788c */ /* 0x000fd2000bf05270 */
[----:B------:R-:W-:Y:S05]  /*0340*/  BRA.U UP0, `(.L_x_6871) ;  /* 0x0000000900147547 */ /* 0x000fea000b800000 */
[----:B------:R-:W-:-:S05]  /*0350*/  I2FP.F32.U32 R5, R17 ;  /* 0x0000001100057245 */ /* 0x000fca0000201000 */
[----:B------:R0:W-:Y:S01]  /*0360*/  STG.E desc[UR36][R2.64], R5 ;  /* 0x0000000502007986 */ /* 0x0001e2000c101924 */
[----:B------:R-:W-:Y:S05]  /*0370*/  BRA `(.L_x_6866) ;  /* 0x0000000800947947 */ /* 0x000fea0003800000 */
.L_x_6875:
[----:B------:R-:W-:-:S04]  /*0380*/  I2FP.F32.U32 R0, R17 ;  /* 0x0000001100007245 */ /* 0x000fc80000201000 */
[----:B------:R-:W-:-:S05]  /*0390*/  F2FP.F16.F32.PACK_AB R0, RZ, R0 ;  /* 0x00000000ff00723e */ /* 0x000fca00000000ff */
[----:B------:R0:W-:Y:S01]  /*03a0*/  STG.E.U16 desc[UR36][R2.64], R0 ;  /* 0x0000000002007986 */ /* 0x0001e2000c101524 */
[----:B------:R-:W-:Y:S05]  /*03b0*/  BRA `(.L_x_6866) ;  /* 0x0000000800847947 */ /* 0x000fea0003800000 */
.L_x_6874:
[----:B------:R-:W-:-:S09]  /*03c0*/  UISETP.NE.AND UP0, UPT, UR4, 0x7, UPT ;  /* 0x000000070400788c */ /* 0x000fd2000bf05270 */
[----:B------:R-:W-:Y:S05]  /*03d0*/  BRA.U !UP0, `(.L_x_6876) ;  /* 0x0000000108347547 */ /* 0x000fea000b800000 */
[----:B------:R-:W-:-:S09]  /*03e0*/  UISETP.NE.AND UP0, UPT, UR4, 0x8, UPT ;  /* 0x000000080400788c */ /* 0x000fd2000bf05270 */
[----:B------:R-:W-:Y:S05]  /*03f0*/  BRA.U !UP0, `(.L_x_6877) ;  /* 0x0000000108187547 */ /* 0x000fea000b800000 */
[----:B------:R-:W-:-:S09]  /*0400*/  UISETP.NE.AND UP0, UPT, UR4, 0x9, UPT ;  /* 0x000000090400788c */ /* 0x000fd2000bf05270 */
[----:B------:R-:W-:Y:S05]  /*0410*/  BRA.U UP0, `(.L_x_6871) ;  /* 0x0000000500e07547 */ /* 0x000fea000b800000 */
[----:B------:R-:W-:Y:S01]  /*0420*/  I2FP.F32.U32 R4, R17 ;  /* 0x0000001100047245 */ /* 0x000fe20000201000 */
[----:B------:R-:W-:-:S05]  /*0430*/  IMAD.MOV.U32 R5, RZ, RZ, RZ ;  /* 0x000000ffff057224 */ /* 0x000fca00078e00ff */
[----:B------:R0:W-:Y:S01]  /*0440*/  STG.E.64 desc[UR36][R2.64], R4 ;  /* 0x0000000402007986 */ /* 0x0001e2000c101b24 */
[----:B------:R-:W-:Y:S05]  /*0450*/  BRA `(.L_x_6866) ;  /* 0x00000008005c7947 */ /* 0x000fea0003800000 */
.L_x_6877:
[----:B------:R-:W-:-:S04]  /*0460*/  I2FP.F32.U32 R0, R17 ;  /* 0x0000001100007245 */ /* 0x000fc80000201000 */
[----:B------:R-:W-:-:S04]  /*0470*/  F2FP.F16.F32.PACK_AB R5, RZ, R0 ;  /* 0x00000000ff05723e */ /* 0x000fc800000000ff */
[----:B------:R-:W-:-:S05]  /*0480*/  PRMT R5, R5, 0x5410, RZ ;  /* 0x0000541005057816 */ /* 0x000fca00000000ff */
[----:B------:R0:W-:Y:S01]  /*0490*/  STG.E desc[UR36][R2.64], R5 ;  /* 0x0000000502007986 */ /* 0x0001e2000c101924 */
[----:B------:R-:W-:Y:S05]  /*04a0*/  BRA `(.L_x_6866) ;  /* 0x0000000800487947 */ /* 0x000fea0003800000 */
.L_x_6876:
[----:B------:R-:W0:Y:S02]  /*04b0*/  I2F.F64.U16 R4, R17 ;  /* 0x0000001100047312 */ /* 0x000e240000101800 */
[----:B0-----:R5:W-:Y:S01]  /*04c0*/  STG.E.64 desc[UR36][R2.64], R4 ;  /* 0x0000000402007986 */ /* 0x001be2000c101b24 */
[----:B------:R-:W-:Y:S05]  /*04d0*/  BRA `(.L_x_6866) ;  /* 0x00000008003c7947 */ /* 0x000fea0003800000 */
.L_x_6867:
        /* <DEDUP_REMOVED lines=12> */
.L_x_6880:
[----:B------:R-:W-:Y:S01]  /*05a0*/  CS2R R6, SRZ ;  /* 0x0000000000067805 */ /* 0x000fe2000001ff00 */
[----:B------:R-:W0:Y:S04]  /*05b0*/  I2F.F64.U16 R4, R17 ;  /* 0x0000001100047312 */ /* 0x000e280000101800 */
[----:B0-----:R0:W-:Y:S01]  /*05c0*/  STG.E.128 desc[UR36][R2.64], R4 ;  /* 0x0000000402007986 */ /* 0x0011e2000c101d24 */
[----:B------:R-:W-:Y:S05]  /*05d0*/  BRA `(.L_x_6866) ;  /* 0x0000000400fc7947 */ /* 0x000fea0003800000 */
.L_x_6879:
[----:B------:R-:W-:-:S09]  /*05e0*/  UISETP.NE.AND UP0, UPT, UR4, 0xf, UPT ;  /* 0x0000000f0400788c */ /* 0x000fd2000bf05270 */
[----:B------:R-:W-:Y:S05]  /*05f0*/  BRA.U !UP0, `(.L_x_6881) ;  /* 0x0000000108807547 */ /* 0x000fea000b800000 */
[----:B------:R-:W-:-:S09]  /*0600*/  UISETP.NE.AND UP0, UPT, UR4, 0x17, UPT ;  /* 0x000000170400788c */ /* 0x000fd2000bf05270 */
[----:B------:R-:W-:Y:S05]  /*0610*/  BRA.U !UP0, `(.L_x_6882) ;  /* 0x0000000108387547 */ /* 0x000fea000b800000 */
[----:B------:R-:W-:-:S09]  /*0620*/  UISETP.NE.AND UP0, UPT, UR4, 0x18, UPT ;  /* 0x000000180400788c */ /* 0x000fd2000bf05270 */
[----:B------:R-:W-:Y:S05]  /*0630*/  BRA.U UP0, `(.L_x_6871) ;  /* 0x0000000500587547 */ /* 0x000fea000b800000 */
[----:B------:R-:W-:Y:S01]  /*0640*/  I2FP.F32.U32 R7, R17 ;  /* 0x0000001100077245 */ /* 0x000fe20000201000 */
[----:B------:R-:W-:-:S03]  /*0650*/  IMAD.MOV.U32 R5, RZ, RZ, 0x7f ;  /* 0x0000007fff057424 */ /* 0x000fc600078e00ff */
        /* <DEDUP_REMOVED lines=8> */
.L_x_6883:
[----:B------:R0:W-:Y:S01]  /*06e0*/  STG.E.U8 desc[UR36][R2.64], R5 ;  /* 0x0000000502007986 */ /* 0x0001e2000c101124 */
[----:B------:R-:W-:Y:S05]  /*06f0*/  BRA `(.L_x_6866) ;  /* 0x0000000400b47947 */ /* 0x000fea0003800000 */
.L_x_6882:
[----:B------:R-:W-:-:S04]  /*0700*/  I2FP.F32.U32 R7, R17 ;  /* 0x0000001100077245 */ /* 0x000fc80000201000 */
        /* <DEDUP_REMOVED lines=15> */
.L_x_6881:
[----:B------:R-:W-:-:S04]  /*0800*/  I2FP.F32.U32 R0, R17 ;  /* 0x0000001100007245 */ /* 0x000fc80000201000 */
[----:B------:R-:W-:-:S05]  /*0810*/  F2FP.BF16.F32.PACK_AB R0, RZ, R0 ;  /* 0x00000000ff00723e */ /* 0x000fca00000010ff */
[----:B------:R0:W-:Y:S01]  /*0820*/  STG.E.U16 desc[UR36][R2.64], R0 ;  /* 0x0000000002007986 */ /* 0x0001e2000c101524 */
[----:B------:R-:W-:Y:S05]  /*0830*/  BRA `(.L_x_6866) ;  /* 0x0000000400647947 */ /* 0x000fea0003800000 */
.L_x_6878:
        /* <DEDUP_REMOVED lines=8> */
[----:B------:R0:W-:Y:S01]  /*08c0*/  STG.E.U16 desc[UR36][R2.64], R17 ;  /* 0x0000001102007986 */ /* 0x0001e2000c101524 */
[----:B------:R-:W-:Y:S05]  /*08d0*/  BRA `(.L_x_6866) ;  /* 0x00000004003c7947 */ /* 0x000fea0003800000 */
.L_x_6886:
[----:B------:R-:W-:Y:S01]  /*08e0*/  I2FP.F32.U32 R4, R17 ;  /* 0x0000001100047245 */ /* 0x000fe20000201000 */
        /* <DEDUP_REMOVED lines=10> */
.L_x_6888:
[----:B------:R-:W-:-:S04]  /*0990*/  SHF.R.U32.HI R0, RZ, 0x14, R4 ;  /* 0x00000014ff007819 */ /* 0x000fc80000011604 */
[----:B------:R-:W-:-:S04]  /*09a0*/  LOP3.LUT R5, R0, 0x1, RZ, 0xc0, !PT ;  /* 0x0000000100057812 */ /* 0x000fc800078ec0ff */
[----:B------:R-:W-:-:S04]  /*09b0*/  IADD3 R0, PT, PT, R4, 0x487ffff, R5 ;  /* 0x0487ffff04007810 */ /* 0x000fc80007ffe005 */
[----:B------:R-:W-:-:S04]  /*09c0*/  SHF.R.U32.HI R0, RZ, 0x14, R0 ;  /* 0x00000014ff007819 */ /* 0x000fc80000011600 */
[----:B------:R-:W-:-:S07]  /*09d0*/  LOP3.LUT R4, R0, 0xff, RZ, 0xc0, !PT ;  /* 0x000000ff00047812 */ /* 0x000fce00078ec0ff */
.L_x_6889:
[----:B------:R-:W-:-:S07]  /*09e0*/  PRMT R0, R4, 0x7610, R0 ;  /* 0x0000761004007816 */ /* 0x000fce0000000000 */
.L_x_6887:
[----:B------:R0:W-:Y:S01]  /*09f0*/  STG.E.U8 desc[UR36][R2.64], R0 ;  /* 0x0000000002007986 */ /* 0x0001e2000c101124 */
[----:B------:R-:W-:Y:S05]  /*0a00*/  BRA `(.L_x_6866) ;  /* 0x0000000000f07947 */ /* 0x000fea0003800000 */
.L_x_6885:
        /* <DEDUP_REMOVED lines=11> */
.L_x_6891:
[----:B------:R-:W-:-:S04]  /*0ac0*/  SHF.R.U32.HI R0, RZ, 0x15, R4 ;  /* 0x00000015ff007819 */ /* 0x000fc80000011604 */
[----:B------:R-:W-:-:S04]  /*0ad0*/  LOP3.LUT R5, R0, 0x1, RZ, 0xc0, !PT ;  /* 0x0000000100057812 */ /* 0x000fc800078ec0ff */
[----:B------:R-:W-:-:S04]  /*0ae0*/  IADD3 R0, PT, PT, R4, 0x88fffff, R5 ;  /* 0x088fffff04007810 */ /* 0x000fc80007ffe005 */
[----:B------:R-:W-:-:S04]  /*0af0*/  SHF.R.U32.HI R0, RZ, 0x15, R0 ;  /* 0x00000015ff007819 */ /* 0x000fc80000011600 */
[----:B------:R-:W-:-:S07]  /*0b00*/  LOP3.LUT R4, R0, 0xff, RZ, 0xc0, !PT ;  /* 0x000000ff00047812 */ /* 0x000fce00078ec0ff */
.L_x_6892:
[----:B------:R-:W-:-:S07]  /*0b10*/  PRMT R0, R4, 0x7610, R0 ;  /* 0x0000761004007816 */ /* 0x000fce0000000000 */
.L_x_6890:
[----:B------:R0:W-:Y:S01]  /*0b20*/  STG.E.U8 desc[UR36][R2.64], R0 ;  /* 0x0000000002007986 */ /* 0x0001e2000c101124 */
[----:B------:R-:W-:Y:S05]  /*0b30*/  BRA `(.L_x_6866) ;  /* 0x0000000000a47947 */ /* 0x000fea0003800000 */
.L_x_6884:
[----:B------:R-:W-:-:S09]  /*0b40*/  UISETP.NE.AND UP0, UPT, UR4, 0x1c, UPT ;  /* 0x0000001c0400788c */ /* 0x000fd2000bf05270 */
[----:B------:R-:W-:Y:S05]  /*0b50*/  BRA.U !UP0, `(.L_x_6893) ;  /* 0x0000000108987547 */ /* 0x000fea000b800000 */
[----:B------:R-:W-:-:S09]  /*0b60*/  UISETP.NE.AND UP0, UPT, UR4, 0x1d, UPT ;  /* 0x0000001d0400788c */ /* 0x000fd2000bf05270 */
[----:B------:R-:W-:Y:S05]  /*0b70*/  BRA.U !UP0, `(.L_x_6894) ;  /* 0x0000000108807547 */ /* 0x000fea000b800000 */
[----:B------:R-:W-:-:S09]  /*0b80*/  UISETP.NE.AND UP0, UPT, UR4, 0x2c, UPT ;  /* 0x0000002c0400788c */ /* 0x000fd2000bf05270 */
[----:B------:R-:W-:Y:S05]  /*0b90*/  BRA.U !UP0, `(.L_x_6895) ;  /* 0x0000000108447547 */ /* 0x000fea000b800000 */
.L_x_6871:
        /* <DEDUP_REMOVED lines=16> */
.L_x_6896:
[----:B------:R-:W-:Y:S05]  /*0ca0*/  BRA `(.L_x_6866) ;  /* 0x0000000000487947 */ /* 0x000fea0003800000 */
.L_x_6895:
[----:B------:R-:W-:Y:S01]  /*0cb0*/  I2FP.F32.U32 R5, R17 ;  /* 0x0000001100057245 */ /* 0x000fe20000201000 */
[----:B------:R-:W-:-:S03]  /*0cc0*/  IMAD.MOV.U32 R4, RZ, RZ, 0xff ;  /* 0x000000ffff047424 */ /* 0x000fc600078e00ff */
        /* <DEDUP_REMOVED lines=9> */
.L_x_6897:
[----:B------:R0:W-:Y:S01]  /*0d60*/  STG.E.U8 desc[UR36][R2.64], R4 ;  /* 0x0000000402007986 */ /* 0x0001e2000c101124 */
[----:B------:R-:W-:Y:S05]  /*0d70*/  BRA `(.L_x_6866) ;  /* 0x0000000000147947 */ /* 0x000fea0003800000 */
.L_x_6894:
[----:B------:R-:W-:Y:S01]  /*0d80*/  LOP3.LUT R4, R17, 0xff, RZ, 0xc0, !PT ;  /* 0x000000ff11047812 */ /* 0x000fe200078ec0ff */
[----:B------:R-:W-:-:S05]  /*0d90*/  IMAD.MOV.U32 R5, RZ, RZ, RZ ;  /* 0x000000ffff057224 */ /* 0x000fca00078e00ff */
[----:B------:R0:W-:Y:S01]  /*0da0*/  STG.E.64 desc[UR36][R2.64], R4 ;  /* 0x0000000402007986 */ /* 0x0001e2000c101b24 */
[----:B------:R-:W-:Y:S05]  /*0db0*/  BRA `(.L_x_6866) ;  /* 0x0000000000047947 */ /* 0x000fea0003800000 */
.L_x_6893:
[----:B------:R0:W-:Y:S02]  /*0dc0*/  STG.E desc[UR36][R2.64], R17 ;  /* 0x0000001102007986 */ /* 0x0001e4000c101924 */
.L_x_6866:
[----:B------:R-:W-:Y:S05]  /*0dd0*/  BSYNC.RECONVERGENT B6 ;  /* 0x0000000000067941 */ /* 0x000fea0003800200 */
.L_x_6865:
        /* <DEDUP_REMOVED lines=22> */
.L_x_6903:
[----:B------:R3:W-:Y:S01]  /*0f40*/  STG.E.U8 desc[UR36][R2.64], R17 ;  /* 0x0000001102007986 */ /* 0x0007e2000c101124 */
[----:B------:R-:W-:Y:S05]  /*0f50*/  BRA `(.L_x_6905) ;  /* 0x0000000c00147947 */ /* 0x000fea0003800000 */
.L_x_6902:
        /* <DEDUP_REMOVED lines=10> */
.L_x_6907:
[----:B------:R1:W-:Y:S01]  /*1000*/  STG.E desc[UR36][R2.64], R17 ;  /* 0x0000001102007986 */ /* 0x0003e2000c101924 */
[----:B------:R-:W-:Y:S05]  /*1010*/  BRA `(.L_x_6905) ;  /* 0x0000000800e47947 */ /* 0x000fea0003800000 */
.L_x_6906:
[----:B------:R2:W-:Y:S01]  /*1020*/  STG.E.U16 desc[UR36][R2.64], R17 ;  /* 0x0000001102007986 */ /* 0x0005e2000c101524 */
[----:B------:R-:W-:Y:S05]  /*1030*/  BRA `(.L_x_6905) ;  /* 0x0000000800dc7947 */ /* 0x000fea0003800000 */
.L_x_6901:
[----:B------:R-:W-:-:S09]  /*1040*/  UISETP.GT.AND UP0, UPT, UR4, 0x6, UPT ;  /* 0x000000060400788c */ /* 0x000fd2000bf04270 */
[----:B------:R-:W-:Y:S05]  /*1050*/  BRA.U UP0, `(.L_x_6908) ;  /* 0x0000000100347547 */ /* 0x000fea000b800000 */
[----:B------:R-:W-:-:S09]  /*1060*/  UISETP.NE.AND UP0, UPT, UR4, 0x5, UPT ;  /* 0x000000050400788c */ /* 0x000fd2000bf05270 */
[----:B------:R-:W-:Y:S05]  /*1070*/  BRA.U !UP0, `(.L_x_6909) ;  /* 0x0000000108187547 */ /* 0x000fea000b800000 */
[----:B------:R-:W-:-:S09]  /*1080*/  UISETP.NE.AND UP0, UPT, UR4, 0x6, UPT ;  /* 0x000000060400788c */ /* 0x000fd2000bf05270 */
[----:B------:R-:W-:Y:S05]  /*1090*/  BRA.U UP0, `(.L_x_6904) ;  /* 0x0000000500f47547 */ /* 0x000fea000b800000 */
[----:B------:R-:W0:Y:S02]  /*10a0*/  LDCU.U8 UR4, c[0x0][0x384] ;  /* 0x00007080ff0477ac */ /* 0x000e240008000000 */
[----:B0-----:R-:W-:-:S05]  /*10b0*/  I2FP.F32.U32 R5, UR4 ;  /* 0x0000000400057c45 */ /* 0x001fca0008201000 */
[----:B------:R0:W-:Y:S01]  /*10c0*/  STG.E desc[UR36][R2.64], R5 ;  /* 0x0000000502007986 */ /* 0x0001e2000c101924 */
[----:B------:R-:W-:Y:S05]  /*10d0*/  BRA `(.L_x_6905) ;  /* 0x0000000800b47947 */ /* 0x000fea0003800000 */
.L_x_6909:
[----:B------:R-:W0:Y:S02]  /*10e0*/  LDCU.U8 UR4, c[0x0][0x384] ;  /* 0x00007080ff0477ac */ /* 0x000e240008000000 */
[----:B0-----:R-:W-:-:S04]  /*10f0*/  I2FP.F32.U32 R0, UR4 ;  /* 0x0000000400007c45 */ /* 0x001fc80008201000 */
[----:B------:R-:W-:-:S05]  /*1100*/  F2FP.F16.F32.PACK_AB R0, RZ, R0 ;  /* 0x00000000ff00723e */ /* 0x000fca00000000ff */
[----:B------:R0:W-:Y:S01]  /*1110*/  STG.E.U16 desc[UR36][R2.64], R0 ;  /* 0x0000000002007986 */ /* 0x0001e2000c101524 */
[----:B------:R-:W-:Y:S05]  /*1120*/  BRA `(.L_x_6905) ;  /* 0x0000000800a07947 */ /* 0x000fea0003800000 */
.L_x_6908:
[----:B------:R-:W-:-:S09]  /*1130*/  UISETP.NE.AND UP0, UPT, UR4, 0x7, UPT ;  /* 0x000000070400788c */ /* 0x000fd2000bf05270 */
[----:B------:R-:W-:Y:S05]  /*1140*/  BRA.U !UP0, `(.L_x_6910) ;  /* 0x00000001083c7547 */ /* 0x000fea000b800000 */
[----:B------:R-:W-:-:S09]  /*1150*/  UISETP.NE.AND UP0, UPT, UR4, 0x8, UPT ;  /* 0x000000080400788c */ /* 0x000fd2000bf05270 */
[----:B------:R-:W-:Y:S05]  /*1160*/  BRA.U !UP0, `(.L_x_6911) ;  /* 0x00000001081c7547 */ /* 0x000fea000b800000 */
[----:B------:R-:W-:-:S09]  /*1170*/  UISETP.NE.AND UP0, UPT, UR4, 0x9, UPT ;  /* 0x000000090400788c */ /* 0x000fd2000bf05270 */
[----:B------:R-:W-:Y:S05]  /*1180*/  BRA.U UP0, `(.L_x_6904) ;  /* 0x0000000500b87547 */ /* 0x000fea000b800000 */
[----:B------:R-:W0:Y:S01]  /*1190*/  LDCU.U8 UR4, c[0x0][0x384] ;  /* 0x00007080ff0477ac */ /* 0x000e220008000000 */
[----:B------:R-:W-:Y:S01]  /*11a0*/  IMAD.MOV.U32 R5, RZ, RZ, RZ ;  /* 0x000000ffff057224 */ /* 0x000fe200078e00ff */
[----:B0-----:R-:W-:-:S05]  /*11b0*/  I2FP.F32.U32 R4, UR4 ;  /* 0x0000000400047c45 */ /* 0x001fca0008201000 */
[----:B------:R0:W-:Y:S01]  /*11c0*/  STG.E.64 desc[UR36][R2.64], R4 ;  /* 0x0000000402007986 */ /* 0x0001e2000c101b24 */
[----:B------:R-:W-:Y:S05]  /*11d0*/  BRA `(.L_x_6905) ;  /* 0x0000000800747947 */ /* 0x000fea0003800000 */
.L_x_6911:
[----:B------:R-:W0:Y:S02]  /*11e0*/  LDCU.U8 UR4, c[0x0][0x384] ;  /* 0x00007080ff0477ac */ /* 0x000e240008000000 */
[----:B0-----:R-:W-:-:S04]  /*11f0*/  I2FP.F32.U32 R0, UR4 ;  /* 0x0000000400007c45 */ /* 0x001fc80008201000 */
[----:B------:R-:W-:-:S04]  /*1200*/  F2FP.F16.F32.PACK_AB R0, RZ, R0 ;  /* 0x00000000ff00723e */ /* 0x000fc800000000ff */
[----:B------:R-:W-:-:S05]  /*1210*/  PRMT R0, R0, 0x5410, RZ ;  /* 0x0000541000007816 */ /* 0x000fca00000000ff */
[----:B------:R0:W-:Y:S01]  /*1220*/  STG.E desc[UR36][R2.64], R0 ;  /* 0x0000000002007986 */ /* 0x0001e2000c101924 */
[----:B------:R-:W-:Y:S05]  /*1230*/  BRA `(.L_x_6905) ;  /* 0x00000008005c7947 */ /* 0x000fea0003800000 */
.L_x_6910:
[----:B------:R-:W0:Y:S02]  /*1240*/  I2F.F64.U16 R4, R17 ;  /* 0x0000001100047312 */ /* 0x000e240000101800 */
[----:B0-----:R5:W-:Y:S01]  /*1250*/  STG.E.64 desc[UR36][R2.64], R4 ;  /* 0x0000000402007986 */ /* 0x001be2000c101b24 */
[----:B------:R-:W-:Y:S05]  /*1260*/  BRA `(.L_x_6905) ;  /* 0x0000000800507947 */ /* 0x000fea0003800000 */
.L_x_6900:
        /* <DEDUP_REMOVED lines=12> */
.L_x_6915:
[----:B------:R-:W0:Y:S01]  /*1330*/  LDCU.U8 UR4, c[0x0][0x384] ;  /* 0x00007080ff0477ac */ /* 0x000e220008000000 */
        /* <DEDUP_REMOVED lines=16> */
.L_x_6916:
[----:B------:R0:W-:Y:S01]  /*1440*/  STG.E.U8 desc[UR36][R2.64], R0 ;  /* 0x0000000002007986 */ /* 0x0001e2000c101124 */
[----:B------:R-:W-:Y:S05]  /*1450*/  BRA `(.L_x_6905) ;  /* 0x0000000400d47947 */ /* 0x000fea0003800000 */
.L_x_6914:
        /* <DEDUP_REMOVED lines=17> */
.L_x_6917:
[----:B------:R0:W-:Y:S01]  /*1570*/  STG.E.U8 desc[UR36][R2.64], R0 ;  /* 0x0000000002007986 */ /* 0x0001e2000c101124 */
[----:B------:R-:W-:Y:S05]  /*1580*/  BRA `(.L_x_6905) ;  /* 0x0000000400887947 */ /* 0x000fea0003800000 */
.L_x_6913:
[----:B------:R-:W-:-:S09]  /*1590*/  UISETP.NE.AND UP0, UPT, UR4, 0x1c, UPT ;  /* 0x0000001c0400788c */ /* 0x000fd2000bf05270 */
[----:B------:R-:W-:Y:S05]  /*15a0*/  BRA.U !UP0, `(.L_x_6918) ;  /* 0x0000000108587547 */ /* 0x000fea000b800000 */
[----:B------:R-:W-:-:S09]  /*15b0*/  UISETP.NE.AND UP0, UPT, UR4, 0x1d, UPT ;  /* 0x0000001d0400788c */ /* 0x000fd2000bf05270 */
[----:B------:R-:W-:Y:S05]  /*15c0*/  BRA.U !UP0, `(.L_x_6919) ;  /* 0x0000000108407547 */ /* 0x000fea000b800000 */
[----:B------:R-:W-:-:S09]  /*15d0*/  UISETP.NE.AND UP0, UPT, UR4, 0x2c, UPT ;  /* 0x0000002c0400788c */ /* 0x000fd2000bf05270 */
[----:B------:R-:W-:Y:S05]  /*15e0*/  BRA.U UP0, `(.L_x_6904) ;  /* 0x0000000100a07547 */ /* 0x000fea000b800000 */
[----:B------:R-:W0:Y:S01]  /*15f0*/  LDCU.U8 UR4, c[0x0][0x384] ;  /* 0x00007080ff0477ac */ /* 0x000e220008000000 */
        /* <DEDUP_REMOVED lines=11> */
.L_x_6920:
[----:B------:R0:W-:Y:S01]  /*16b0*/  STG.E.U8 desc[UR36][R2.64], R0 ;  /* 0x0000000002007986 */ /* 0x0001e2000c101124 */
[----:B------:R-:W-:Y:S05]  /*16c0*/  BRA `(.L_x_6905) ;  /* 0x0000000400387947 */ /* 0x000fea0003800000 */
.L_x_6919:
[----:B------:R-:W-:Y:S01]  /*16d0*/  LOP3.LUT R4, R17, 0xff, RZ, 0xc0, !PT ;  /* 0x000000ff11047812 */ /* 0x000fe200078ec0ff */
[----:B------:R-:W-:-:S05]  /*16e0*/  IMAD.MOV.U32 R5, RZ, RZ, RZ ;  /* 0x000000ffff057224 */ /* 0x000fca00078e00ff */
[----:B------:R0:W-:Y:S01]  /*16f0*/  STG.E.64 desc[UR36][R2.64], R4 ;  /* 0x0000000402007986 */ /* 0x0001e2000c101b24 */
[----:B------:R-:W-:Y:S05]  /*1700*/  BRA `(.L_x_6905) ;  /* 0x0000000400287947 */ /* 0x000fea0003800000 */
.L_x_6918:
[----:B------:R0:W-:Y:S01]  /*1710*/  STG.E desc[UR36][R2.64], R17 ;  /* 0x0000001102007986 */ /* 0x0001e2000c101924 */
[----:B------:R-:W-:Y:S05]  /*1720*/  BRA `(.L_x_6905) ;  /* 0x0000000400207947 */ /* 0x000fea0003800000 */
.L_x_6912:
        /* <DEDUP_REMOVED lines=10> */
.L_x_6922:
[----:B------:R-:W-:Y:S01]  /*17d0*/  CS2R R6, SRZ ;  /* 0x0000000000067805 */ /* 0x000fe2000001ff00 */
[----:B------:R-:W0:Y:S04]  /*17e0*/  I2F.F64.U16 R4, R17 ;  /* 0x0000001100047312 */ /* 0x000e280000101800 */
[----:B0-----:R0:W-:Y:S01]  /*17f0*/  STG.E.128 desc[UR36][R2.64], R4 ;  /* 0x0000000402007986 */ /* 0x0011e2000c101d24 */
[----:B------:R-:W-:Y:S05]  /*1800*/  BRA `(.L_x_6905) ;  /* 0x0000000000e87947 */ /* 0x000fea0003800000 */
.L_x_6921:
[----:B------:R-:W-:-:S09]  /*1810*/  UISETP.NE.AND UP0, UPT, UR4, 0xf, UPT ;  /* 0x0000000f0400788c */ /* 0x000fd2000bf05270 */
[----:B------:R-:W-:Y:S05]  /*1820*/  BRA.U !UP0, `(.L_x_6923) ;  /* 0x0000000108d07547 */ /* 0x000fea000b800000 */
[----:B------:R-:W-:-:S09]  /*1830*/  UISETP.NE.AND UP0, UPT, UR4, 0x17, UPT ;  /* 0x000000170400788c */ /* 0x000fd2000bf05270 */
[----:B------:R-:W-:Y:S05]  /*1840*/  BRA.U !UP0, `(.L_x_6924) ;  /* 0x0000000108807547 */ /* 0x000fea000b800000 */
[----:B------:R-:W-:-:S09]  /*1850*/  UISETP.NE.AND UP0, UPT, UR4, 0x18, UPT ;  /* 0x000000180400788c */ /* 0x000fd2000bf05270 */
[----:B------:R-:W-:Y:S05]  /*1860*/  BRA.U !UP0, `(.L_x_6925) ;  /* 0x0000000108447547 */ /* 0x000fea000b800000 */
.L_x_6904:
        /* <DEDUP_REMOVED lines=16> */
.L_x_6926:
[----:B------:R-:W-:Y:S05]  /*1970*/  BRA `(.L_x_6905) ;  /* 0x00000000008c7947 */ /* 0x000fea0003800000 */
.L_x_6925:
        /* <DEDUP_REMOVED lines=11> */
.L_x_6927:
[----:B------:R0:W-:Y:S01]  /*1a30*/  STG.E.U8 desc[UR36][R2.64], R5 ;  /* 0x0000000502007986 */ /* 0x0001e2000c101124 */
[----:B------:R-:W-:Y:S05]  /*1a40*/  BRA `(.L_x_6905) ;  /* 0x0000000000587947 */ /* 0x000fea0003800000 */
.L_x_6924:
[----:B------:R-:W0:Y:S02]  /*1a50*/  LDCU.U8 UR4, c[0x0][0x384] ;  /* 0x00007080ff0477ac */ /* 0x000e240008000000 */
        /* <DEDUP_REMOVED lines=12> */
.L_x_6928:
[----:B------:R-:W-:Y:S01]  /*1b20*/  ISETP.GT.U32.AND P0, PT, R0, 0x7f800000, PT ;  /* 0x7f8000000000780c */ /* 0x000fe20003f04070 */
[----:B------:R-:W-:-:S05]  /*1b30*/  IMAD.MOV.U32 R0, RZ, RZ, 0x7f ;  /* 0x0000007fff007424 */ /* 0x000fca00078e00ff */
[----:B------:R-:W-:-:S05]  /*1b40*/  SEL R5, R0, 0x7c, P0 ;  /* 0x0000007c00057807 */ /* 0x000fca0000000000 */
[----:B------:R0:W-:Y:S01]  /*1b50*/  STG.E.U8 desc[UR36][R2.64], R5 ;  /* 0x0000000502007986 */ /* 0x0001e2000c101124 */
[----:B------:R-:W-:Y:S05]  /*1b60*/  BRA `(.L_x_6905) ;  /* 0x0000000000107947 */ /* 0x000fea0003800000 */
.L_x_6923:
[----:B------:R-:W0:Y:S02]  /*1b70*/  LDCU.U8 UR4, c[0x0][0x384] ;  /* 0x00007080ff0477ac */ /* 0x000e240008000000 */
[----:B0-----:R-:W-:-:S04]  /*1b80*/  I2FP.F32.U32 R0, UR4 ;  /* 0x0000000400007c45 */ /* 0x001fc80008201000 */
[----:B------:R-:W-:-:S05]  /*1b90*/  F2FP.BF16.F32.PACK_AB R0, RZ, R0 ;  /* 0x00000000ff00723e */ /* 0x000fca00000010ff */
[----:B------:R0:W-:Y:S02]  /*1ba0*/  STG.E.U16 desc[UR36][R2.64], R0 ;  /* 0x0000000002007986 */ /* 0x0001e4000c101524 */
.L_x_6905:
        /* <DEDUP_REMOVED lines=22> */
.L_x_6932:
[----:B------:R5:W-:Y:S01]  /*1d10*/  STG.E.U8 desc[UR36][R2.64], R17 ;  /* 0x0000001102007986 */ /* 0x000be2000c101124 */
[----:B------:R-:W-:Y:S05]  /*1d20*/  BRA `(.L_x_6934) ;  /* 0x0000000c00147947 */ /* 0x000fea0003800000 */
.L_x_6931:
        /* <DEDUP_REMOVED lines=10> */
.L_x_6936:
[----:B------:R0:W-:Y:S01]  /*1dd0*/  STG.E desc[UR36][R2.64], R17 ;  /* 0x0000001102007986 */ /* 0x0001e2000c101924 */
[----:B------:R-:W-:Y:S05]  /*1de0*/  BRA `(.L_x_6934) ;  /* 0x0000000800e47947 */ /* 0x000fea0003800000 */
.L_x_6935:
[----:B------:R0:W-:Y:S01]  /*1df0*/  STG.E.U16 desc[UR36][R2.64], R17 ;  /* 0x0000001102007986 */ /* 0x0001e2000c101524 */
[----:B------:R-:W-:Y:S05]  /*1e00*/  BRA `(.L_x_6934) ;  /* 0x0000000800dc7947 */ /* 0x000fea0003800000 */
.L_x_6930:
        /* <DEDUP_REMOVED lines=10> */
.L_x_6938:
[----:B------:R-:W0:Y:S02]  /*1eb0*/  LDCU.U8 UR4, c[0x0][0x384] ;  /* 0x00007080ff0477ac */ /* 0x000e240008000000 */
[----:B0-----:R-:W-:-:S04]  /*1ec0*/  I2FP.F32.U32 R0, UR4 ;  /* 0x0000000400007c45 */ /* 0x001fc80008201000 */
[----:B------:R-:W-:-:S05]  /*1ed0*/  F2FP.F16.F32.PACK_AB R0, RZ, R0 ;  /* 0x00000000ff00723e */ /* 0x000fca00000000ff */
[----:B------:R0:W-:Y:S01]  /*1ee0*/  STG.E.U16 desc[UR36][R2.64], R0 ;  /* 0x0000000002007986 */ /* 0x0001e2000c101524 */
[----:B------:R-:W-:Y:S05]  /*1ef0*/  BRA `(.L_x_6934) ;  /* 0x0000000800a07947 */ /* 0x000fea0003800000 */
.L_x_6937:
        /* <DEDUP_REMOVED lines=11> */
.L_x_6940:
[----:B------:R-:W0:Y:S02]  /*1fb0*/  LDCU.U8 UR4, c[0x0][0x384] ;  /* 0x00007080ff0477ac */ /* 0x000e240008000000 */
[----:B0-----:R-:W-:-:S04]  /*1fc0*/  I2FP.F32.U32 R0, UR4 ;  /* 0x0000000400007c45 */ /* 0x001fc80008201000 */
[----:B------:R-:W-:-:S04]  /*1fd0*/  F2FP.F16.F32.PACK_AB R0, RZ, R0 ;  /* 0x00000000ff00723e */ /* 0x000fc800000000ff */
[----:B------:R-:W-:-:S05]  /*1fe0*/  PRMT R0, R0, 0x5410, RZ ;  /* 0x0000541000007816 */ /* 0x000fca00000000ff */
[----:B------:R2:W-:Y:S01]  /*1ff0*/  STG.E desc[UR36][R2.64], R0 ;  /* 0x0000000002007986 */ /* 0x0005e2000c101924 */
[----:B------:R-:W-:Y:S05]  /*2000*/  BRA `(.L_x_6934) ;  /* 0x00000008005c7947 */ /* 0x000fea0003800000 */
.L_x_6939:
[----:B------:R-:W0:Y:S02]  /*2010*/  I2F.F64.U16 R4, R17 ;  /* 0x0000001100047312 */ /* 0x000e240000101800 */
[----:B0-----:R4:W-:Y:S01]  /*2020*/  STG.E.64 desc[UR36][R2.64], R4 ;  /* 0x0000000402007986 */ /* 0x0019e2000c101b24 */
[----:B------:R-:W-:Y:S05]  /*2030*/  BRA `(.L_x_6934) ;  /* 0x0000000800507947 */ /* 0x000fea0003800000 */
.L_x_6929:
        /* <DEDUP_REMOVED lines=12> */
.L_x_6944:
        /* <DEDUP_REMOVED lines=17> */
.L_x_6945:
[----:B------:R0:W-:Y:S01]  /*2210*/  STG.E.U8 desc[UR36][R2.64], R0 ;  /* 0x0000000002007986 */ /* 0x0001e2000c101124 */
[----:B------:R-:W-:Y:S05]  /*2220*/  BRA `(.L_x_6934) ;  /* 0x0000000400d47947 */ /* 0x000fea0003800000 */
.L_x_6943:
        /* <DEDUP_REMOVED lines=17> */
.L_x_6946:
[----:B------:R0:W-:Y:S01]  /*2340*/  STG.E.U8 desc[UR36][R2.64], R0 ;  /* 0x0000000002007986 */ /* 0x0001e2000c101124 */
[----:B------:R-:W-:Y:S05]  /*2350*/  BRA `(.L_x_6934) ;  /* 0x0000000400887947 */ /* 0x000fea0003800000 */
.L_x_6942:
        /* <DEDUP_REMOVED lines=18> */
.L_x_6949:
[----:B------:R0:W-:Y:S01]  /*2480*/  STG.E.U8 desc[UR36][R2.64], R0 ;  /* 0x0000000002007986 */ /* 0x0001e2000c101124 */
[----:B------:R-:W-:Y:S05]  /*2490*/  BRA `(.L_x_6934) ;  /* 0x0000000400387947 */ /* 0x000fea0003800000 */
.L_x_6948:
[----:B------:R-:W-:Y:S01]  /*24a0*/  LOP3.LUT R4, R17, 0xff, RZ, 0xc0, !PT ;  /* 0x000000ff11047812 */ /* 0x000fe200078ec0ff */
[----:B------:R-:W-:-:S05]  /*24b0*/  IMAD.MOV.U32 R5, RZ, RZ, RZ ;  /* 0x000000ffff057224 */ /* 0x000fca00078e00ff */
[----:B------:R0:W-:Y:S01]  /*24c0*/  STG.E.64 desc[UR36][R2.64], R4 ;  /* 0x0000000402007986 */ /* 0x0001e2000c101b24 */
[----:B------:R-:W-:Y:S05]  /*24d0*/  BRA `(.L_x_6934) ;  /* 0x0000000400287947 */ /* 0x000fea0003800000 */
.L_x_6947:
[----:B------:R0:W-:Y:S01]  /*24e0*/  STG.E desc[UR36][R2.64], R17 ;  /* 0x0000001102007986 */ /* 0x0001e2000c101924 */
[----:B------:R-:W-:Y:S05]  /*24f0*/  BRA `(.L_x_6934) ;  /* 0x0000000400207947 */ /* 0x000fea0003800000 */
.L_x_6941:
        /* <DEDUP_REMOVED lines=10> */
.L_x_6951:
[----:B------:R-:W-:Y:S01]  /*25a0*/  CS2R R6, SRZ ;  /* 0x0000000000067805 */ /* 0x000fe2000001ff00 */
[----:B------:R-:W0:Y:S04]  /*25b0*/  I2F.F64.U16 R4, R17 ;  /* 0x0000001100047312 */ /* 0x000e280000101800 */
[----:B0-----:R0:W-:Y:S01]  /*25c0*/  STG.E.128 desc[UR36][R2.64], R4 ;  /* 0x0000000402007986 */ /* 0x0011e2000c101d24 */
[----:B------:R-:W-:Y:S05]  /*25d0*/  BRA `(.L_x_6934) ;  /* 0x0000000000e87947 */ /* 0x000fea0003800000 */
.L_x_6950:
[----:B------:R-:W-:-:S09]  /*25e0*/  UISETP.NE.AND UP0, UPT, UR4, 0xf, UPT ;  /* 0x0000000f0400788c */ /* 0x000fd2000bf05270 */
[----:B------:R-:W-:Y:S05]  /*25f0*/  BRA.U !UP0, `(.L_x_6952) ;  /* 0x0000000108d07547 */ /* 0x000fea000b800000 */
[----:B------:R-:W-:-:S09]  /*2600*/  UISETP.NE.AND UP0, UPT, UR4, 0x17, UPT ;  /* 0x000000170400788c */ /* 0x000fd2000bf05270 */
[----:B------:R-:W-:Y:S05]  /*2610*/  BRA.U !UP0, `(.L_x_6953) ;  /* 0x0000000108807547 */ /* 0x000fea000b800000 */
[----:B------:R-:W-:-:S09]  /*2620*/  UISETP.NE.AND UP0, UPT, UR4, 0x18, UPT ;  /* 0x000000180400788c */ /* 0x000fd2000bf05270 */
[----:B------:R-:W-:Y:S05]  /*2630*/  BRA.U !UP0, `(.L_x_6954) ;  /* 0x0000000108447547 */ /* 0x000fea000b800000 */
.L_x_6933:
        /* <DEDUP_REMOVED lines=16> */
.L_x_6955:
[----:B------:R-:W-:Y:S05]  /*2740*/  BRA `(.L_x_6934) ;  /* 0x00000000008c7947 */ /* 0x000fea0003800000 */
.L_x_6954:
        /* <DEDUP_REMOVED lines=11> */
.L_x_6956:
[----:B------:R0:W-:Y:S01]  /*2800*/  STG.E.U8 desc[UR36][R2.64], R5 ;  /* 0x0000000502007986 */ /* 0x0001e2000c101124 */
[----:B------:R-:W-:Y:S05]  /*2810*/  BRA `(.L_x_6934) ;  /* 0x0000000000587947 */ /* 0x000fea0003800000 */
.L_x_6953:
        /* <DEDUP_REMOVED lines=13> */
.L_x_6957:
[----:B------:R-:W-:Y:S01]  /*28f0*/  ISETP.GT.U32.AND P0, PT, R0, 0x7f800000, PT ;  /* 0x7f8000000000780c */ /* 0x000fe20003f04070 */
[----:B------:R-:W-:-:S05]  /*2900*/  IMAD.MOV.U32 R0, RZ, RZ, 0x7f ;  /* 0x0000007fff007424 */ /* 0x000fca00078e00ff */
[----:B------:R-:W-:-:S05]  /*2910*/  SEL R5, R0, 0x7c, P0 ;  /* 0x0000007c00057807 */ /* 0x000fca0000000000 */
[----:B------:R0:W-:Y:S01]  /*2920*/  STG.E.U8 desc[UR36][R2.64], R5 ;  /* 0x0000000502007986 */ /* 0x0001e2000c101124 */
[----:B------:R-:W-:Y:S05]  /*2930*/  BRA `(.L_x_6934) ;  /* 0x0000000000107947 */ /* 0x000fea0003800000 */
.L_x_6952:
[----:B------:R-:W0:Y:S02]  /*2940*/  LDCU.U8 UR4, c[0x0][0x384] ;  /* 0x00007080ff0477ac */ /* 0x000e240008000000 */
[----:B0-----:R-:W-:-:S04]  /*2950*/  I2FP.F32.U32 R0, UR4 ;  /* 0x0000000400007c45 */ /* 0x001fc80008201000 */
[----:B------:R-:W-:-:S05]  /*2960*/  F2FP.BF16.F32.PACK_AB R0, RZ, R0 ;  /* 0x00000000ff00723e */ /* 0x000fca00000010ff */
[----:B------:R0:W-:Y:S02]  /*2970*/  STG.E.U16 desc[UR36][R2.64], R0 ;  /* 0x0000000002007986 */ /* 0x0001e4000c101524 */
.L_x_6934:
[----:B------:R-:W-:-:S07]  /*2980*/  VIADD R19, R19, 0x80 ;  /* 0x0000008013137836 */ /* 0x000fce0000000000 */
.L_x_6899:
[----:B------:R-:W-:Y:S05]  /*2990*/  BSYNC.RECONVERGENT B6 ;  /* 0x0000000000067941 */ /* 0x000fea0003800200 */
.L_x_6898:
        /* <DEDUP_REMOVED lines=21> */
.L_x_6961:
[----:B------:R-:W-:Y:S01]  /*2af0*/  STG.E.U8 desc[UR36][R2.64], R17 ;  /* 0x0000001102007986 */ /* 0x000fe2000c101124 */
[----:B------:R-:W-:Y:S05]  /*2b00*/  EXIT ;  /* 0x000000000000794d */ /* 0x000fea0003800000 */
.L_x_6960:
        /* <DEDUP_REMOVED lines=8> */
[----:B------:R-:W-:Y:S01]  /*2b90*/  STG.E.64 desc[UR36][R2.64], R4 ;  /* 0x0000000402007986 */ /* 0x000fe2000c101b24 */
[----:B------:R-:W-:Y:S05]  /*2ba0*/  EXIT ;  /* 0x000000000000794d */ /* 0x000fea0003800000 */
.L_x_6964:
[----:B------:R-:W-:Y:S01]  /*2bb0*/  STG.E desc[UR36][R2.64], R17 ;  /* 0x0000001102007986 */ /* 0x000fe2000c101924 */
[----:B------:R-:W-:Y:S05]  /*2bc0*/  EXIT ;  /* 0x000000000000794d */ /* 0x000fea0003800000 */
.L_x_6963:
[----:B------:R-:W-:Y:S01]  /*2bd0*/  STG.E.U16 desc[UR36][R2.64], R17 ;  /* 0x0000001102007986 */ /* 0x000fe2000c101524 */
[----:B------:R-:W-:Y:S05]  /*2be0*/  EXIT ;  /* 0x000000000000794d */ /* 0x000fea0003800000 */
.L_x_6959:
        /* <DEDUP_REMOVED lines=8> */
[----:B------:R-:W-:Y:S01]  /*2c70*/  STG.E desc[UR36][R2.64], R5 ;  /* 0x0000000502007986 */ /* 0x000fe2000c101924 */
[----:B------:R-:W-:Y:S05]  /*2c80*/  EXIT ;  /* 0x000000000000794d */ /* 0x000fea0003800000 */
.L_x_6966:
[----:B------:R-:W0:Y:S02]  /*2c90*/  LDCU.U8 UR4, c[0x0][0x384] ;  /* 0x00007080ff0477ac */ /* 0x000e240008000000 */
[----:B0-----:R-:W-:-:S04]  /*2ca0*/  I2FP.F32.U32 R0, UR4 ;  /* 0x0000000400007c45 */ /* 0x001fc80008201000 */
[----:B------:R-:W-:-:S05]  /*2cb0*/  F2FP.F16.F32.PACK_AB R0, RZ, R0 ;  /* 0x00000000ff00723e */ /* 0x000fca00000000ff */
[----:B------:R-:W-:Y:S01]  /*2cc0*/  STG.E.U16 desc[UR36][R2.64], R0 ;  /* 0x0000000002007986 */ /* 0x000fe2000c101524 */
[----:B------:R-:W-:Y:S05]  /*2cd0*/  EXIT ;  /* 0x000000000000794d */ /* 0x000fea0003800000 */
.L_x_6965:
        /* <DEDUP_REMOVED lines=9> */
[----:B------:R-:W-:Y:S01]  /*2d70*/  STG.E.64 desc[UR36][R2.64], R4 ;  /* 0x0000000402007986 */ /* 0x000fe2000c101b24 */
[----:B------:R-:W-:Y:S05]  /*2d80*/  EXIT ;  /* 0x000000000000794d */ /* 0x000fea0003800000 */
.L_x_6968:
[----:B------:R-:W0:Y:S02]  /*2d90*/  LDCU.U8 UR4, c[0x0][0x384] ;  /* 0x00007080ff0477ac */ /* 0x000e240008000000 */
[----:B0-----:R-:W-:-:S04]  /*2da0*/  I2FP.F32.U32 R0, UR4 ;  /* 0x0000000400007c45 */ /* 0x001fc80008201000 */
[----:B------:R-:W-:-:S04]  /*2db0*/  F2FP.F16.F32.PACK_AB R0, RZ, R0 ;  /* 0x00000000ff00723e */ /* 0x000fc800000000ff */
[----:B------:R-:W-:-:S05]  /*2dc0*/  PRMT R0, R0, 0x5410, RZ ;  /* 0x0000541000007816 */ /* 0x000fca00000000ff */
[----:B------:R-:W-:Y:S01]  /*2dd0*/  STG.E desc[UR36][R2.64], R0 ;  /* 0x0000000002007986 */ /* 0x000fe2000c101924 */
[----:B------:R-:W-:Y:S05]  /*2de0*/  EXIT ;  /* 0x000000000000794d */ /* 0x000fea0003800000 */
.L_x_6967:
[----:B------:R-:W0:Y:S02]  /*2df0*/  I2F.F64.U16 R4, R17 ;  /* 0x0000001100047312 */ /* 0x000e240000101800 */
[----:B0-----:R-:W-:Y:S01]  /*2e00*/  STG.E.64 desc[UR36][R2.64], R4 ;  /* 0x0000000402007986 */ /* 0x001fe2000c101b24 */
[----:B------:R-:W-:Y:S05]  /*2e10*/  EXIT ;  /* 0x000000000000794d */ /* 0x000fea0003800000 */
.L_x_6958:
        /* <DEDUP_REMOVED lines=10> */
[----:B------:R-:W-:Y:S01]  /*2ec0*/  STG.E.U16 desc[UR36][R2.64], R17 ;  /* 0x0000001102007986 */ /* 0x000fe2000c101524 */
[----:B------:R-:W-:Y:S05]  /*2ed0*/  EXIT ;  /* 0x000000000000794d */ /* 0x000fea0003800000 */
.L_x_6972:
        /* <DEDUP_REMOVED lines=17> */
.L_x_6973:
[----:B------:R-:W-:Y:S01]  /*2ff0*/  STG.E.U8 desc[UR36][R2.64], R0 ;  /* 0x0000000002007986 */ /* 0x000fe2000c101124 */
[----:B------:R-:W-:Y:S05]  /*3000*/  EXIT ;  /* 0x000000000000794d */ /* 0x000fea0003800000 */
.L_x_6971:
        /* <DEDUP_REMOVED lines=17> */
.L_x_6974:
[----:B------:R-:W-:Y:S01]  /*3120*/  STG.E.U8 desc[UR36][R2.64], R0 ;  /* 0x0000000002007986 */ /* 0x000fe2000c101124 */
[----:B------:R-:W-:Y:S05]  /*3130*/  EXIT ;  /* 0x000000000000794d */ /* 0x000fea0003800000 */
.L_x_6970:
        /* <DEDUP_REMOVED lines=18> */
.L_x_6977:
[----:B------:R-:W-:Y:S01]  /*3260*/  STG.E.U8 desc[UR36][R2.64], R0 ;  /* 0x0000000002007986 */ /* 0x000fe2000c101124 */
[----:B------:R-:W-:Y:S05]  /*3270*/  EXIT ;  /* 0x000000000000794d */ /* 0x000fea0003800000 */
.L_x_6976:
[----:B------:R-:W-:Y:S01]  /*3280*/  LOP3.LUT R4, R17, 0xff, RZ, 0xc0, !PT ;  /* 0x000000ff11047812 */ /* 0x000fe200078ec0ff */
[----:B------:R-:W-:-:S05]  /*3290*/  IMAD.MOV.U32 R5, RZ, RZ, RZ ;  /* 0x000000ffff057224 */ /* 0x000fca00078e00ff */
[----:B------:R-:W-:Y:S01]  /*32a0*/  STG.E.64 desc[UR36][R2.64], R4 ;  /* 0x0000000402007986 */ /* 0x000fe2000c101b24 */
[----:B------:R-:W-:Y:S05]  /*32b0*/  EXIT ;  /* 0x000000000000794d */ /* 0x000fea0003800000 */
.L_x_6975:
[----:B------:R-:W-:Y:S01]  /*32c0*/  STG.E desc[UR36][R2.64], R17 ;  /* 0x0000001102007986 */ /* 0x000fe2000c101924 */
[----:B------:R-:W-:Y:S05]  /*32d0*/  EXIT ;  /* 0x000000000000794d */ /* 0x000fea0003800000 */
.L_x_6969:
        /* <DEDUP_REMOVED lines=10> */
.L_x_6979:
[----:B------:R-:W-:Y:S01]  /*3380*/  CS2R R6, SRZ ;  /* 0x0000000000067805 */ /* 0x000fe2000001ff00 */
[----:B------:R-:W0:Y:S04]  /*3390*/  I2F.F64.U16 R4, R17 ;  /* 0x0000001100047312 */ /* 0x000e280000101800 */
[----:B0-----:R-:W-:Y:S01]  /*33a0*/  STG.E.128 desc[UR36][R2.64], R4 ;  /* 0x0000000402007986 */ /* 0x001fe2000c101d24 */
[----:B------:R-:W-:Y:S05]  /*33b0*/  EXIT ;  /* 0x000000000000794d */ /* 0x000fea0003800000 */
.L_x_6978:
[----:B------:R-:W-:-:S09]  /*33c0*/  UISETP.NE.AND UP0, UPT, UR4, 0xf, UPT ;  /* 0x0000000f0400788c */ /* 0x000fd2000bf05270 */
[----:B------:R-:W-:Y:S05]  /*33d0*/  BRA.U !UP0, `(.L_x_6980) ;  /* 0x0000000108d47547 */ /* 0x000fea000b800000 */
[----:B------:R-:W-:-:S09]  /*33e0*/  UISETP.NE.AND UP0, UPT, UR4, 0x17, UPT ;  /* 0x000000170400788c */ /* 0x000fd2000bf05270 */
[----:B------:R-:W-:Y:S05]  /*33f0*/  BRA.U !UP0, `(.L_x_6981) ;  /* 0x0000000108807547 */ /* 0x000fea000b800000 */
[----:B------:R-:W-:-:S09]  /*3400*/  UISETP.NE.AND UP0, UPT, UR4, 0x18, UPT ;  /* 0x000000180400788c */ /* 0x000fd2000bf05270 */
[----:B------:R-:W-:Y:S05]  /*3410*/  BRA.U !UP0, `(.L_x_6982) ;  /* 0x0000000108447547 */ /* 0x000fea000b800000 */
.L_x_6962:
        /* <DEDUP_REMOVED lines=16> */
.L_x_6983:
[----:B------:R-:W-:Y:S05]  /*3520*/  EXIT ;  /* 0x000000000000794d */ /* 0x000fea0003800000 */
.L_x_6982:
        /* <DEDUP_REMOVED lines=11> */
.L_x_6984:
[----:B------:R-:W-:Y:S01]  /*35e0*/  STG.E.U8 desc[UR36][R2.64], R5 ;  /* 0x0000000502007986 */ /* 0x000fe2000c101124 */
[----:B------:R-:W-:Y:S05]  /*35f0*/  EXIT ;  /* 0x000000000000794d */ /* 0x000fea0003800000 */
.L_x_6981:
[----:B------:R-:W0:Y:S02]  /*3600*/  LDCU.U8 UR4, c[0x0][0x384] ;  /* 0x00007080ff0477ac */ /* 0x000e240008000000 */
        /* <DEDUP_REMOVED lines=13> */
.L_x_6985:
[----:B------:R-:W-:Y:S01]  /*36e0*/  ISETP.GT.U32.AND P0, PT, R0, 0x7f800000, PT ;  /* 0x7f8000000000780c */ /* 0x000fe20003f04070 */
[----:B------:R-:W-:-:S05]  /*36f0*/  IMAD.MOV.U32 R0, RZ, RZ, 0x7f ;  /* 0x0000007fff007424 */ /* 0x000fca00078e00ff */
[----:B------:R-:W-:-:S05]  /*3700*/  SEL R5, R0, 0x7c, P0 ;  /* 0x0000007c00057807 */ /* 0x000fca0000000000 */
[----:B------:R-:W-:Y:S01]  /*3710*/  STG.E.U8 desc[UR36][R2.64], R5 ;  /* 0x0000000502007986 */ /* 0x000fe2000c101124 */
[----:B------:R-:W-:Y:S05]  /*3720*/  EXIT ;  /* 0x000000000000794d */ /* 0x000fea0003800000 */
.L_x_6980:
[----:B------:R-:W0:Y:S02]  /*3730*/  LDCU.U8 UR4, c[0x0][0x384] ;  /* 0x00007080ff0477ac */ /* 0x000e240008000000 */
[----:B0-----:R-:W-:-:S04]  /*3740*/  I2FP.F32.U32 R0, UR4 ;  /* 0x0000000400007c45 */ /* 0x001fc80008201000 */
[----:B------:R-:W-:-:S05]  /*3750*/  F2FP.BF16.F32.PACK_AB R0, RZ, R0 ;  /* 0x00000000ff00723e */ /* 0x000fca00000010ff */
[----:B------:R-:W-:Y:S01]  /*3760*/  STG.E.U16 desc[UR36][R2.64], R0 ;  /* 0x0000000002007986 */ /* 0x000fe2000c101524 */
[----:B------:R-:W-:Y:S05]  /*3770*/  EXIT ;  /* 0x000000000000794d */ /* 0x000fea0003800000 */
.L_x_6986:
        /* <DEDUP_REMOVED lines=16> */
.L_x_7176:


//--------------------- .text._ZN2at6native18elementwise_kernelILi128ELi4EZNS0_22gpu_kernel_impl_nocastINS0_11FillFunctorIhEEEEvRNS_18TensorIteratorBaseERKT_EUliE_EEviT1_ --------------------------
	.section	.text._ZN2at6native18elementwise_kernelILi128ELi4EZNS0_22gpu_kernel_impl_nocastINS0_11FillFunctorIhEEEEvRNS_18TensorIteratorBaseERKT_EUliE_EEviT1_,"ax",@progbits
	.align	128
        .global         _ZN2at6native18elementwise_kernelILi128ELi4EZNS0_22gpu_kernel_impl_nocastINS0_11FillFunctorIhEEEEvRNS_18TensorIteratorBaseERKT_EUliE_EEviT1_
        .type           _ZN2at6native18elementwise_kernelILi128ELi4EZNS0_22gpu_kernel_impl_nocastINS0_11FillFunctorIhEEEEvRNS_18TensorIteratorBaseERKT_EUliE_EEviT1_,@function
        .size           _ZN2at6native18elementwise_kernelILi128ELi4EZNS0_22gpu_kernel_impl_nocastINS0_11FillFunctorIhEEEEvRNS_18TensorIteratorBaseERKT_EUliE_EEviT1_,(.L_x_7177 - _ZN2at6native18elementwise_kernelILi128ELi4EZNS0_22gpu_kernel_impl_nocastINS0_11FillFunctorIhEEEEvRNS_18TensorIteratorBaseERKT_EUliE_EEviT1_)
        .other          _ZN2at6native18elementwise_kernelILi128ELi4EZNS0_22gpu_kernel_impl_nocastINS0_11FillFunctorIhEEEEvRNS_18TensorIteratorBaseERKT_EUliE_EEviT1_,@"STO_CUDA_ENTRY STV_DEFAULT"
_ZN2at6native18elementwise_kernelILi128ELi4EZNS0_22gpu_kernel_impl_nocastINS0_11FillFunctorIhEEEEvRNS_18TensorIteratorBaseERKT_EUliE_EEviT1_:
.text._ZN2at6native18elementwise_kernelILi128ELi4EZNS0_22gpu_kernel_impl_nocastINS0_11FillFunctorIhEEEEvRNS_18TensorIteratorBaseERKT_EUliE_EEviT1_:
        /* <DEDUP_REMOVED lines=16> */
.L_x_6987:
        /* <DEDUP_REMOVED lines=282> */
.L_x_6991:
        /* <DEDUP_REMOVED lines=281> */
.L_x_6993:
[----:B------:R-:W0:Y:S01]  /*2430*/  LDCU.64 UR10, c[0x0][0x520] ;  /* 0x0000a400ff0a77ac */ /* 0x000e220008000a00 */
[----:B------:R-:W-:Y:S02]  /*2440*/  IADD3 R3, PT, PT, R3, 0x80, RZ ;  /* 0x0000008003037810 */ /* 0x000fe40007ffe0ff */
[----:B0-----:R-:W-:-:S04]  /*2450*/  IADD3 R4, P0, PT, R2, UR10, RZ ;  /* 0x0000000a02047c10 */ /* 0x001fc8000ff1e0ff */
[----:B------:R-:W-:-:S05]  /*2460*/  IADD3.X R5, PT, PT, RZ, UR11, RZ, P0, !PT ;  /* 0x0000000bff057c10 */ /* 0x000fca00087fe4ff */
[----:B------:R0:W-:Y:S04]  /*2470*/  STG.E.U8 desc[UR6][R4.64], R0 ;  /* 0x0000000004007986 */ /* 0x0001e8000c101106 */
.L_x_6990:
[----:B------:R-:W-:-:S13]  /*2480*/  ISETP.GE.AND P0, PT, R3, UR8, PT ;  /* 0x0000000803007c0c */ /* 0x000fda000bf06270 */
[----:B------:R-:W-:Y:S05]  /*2490*/  @P0 BREAK.RELIABLE B1 ;  /* 0x0000000000010942 */ /* 0x000fea0003800100 */
[----:B------:R-:W-:Y:S05]  /*24a0*/  @P0 BRA `(.L_x_6992) ;  /* 0x00000010005c0947 */ /* 0x000fea0003800000 */
[----:B------:R-:W-:Y:S05]  /*24b0*/  BSYNC.RELIABLE B1 ;  /* 0x0000000000017941 */ /* 0x000fea0003800100 */
.L_x_6989:
        /* <DEDUP_REMOVED lines=273> */
.L_x_6994:
[----:B------:R-:W0:Y:S01]  /*35d0*/  LDCU.64 UR10, c[0x0][0x520] ;  /* 0x0000a400ff0a77ac */ /* 0x000e220008000a00 */
[----:B------:R-:W-:Y:S02]  /*35e0*/  IADD3 R3, PT, PT, R3, 0x80, RZ ;  /* 0x0000008003037810 */ /* 0x000fe40007ffe0ff */
[----:B0-----:R-:W-:-:S04]  /*35f0*/  IADD3 R4, P0, PT, R2, UR10, RZ ;  /* 0x0000000a02047c10 */ /* 0x001fc8000ff1e0ff */
[----:B------:R-:W-:-:S05]  /*3600*/  IADD3.X R5, PT, PT, RZ, UR11, RZ, P0, !PT ;  /* 0x0000000bff057c10 */ /* 0x000fca00087fe4ff */
[----:B----4-:R1:W-:Y:S04]  /*3610*/  STG.E.U8 desc[UR6][R4.64], R0 ;  /* 0x0000000004007986 */ /* 0x0103e8000c101106 */
.L_x_6992:
[----:B------:R-:W-:Y:S05]  /*3620*/  BSYNC.RECONVERGENT B0 ;  /* 0x0000000000007941 */ /* 0x000fea0003800200 */
.L_x_6988:
        /* <DEDUP_REMOVED lines=276> */
.L_x_6995:
[----:B------:R-:W0:Y:S02]  /*4770*/  LDCU.64 UR8, c[0x0][0x520] ;  /* 0x0000a400ff0877ac */ /* 0x000e240008000a00 */
[----:B0-----:R-:W-:-:S04]  /*4780*/  IADD3 R2, P0, PT, R2, UR8, RZ ;  /* 0x0000000802027c10 */ /* 0x001fc8000ff1e0ff */
[----:B------:R-:W-:-:S05]  /*4790*/  IADD3.X R3, PT, PT, RZ, UR9, RZ, P0, !PT ;  /* 0x00000009ff037c10 */ /* 0x000fca00087fe4ff */
[----:B----4-:R-:W-:Y:S01]  /*47a0*/  STG.E.U8 desc[UR6][R2.64], R0 ;  /* 0x0000000002007986 */ /* 0x010fe2000c101106 */
[----:B------:R-:W-:Y:S05]  /*47b0*/  EXIT ;  /* 0x000000000000794d */ /* 0x000fea0003800000 */
.L_x_6996:
        /* <DEDUP_REMOVED lines=12> */
.L_x_7177:


//--------------------- .text._ZN2at6native27unrolled_elementwise_kernelINS0_11FillFunctorIhEESt5arrayIPcLm1EELi4E23TrivialOffsetCalculatorILi0EjES7_ILi1EjENS0_6memory15LoadWithoutCastENSA_16StoreWithoutCastEEEviT_T0_T2_T3_T4_T5_ --------------------------
	.section	.text._ZN2at6native27unrolled_elementwise_kernelINS0_11FillFunctorIhEESt5arrayIPcLm1EELi4E23TrivialOffsetCalculatorILi0EjES7_ILi1EjENS0_6memory15LoadWithoutCastENSA_16StoreWithoutCastEEEviT_T0_T2_T3_T4_T5_,"ax",@progbits
	.align	128
        .global         _ZN2at6native27unrolled_elementwise_kernelINS0_11FillFunctorIhEESt5arrayIPcLm1EELi4E23TrivialOffsetCalculatorILi0EjES7_ILi1EjENS0_6memory15LoadWithoutCastENSA_16StoreWithoutCastEEEviT_T0_T2_T3_T4_T5_
        .type           _ZN2at6native27unrolled_elementwise_kernelINS0_11FillFunctorIhEESt5arrayIPcLm1EELi4E23TrivialOffsetCalculatorILi0EjES7_ILi1EjENS0_6memory15LoadWithoutCastENSA_16StoreWithoutCastEEEviT_T0_T2_T3_T4_T5_,@function
        .size           _ZN2at6native27unrolled_elementwise_kernelINS0_11FillFunctorIhEESt5arrayIPcLm1EELi4E23TrivialOffsetCalculatorILi0EjES7_ILi1EjENS0_6memory15LoadWithoutCastENSA_16StoreWithoutCastEEEviT_T0_T2_T3_T4_T5_,(.L_x_7178 - _ZN2at6native27unrolled_elementwise_kernelINS0_11FillFunctorIhEESt5arrayIPcLm1EELi4E23TrivialOffsetCalculatorILi0EjES7_ILi1EjENS0_6memory15LoadWithoutCastENSA_16StoreWithoutCastEEEviT_T0_T2_T3_T4_T5_)
        .other          _ZN2at6native27unrolled_elementwise_kernelINS0_11FillFunctorIhEESt5arrayIPcLm1EELi4E23TrivialOffsetCalculatorILi0EjES7_ILi1EjENS0_6memory15LoadWithoutCastENSA_16StoreWithoutCastEEEviT_T0_T2_T3_T4_T5_,@"STO_CUDA_ENTRY STV_DEFAULT"
_ZN2at6native27unrolled_elementwise_kernelINS0_11FillFunctorIhEESt5arrayIPcLm1EELi4E23TrivialOffsetCalculatorILi0EjES7_ILi1EjENS0_6memory15LoadWithoutCastENSA_16StoreWithoutCastEEEviT_T0_T2_T3_T4_T5_:
.text._ZN2at6native27unrolled_elementwise_kernelINS0_11FillFunctorIhEESt5arrayIPcLm1EELi4E23TrivialOffsetCalculatorILi0EjES7_ILi1EjENS0_6memory15LoadWithoutCastENSA_16StoreWithoutCastEEEviT_T0_T2_T3_T4_T5_:
        /* <DEDUP_REMOVED lines=30> */
.L_x_6998:
[----:B------:R-:W-:Y:S05]  /*01e0*/  BSYNC.RECONVERGENT B0 ;  /* 0x0000000000007941 */ /* 0x000fea0003800200 */
.L_x_6997:
        /* <DEDUP_REMOVED lines=8> */
.L_x_6999:
        /* <DEDUP_REMOVED lines=9> */
.L_x_7178:


//--------------------- .text._ZN2at6native29vectorized_elementwise_kernelILi2ENS0_11FillFunctorIhEESt5arrayIPcLm1EEEEviT0_T1_ --------------------------
	.section	.text._ZN2at6native29vectorized_elementwise_kernelILi2ENS0_11FillFunctorIhEESt5arrayIPcLm1EEEEviT0_T1_,"ax",@progbits
	.align	128
        .global         _ZN2at6native29vectorized_elementwise_kernelILi2ENS0_11FillFunctorIhEESt5arrayIPcLm1EEEEviT0_T1_
        .type           _ZN2at6native29vectorized_elementwise_kernelILi2ENS0_11FillFunctorIhEESt5arrayIPcLm1EEEEviT0_T1_,@function
        .size           _ZN2at6native29vectorized_elementwise_kernelILi2ENS0_11FillFunctorIhEESt5arrayIPcLm1EEEEviT0_T1_,(.L_x_7179 - _ZN2at6native29vectorized_elementwise_kernelILi2ENS0_11FillFunctorIhEESt5arrayIPcLm1EEEEviT0_T1_)
        .other          _ZN2at6native29vectorized_elementwise_kernelILi2ENS0_11FillFunctorIhEESt5arrayIPcLm1EEEEviT0_T1_,@"STO_CUDA_ENTRY STV_DEFAULT"
_ZN2at6native29vectorized_elementwise_kernelILi2ENS0_11FillFunctorIhEESt5arrayIPcLm1EEEEviT0_T1_:
.text._ZN2at6native29vectorized_elementwise_kernelILi2ENS0_11FillFunctorIhEESt5arrayIPcLm1EEEEviT0_T1_:
        /* <DEDUP_REMOVED lines=36> */
.L_x_7003:
        /* <DEDUP_REMOVED lines=8> */
.L_x_7004:
        /* <DEDUP_REMOVED lines=8> */
.L_x_7005:
        /* <DEDUP_REMOVED lines=8> */
.L_x_7006:
        /* <DEDUP_REMOVED lines=8> */
.L_x_7007:
        /* <DEDUP_REMOVED lines=8> */
.L_x_7008:
        /* <DEDUP_REMOVED lines=8> */
.L_x_7009:
        /* <DEDUP_REMOVED lines=8> */
.L_x_7010:
        /* <DEDUP_REMOVED lines=8> */
.L_x_7011:
        /* <DEDUP_REMOVED lines=8> */
.L_x_7012:
        /* <DEDUP_REMOVED lines=8> */
.L_x_7013:
        /* <DEDUP_REMOVED lines=9> */
.L_x_7014:
[----:B------:R-:W-:Y:S05]  /*07d0*/  BSYNC.RELIABLE B1 ;  /* 0x0000000000017941 */ /* 0x000fea0003800100 */
.L_x_7002:
[----:B------:R-:W-:-:S13]  /*07e0*/  ISETP.GE.U32.AND P0, PT, R2, UR5, PT ;  /* 0x0000000502007c0c */ /* 0x000fda000bf06070 */
[----:B------:R-:W0:Y:S02]  /*07f0*/  @!P0 LDC.64 R6, c[0x0][0x388] ;  /* 0x0000e200ff068b82 */ /* 0x000e240000000a00 */
[C---:B012345:R-:W-:Y:S01]  /*0800*/  @!P0 IADD3 R5, PT, PT, R2.reuse, UR4, RZ ;  /* 0x0000000402058c10 */ /* 0x07ffe2000fffe0ff */
[----:B------:R-:W-:-:S03]  /*0810*/  @!P0 VIADD R2, R2, 0x80 ;  /* 0x0000008002028836 */ /* 0x000fc60000000000 */
[----:B------:R-:W-:-:S05]  /*0820*/  @!P0 IADD3 R4, P1, PT, R5, R6, RZ ;  /* 0x0000000605048210 */ /* 0x000fca0007f3e0ff */
[----:B------:R-:W-:-:S05]  /*0830*/  @!P0 IMAD.X R5, RZ, RZ, R7, P1 ;  /* 0x000000ffff058224 */ /* 0x000fca00008e0607 */
[----:B------:R0:W-:Y:S03]  /*0840*/  @!P0 STG.E.U8 desc[UR8][R4.64], R0 ;  /* 0x0000000004008986 */ /* 0x0001e6000c101108 */
.L_x_7015:
[----:B------:R-:W-:Y:S05]  /*0850*/  BSYNC.RECONVERGENT B0 ;  /* 0x0000000000007941 */ /* 0x000fea0003800200 */
.L_x_7001:
        /* <DEDUP_REMOVED lines=9> */
.L_x_7000:
        /* <DEDUP_REMOVED lines=17> */
.L_x_7016:
        /* <DEDUP_REMOVED lines=16> */
.L_x_7179:


//--------------------- .text._ZN2at6native29vectorized_elementwise_kernelILi4ENS0_11FillFunctorIhEESt5arrayIPcLm1EEEEviT0_T1_ --------------------------
	.section	.text._ZN2at6native29vectorized_elementwise_kernelILi4ENS0_11FillFunctorIhEESt5arrayIPcLm1EEEEviT0_T1_,"ax",@progbits
	.align	128
        .global         _ZN2at6native29vectorized_elementwise_kernelILi4ENS0_11FillFunctorIhEESt5arrayIPcLm1EEEEviT0_T1_
        .type           _ZN2at6native29vectorized_elementwise_kernelILi4ENS0_11FillFunctorIhEESt5arrayIPcLm1EEEEviT0_T1_,@function
        .size           _ZN2at6native29vectorized_elementwise_kernelILi4ENS0_11FillFunctorIhEESt5arrayIPcLm1EEEEviT0_T1_,(.L_x_7180 - _ZN2at6native29vectorized_elementwise_kernelILi4ENS0_11FillFunctorIhEESt5arrayIPcLm1EEEEviT0_T1_)
        .other          _ZN2at6native29vectorized_elementwise_kernelILi4ENS0_11FillFunctorIhEESt5arrayIPcLm1EEEEviT0_T1_,@"STO_CUDA_ENTRY STV_DEFAULT"
_ZN2at6native29vectorized_elementwise_kernelILi4ENS0_11FillFunctorIhEESt5arrayIPcLm1EEEEviT0_T1_:
.text._ZN2at6native29vectorized_elementwise_kernelILi4ENS0_11FillFunctorIhEESt5arrayIPcLm1EEEEviT0_T1_:
        /* <DEDUP_REMOVED lines=36> */
.L_x_7020:
        /* <DEDUP_REMOVED lines=8> */
.L_x_7021:
        /* <DEDUP_REMOVED lines=8> */
.L_x_7022:
        /* <DEDUP_REMOVED lines=8> */
.L_x_7023:
        /* <DEDUP_REMOVED lines=8> */
.L_x_7024:
        /* <DEDUP_REMOVED lines=8> */
.L_x_7025:
        /* <DEDUP_REMOVED lines=8> */
.L_x_7026:
        /* <DEDUP_REMOVED lines=8> */
.L_x_7027:
        /* <DEDUP_REMOVED lines=8> */
.L_x_7028:
        /* <DEDUP_REMOVED lines=8> */
.L_x_7029:
        /* <DEDUP_REMOVED lines=8> */
.L_x_7030:
        /* <DEDUP_REMOVED lines=9> */
.L_x_7031:
[----:B------:R-:W-:Y:S05]  /*07d0*/  BSYNC.RELIABLE B1 ;  /* 0x0000000000017941 */ /* 0x000fea0003800100 */
.L_x_7019:
[----:B------:R-:W-:-:S13]  /*07e0*/  ISETP.GE.U32.AND P0, PT, R2, UR5, PT ;  /* 0x0000000502007c0c */ /* 0x000fda000bf06070 */
[----:B------:R-:W0:Y:S02]  /*07f0*/  @!P0 LDC.64 R6, c[0x0][0x388] ;  /* 0x0000e200ff068b82 */ /* 0x000e240000000a00 */
[C---:B012345:R-:W-:Y:S01]  /*0800*/  @!P0 IADD3 R5, PT, PT, R2.reuse, UR4, RZ ;  /* 0x0000000402058c10 */ /* 0x07ffe2000fffe0ff */
[----:B------:R-:W-:-:S03]  /*0810*/  @!P0 VIADD R2, R2, 0x80 ;  /* 0x0000008002028836 */ /* 0x000fc60000000000 */
[----:B------:R-:W-:-:S05]  /*0820*/  @!P0 IADD3 R4, P1, PT, R5, R6, RZ ;  /* 0x0000000605048210 */ /* 0x000fca0007f3e0ff */
[----:B------:R-:W-:-:S05]  /*0830*/  @!P0 IMAD.X R5, RZ, RZ, R7, P1 ;  /* 0x000000ffff058224 */ /* 0x000fca00008e0607 */
[----:B------:R0:W-:Y:S03]  /*0840*/  @!P0 STG.E.U8 desc[UR8][R4.64], R0 ;  /* 0x0000000004008986 */ /* 0x0001e6000c101108 */
.L_x_7032:
[----:B------:R-:W-:Y:S05]  /*0850*/  BSYNC.RECONVERGENT B0 ;  /* 0x0000000000007941 */ /* 0x000fea0003800200 */
.L_x_7018:
        /* <DEDUP_REMOVED lines=9> */
.L_x_7017:
        /* <DEDUP_REMOVED lines=14> */
.L_x_7033:
        /* <DEDUP_REMOVED lines=11> */
.L_x_7180:


//--------------------- .text._ZN2at6native29vectorized_elementwise_kernelILi8ENS0_11FillFunctorIhEESt5arrayIPcLm1EEEEviT0_T1_ --------------------------
	.section	.text._ZN2at6native29vectorized_elementwise_kernelILi8ENS0_11FillFunctorIhEESt5arrayIPcLm1EEEEviT0_T1_,"ax",@progbits
	.align	128
        .global         _ZN2at6native29vectorized_elementwise_kernelILi8ENS0_11FillFunctorIhEESt5arrayIPcLm1EEEEviT0_T1_
        .type           _ZN2at6native29vectorized_elementwise_kernelILi8ENS0_11FillFunctorIhEESt5arrayIPcLm1EEEEviT0_T1_,@function
        .size           _ZN2at6native29vectorized_elementwise_kernelILi8ENS0_11FillFunctorIhEESt5arrayIPcLm1EEEEviT0_T1_,(.L_x_7181 - _ZN2at6native29vectorized_elementwise_kernelILi8ENS0_11FillFunctorIhEESt5arrayIPcLm1EEEEviT0_T1_)
        .other          _ZN2at6native29vectorized_elementwise_kernelILi8ENS0_11FillFunctorIhEESt5arrayIPcLm1EEEEviT0_T1_,@"STO_CUDA_ENTRY STV_DEFAULT"
_ZN2at6native29vectorized_elementwise_kernelILi8ENS0_11FillFunctorIhEESt5arrayIPcLm1EEEEviT0_T1_:
.text._ZN2at6native29vectorized_elementwise_kernelILi8ENS0_11FillFunctorIhEESt5arrayIPcLm1EEEEviT0_T1_:
[----:B------:R-:W-:Y:S01]  /*0000*/  LDC R1, c[0x0][0x37c] ;  /* 0x0000df00ff017b82 */ /* 0x000fe20000000800 */
[----:B------:R-:W-:Y:S05]  /*0010*/  EXIT ;  /* 0x000000000000794d */ /* 0x000fea0003800000 */
.L_x_7034:
        /* <DEDUP_REMOVED lines=14> */
.L_x_7181:


//--------------------- .nv.global.init           --------------------------
	.section	.nv.global.init,"aw",@progbits
.nv.global.init:
	.type		$str$5,@object
	.size		$str$5,(__unnamed_3 - $str$5)
$str$5:
        /*0000*/ 	.byte	0x66, 0x61, 0x6c, 0x73, 0x65, 0x00
	.type		__unnamed_3,@object
	.size		__unnamed_3,(__unnamed_19 - __unnamed_3)
__unnamed_3:
        /*0006*/ 	.byte	0x63, 0x61, 0x73, 0x74, 0x5f, 0x61, 0x6e, 0x64, 0x5f, 0x73, 0x74, 0x6f, 0x72, 0x65, 0x00
	.type		__unnamed_19,@object
	.size		__unnamed_19,(__unnamed_11 - __unnamed_19)
__unnamed_19:
        /*0015*/ 	.byte	0x63, 0x61, 0x73, 0x74, 0x5f, 0x61, 0x6e, 0x64, 0x5f, 0x73, 0x74, 0x6f, 0x72, 0x65, 0x00
	.type		__unnamed_11,@object
	.size		__unnamed_11,(__unnamed_7 - __unnamed_11)
__unnamed_11:
        /*0024*/ 	.byte	0x63, 0x61, 0x73, 0x74, 0x5f, 0x61, 0x6e, 0x64, 0x5f, 0x73, 0x74, 0x6f, 0x72, 0x65, 0x00
	.type		__unnamed_7,@object
	.size		__unnamed_7,(__unnamed_15 - __unnamed_7)
__unnamed_7:
        /*0033*/ 	.byte	0x63, 0x61, 0x73, 0x74, 0x5f, 0x61, 0x6e, 0x64, 0x5f, 0x73, 0x74, 0x6f, 0x72, 0x65, 0x00
	.type		__unnamed_15,@object
	.size		__unnamed_15,(__unnamed_1 - __unnamed_15)
__unnamed_15:
        /*0042*/ 	.byte	0x63, 0x61, 0x73, 0x74, 0x5f, 0x61, 0x6e, 0x64, 0x5f, 0x73, 0x74, 0x6f, 0x72, 0x65, 0x00
	.type		__unnamed_1,@object
	.size		__unnamed_1,(__unnamed_17 - __unnamed_1)
__unnamed_1:
        /*0051*/ 	.byte	0x63, 0x61, 0x73, 0x74, 0x5f, 0x61, 0x6e, 0x64, 0x5f, 0x73, 0x74, 0x6f, 0x72, 0x65, 0x00
	.type		__unnamed_17,@object
	.size		__unnamed_17,(__unnamed_9 - __unnamed_17)
__unnamed_17:
        /*0060*/ 	.byte	0x63, 0x61, 0x73, 0x74, 0x5f, 0x61, 0x6e, 0x64, 0x5f, 0x73, 0x74, 0x6f, 0x72, 0x65, 0x00
	.type		__unnamed_9,@object
	.size		__unnamed_9,(__unnamed_5 - __unnamed_9)
__unnamed_9:
        /*006f*/ 	.byte	0x63, 0x61, 0x73, 0x74, 0x5f, 0x61, 0x6e, 0x64, 0x5f, 0x73, 0x74, 0x6f, 0x72, 0x65, 0x00
	.type		__unnamed_5,@object
	.size		__unnamed_5,(__unnamed_21 - __unnamed_5)
__unnamed_5:
        /*007e*/ 	.byte	0x63, 0x61, 0x73, 0x74, 0x5f, 0x61, 0x6e, 0x64, 0x5f, 0x73, 0x74, 0x6f, 0x72, 0x65, 0x00
	.type		__unnamed_21,@object
	.size		__unnamed_21,(__unnamed_13 - __unnamed_21)
__unnamed_21:
        /*008d*/ 	.byte	0x63, 0x61, 0x73, 0x74, 0x5f, 0x61, 0x6e, 0x64, 0x5f, 0x73, 0x74, 0x6f, 0x72, 0x65, 0x00
	.type		__unnamed_13,@object
	.size		__unnamed_13,(__unnamed_2 - __unnamed_13)
__unnamed_13:
        /*009c*/ 	.byte	0x63, 0x61, 0x73, 0x74, 0x5f, 0x61, 0x6e, 0x64, 0x5f, 0x73, 0x74, 0x6f, 0x72, 0x65, 0x00
	.type		__unnamed_2,@object
	.size		__unnamed_2,(__unnamed_18 - __unnamed_2)
__unnamed_2:
        /*00ab*/ 	.byte	0x63, 0x61, 0x73, 0x74, 0x5f, 0x61, 0x6e, 0x64, 0x5f, 0x73, 0x74, 0x6f, 0x72, 0x65, 0x00
	.type		__unnamed_18,@object
	.size		__unnamed_18,(__unnamed_10 - __unnamed_18)
__unnamed_18:
        /*00ba*/ 	.byte	0x63, 0x61, 0x73, 0x74, 0x5f, 0x61, 0x6e, 0x64, 0x5f, 0x73, 0x74, 0x6f, 0x72, 0x65, 0x00
	.type		__unnamed_10,@object
	.size		__unnamed_10,(__unnamed_6 - __unnamed_10)
__unnamed_10:
        /*00c9*/ 	.byte	0x63, 0x61, 0x73, 0x74, 0x5f, 0x61, 0x6e, 0x64, 0x5f, 0x73, 0x74, 0x6f, 0x72, 0x65, 0x00
	.type		__unnamed_6,@object
	.size		__unnamed_6,(__unnamed_14 - __unnamed_6)
__unnamed_6:
        /*00d8*/ 	.byte	0x63, 0x61, 0x73, 0x74, 0x5f, 0x61, 0x6e, 0x64, 0x5f, 0x73, 0x74, 0x6f, 0x72, 0x65, 0x00
	.type		__unnamed_14,@object
	.size		__unnamed_14,(__unnamed_4 - __unnamed_14)
__unnamed_14:
        /*00e7*/ 	.byte	0x63, 0x61, 0x73, 0x74, 0x5f, 0x61, 0x6e, 0x64, 0x5f, 0x73, 0x74, 0x6f, 0x72, 0x65, 0x00
	.type		__unnamed_4,@object
	.size		__unnamed_4,(__unnamed_20 - __unnamed_4)
__unnamed_4:
        /*00f6*/ 	.byte	0x63, 0x61, 0x73, 0x74, 0x5f, 0x61, 0x6e, 0x64, 0x5f, 0x73, 0x74, 0x6f, 0x72, 0x65, 0x00
	.type		__unnamed_20,@object
	.size		__unnamed_20,(__unnamed_12 - __unnamed_20)
__unnamed_20:
        /*0105*/ 	.byte	0x63, 0x61, 0x73, 0x74, 0x5f, 0x61, 0x6e, 0x64, 0x5f, 0x73, 0x74, 0x6f, 0x72, 0x65, 0x00
	.type		__unnamed_12,@object
	.size		__unnamed_12,(__unnamed_16 - __unnamed_12)
__unnamed_12:
        /*0114*/ 	.byte	0x63, 0x61, 0x73, 0x74, 0x5f, 0x61, 0x6e, 0x64, 0x5f, 0x73, 0x74, 0x6f, 0x72, 0x65, 0x00
	.type		__unnamed_16,@object
	.size		__unnamed_16,(__unnamed_8 - __unnamed_16)
__unnamed_16:
        /*0123*/ 	.byte	0x63, 0x61, 0x73, 0x74, 0x5f, 0x61, 0x6e, 0x64, 0x5f, 0x73, 0x74, 0x6f, 0x72, 0x65, 0x00
	.type		__unnamed_8,@object
	.size		__unnamed_8,($str$6 - __unnamed_8)
__unnamed_8:
        /*0132*/ 	.byte	0x63, 0x61, 0x73, 0x74, 0x5f, 0x61, 0x6e, 0x64, 0x5f, 0x73, 0x74, 0x6f, 0x72, 0x65, 0x00
	.type		$str$6,@object
	.size		$str$6,(.L_50 - $str$6)
$str$6:
        /*0141*/ 	.byte	0x2f, 0x72, 0x6f, 0x6f, 0x74, 0x2f, 0x2e, 0x70, 0x79, 0x65, 0x6e, 0x76, 0x2f, 0x76, 0x65, 0x72
        /*0151*/ 	.byte	0x73, 0x69, 0x6f, 0x6e, 0x73, 0x2f, 0x33, 0x2e, 0x31, 0x33, 0x2e, 0x31, 0x32, 0x2f, 0x6c, 0x69
        /*0161*/ 	.byte	0x62, 0x2f, 0x70, 0x79, 0x74, 0x68, 0x6f, 0x6e, 0x33, 0x2e, 0x31, 0x33, 0x2f, 0x73, 0x69, 0x74
        /*0171*/ 	.byte	0x65, 0x2d, 0x70, 0x61, 0x63, 0x6b, 0x61, 0x67, 0x65, 0x73, 0x2f, 0x74, 0x6f, 0x72, 0x63, 0x68
        /*0181*/ 	.byte	0x2f, 0x69, 0x6e, 0x63, 0x6c, 0x75, 0x64, 0x65, 0x2f, 0x63, 0x31, 0x30, 0x2f, 0x63, 0x6f, 0x72
        /*0191*/ 	.byte	0x65, 0x2f, 0x44, 0x79, 0x6e, 0x61, 0x6d, 0x69, 0x63, 0x43, 0x61, 0x73, 0x74, 0x2e, 0x68, 0x00
.L_50:


//--------------------- .nv.shared.reserved.0     --------------------------
	.section	.nv.shared.reserved.0,"aw",@nobits
	.weak		__nv_reservedSMEM_offset_0_alias
	.size		__nv_reservedSMEM_offset_0_alias, 0, 64
	.other		__nv_reservedSMEM_offset_0_alias,@"STO_CUDA_RESERVED_SHARED STV_DEFAULT"
__nv_reservedSMEM_offset_0_alias:
	.zero		0
	.zero		64


//--------------------- .nv.global                --------------------------
	.section	.nv.global,"aw",@nobits
.nv.global:
	.type		_ZN44_INTERNAL_db5239c5_13_FillKernel_cu_e561d9724cuda3std3__48in_placeE,@object
	.size		_ZN44_INTERNAL_db5239c5_13_FillKernel_cu_e561d9724cuda3std3__48in_placeE,(_ZN44_INTERNAL_db5239c5_13_FillKernel_cu_e561d9724cuda3std6ranges3__45__cpo8distanceE - _ZN44_INTERNAL_db5239c5_13_FillKernel_cu_e561d9724cuda3std3__48in_placeE)
_ZN44_INTERNAL_db5239c5_13_FillKernel_cu_e561d9724cuda3std3__48in_placeE:
	.zero		1
	.type		_ZN44_INTERNAL_db5239c5_13_FillKernel_cu_e561d9724cuda3std6ranges3__45__cpo8distanceE,@object
	.size		_ZN44_INTERNAL_db5239c5_13_FillKernel_cu_e561d9724cuda3std6ranges3__45__cpo8distanceE,(_ZN44_INTERNAL_db5239c5_13_FillKernel_cu_e561d9724cuda3std3__45__cpo6cbeginE - _ZN44_INTERNAL_db5239c5_13_FillKernel_cu_e561d9724cuda3std6ranges3__45__cpo8distanceE)
_ZN44_INTERNAL_db5239c5_13_FillKernel_cu_e561d9724cuda3std6ranges3__45__cpo8distanceE:
	.zero		1
	.type		_ZN44_INTERNAL_db5239c5_13_FillKernel_cu_e561d9724cuda3std3__45__cpo6cbeginE,@object
	.size		_ZN44_INTERNAL_db5239c5_13_FillKernel_cu_e561d9724cuda3std3__45__cpo6cbeginE,(_ZN44_INTERNAL_db5239c5_13_FillKernel_cu_e561d9724cuda3std6ranges3__45__cpo7advanceE - _ZN44_INTERNAL_db5239c5_13_FillKernel_cu_e561d9724cuda3std3__45__cpo6cbeginE)
_ZN44_INTERNAL_db5239c5_13_FillKernel_cu_e561d9724cuda3std3__45__cpo6cbeginE:
	.zero		1
	.type		_ZN44_INTERNAL_db5239c5_13_FillKernel_cu_e561d9724cuda3std6ranges3__45__cpo7advanceE,@object
	.size		_ZN44_INTERNAL_db5239c5_13_FillKernel_cu_e561d9724cuda3std6ranges3__45__cpo7advanceE,(_ZN44_INTERNAL_db5239c5_13_FillKernel_cu_e561d9724cuda3std3__45__cpo7crbeginE - _ZN44_INTERNAL_db5239c5_13_FillKernel_cu_e561d9724cuda3std6ranges3__45__cpo7advanceE)
_ZN44_INTERNAL_db5239c5_13_FillKernel_cu_e561d9724cuda3std6ranges3__45__cpo7advanceE:
	.zero		1
	.type		_ZN44_INTERNAL_db5239c5_13_FillKernel_cu_e561d9724cuda3std3__45__cpo7crbeginE,@object
	.size		_ZN44_INTERNAL_db5239c5_13_FillKernel_cu_e561d9724cuda3std3__45__cpo7crbeginE,(_ZN44_INTERNAL_db5239c5_13_FillKernel_cu_e561d9724cuda3std6ranges3__45__cpo4dataE - _ZN44_INTERNAL_db5239c5_13_FillKernel_cu_e561d9724cuda3std3__45__cpo7crbeginE)
_ZN44_INTERNAL_db5239c5_13_FillKernel_cu_e561d9724cuda3std3__45__cpo7crbeginE:
	.zero		1
	.type		_ZN44_INTERNAL_db5239c5_13_FillKernel_cu_e561d9724cuda3std6ranges3__45__cpo4dataE,@object
	.size		_ZN44_INTERNAL_db5239c5_13_FillKernel_cu_e561d9724cuda3std6ranges3__45__cpo4dataE,(_ZN44_INTERNAL_db5239c5_13_FillKernel_cu_e561d9724cuda3std6ranges3__45__cpo5beginE - _ZN44_INTERNAL_db5239c5_13_FillKernel_cu_e561d9724cuda3std6ranges3__45__cpo4dataE)
_ZN44_INTERNAL_db5239c5_13_FillKernel_cu_e561d9724cuda3std6ranges3__45__cpo4dataE:
	.zero		1
	.type		_ZN44_INTERNAL_db5239c5_13_FillKernel_cu_e561d9724cuda3std6ranges3__45__cpo5beginE,@object
	.size		_ZN44_INTERNAL_db5239c5_13_FillKernel_cu_e561d9724cuda3std6ranges3__45__cpo5beginE,(_ZN44_INTERNAL_db5239c5_13_FillKernel_cu_e561d9724cuda3std3__446_GLOBAL__N__db5239c5_13_FillKernel_cu_e561d9726ignoreE - _ZN44_INTERNAL_db5239c5_13_FillKernel_cu_e561d9724cuda3std6ranges3__45__cpo5beginE)
_ZN44_INTERNAL_db5239c5_13_FillKernel_cu_e561d9724cuda3std6ranges3__45__cpo5beginE:
	.zero		1
	.type		_ZN44_INTERNAL_db5239c5_13_FillKernel_cu_e561d9724cuda3std3__446_GLOBAL__N__db5239c5_13_FillKernel_cu_e561d9726ignoreE,@object
	.size		_ZN44_INTERNAL_db5239c5_13_FillKernel_cu_e561d9724cuda3std3__446_GLOBAL__N__db5239c5_13_FillKernel_cu_e561d9726ignoreE,(_ZN44_INTERNAL_db5239c5_13_FillKernel_cu_e561d9724cuda3std6ranges3__45__cpo4sizeE - _ZN44_INTERNAL_db5239c5_13_FillKernel_cu_e561d9724cuda3std3__446_GLOBAL__N__db5239c5_13_FillKernel_cu_e561d9726ignoreE)
_ZN44_INTERNAL_db5239c5_13_FillKernel_cu_e561d9724cuda3std3__446_GLOBAL__N__db5239c5_13_FillKernel_cu_e561d9726ignoreE:
	.zero		1
	.type		_ZN44_INTERNAL_db5239c5_13_FillKernel_cu_e561d9724cuda3std6ranges3__45__cpo4sizeE,@object
	.size		_ZN44_INTERNAL_db5239c5_13_FillKernel_cu_e561d9724cuda3std6ranges3__45__cpo4sizeE,(_ZN44_INTERNAL_db5239c5_13_FillKernel_cu_e561d9724cuda3std3__45__cpo5beginE - _ZN44_INTERNAL_db5239c5_13_FillKernel_cu_e561d9724cuda3std6ranges3__45__cpo4sizeE)
_ZN44_INTERNAL_db5239c5_13_FillKernel_cu_e561d9724cuda3std6ranges3__45__cpo4sizeE:
	.zero		1
	.type		_ZN44_INTERNAL_db5239c5_13_FillKernel_cu_e561d9724cuda3std3__45__cpo5beginE,@object
	.size		_ZN44_INTERNAL_db5239c5_13_FillKernel_cu_e561d9724cuda3std3__45__cpo5beginE,(_ZN44_INTERNAL_db5239c5_13_FillKernel_cu_e561d9724cuda3std6ranges3__45__cpo6cbeginE - _ZN44_INTERNAL_db5239c5_13_FillKernel_cu_e561d9724cuda3std3__45__cpo5beginE)
_ZN44_INTERNAL_db5239c5_13_FillKernel_cu_e561d9724cuda3std3__45__cpo5beginE:
	.zero		1
	.type		_ZN44_INTERNAL_db5239c5_13_FillKernel_cu_e561d9724cuda3std6ranges3__45__cpo6cbeginE,@object
	.size		_ZN44_INTERNAL_db5239c5_13_FillKernel_cu_e561d9724cuda3std6ranges3__45__cpo6cbeginE,(_ZN44_INTERNAL_db5239c5_13_FillKernel_cu_e561d9724cuda3std3__45__cpo6rbeginE - _ZN44_INTERNAL_db5239c5_13_FillKernel_cu_e561d9724cuda3std6ranges3__45__cpo6cbeginE)
_ZN44_INTERNAL_db5239c5_13_FillKernel_cu_e561d9724cuda3std6ranges3__45__cpo6cbeginE:
	.zero		1
	.type		_ZN44_INTERNAL_db5239c5_13_FillKernel_cu_e561d9724cuda3std3__45__cpo6rbeginE,@object
	.size		_ZN44_INTERNAL_db5239c5_13_FillKernel_cu_e561d9724cuda3std3__45__cpo6rbeginE,(_ZN44_INTERNAL_db5239c5_13_FillKernel_cu_e561d9724cuda3std6ranges3__45__cpo4nextE - _ZN44_INTERNAL_db5239c5_13_FillKernel_cu_e561d9724cuda3std3__45__cpo6rbeginE)
_ZN44_INTERNAL_db5239c5_13_FillKernel_cu_e561d9724cuda3std3__45__cpo6rbeginE:
	.zero		1
	.type		_ZN44_INTERNAL_db5239c5_13_FillKernel_cu_e561d9724cuda3std6ranges3__45__cpo4nextE,@object
	.size		_ZN44_INTERNAL_db5239c5_13_FillKernel_cu_e561d9724cuda3std6ranges3__45__cpo4nextE,(_ZN44_INTERNAL_db5239c5_13_FillKernel_cu_e561d9724cuda3std6ranges3__45__cpo4swapE - _ZN44_INTERNAL_db5239c5_13_FillKernel_cu_e561d9724cuda3std6ranges3__45__cpo4nextE)
_ZN44_INTERNAL_db5239c5_13_FillKernel_cu_e561d9724cuda3std6ranges3__45__cpo4nextE:
	.zero		1
	.type		_ZN44_INTERNAL_db5239c5_13_FillKernel_cu_e561d9724cuda3std6ranges3__45__cpo4swapE,@object
	.size		_ZN44_INTERNAL_db5239c5_13_FillKernel_cu_e561d9724cuda3std6ranges3__45__cpo4swapE,(_ZN44_INTERNAL_db5239c5_13_FillKernel_cu_e561d9724cuda3std3__420unreachable_sentinelE - _ZN44_INTERNAL_db5239c5_13_FillKernel_cu_e561d9724cuda3std6ranges3__45__cpo4swapE)
_ZN44_INTERNAL_db5239c5_13_FillKernel_cu_e561d9724cuda3std6ranges3__45__cpo4swapE:
	.zero		1
	.type		_ZN44_INTERNAL_db5239c5_13_FillKernel_cu_e561d9724cuda3std3__420unreachable_sentinelE,@object
	.size		_ZN44_INTERNAL_db5239c5_13_FillKernel_cu_e561d9724cuda3std3__420unreachable_sentinelE,(_ZN44_INTERNAL_db5239c5_13_FillKernel_cu_e561d9726thrust24THRUST_300001_SM_1030_NS6system6detail10sequential3seqE - _ZN44_INTERNAL_db5239c5_13_FillKernel_cu_e561d9724cuda3std3__420unreachable_sentinelE)
_ZN44_INTERNAL_db5239c5_13_FillKernel_cu_e561d9724cuda3std3__420unreachable_sentinelE:
	.zero		1
	.type		_ZN44_INTERNAL_db5239c5_13_FillKernel_cu_e561d9726thrust24THRUST_300001_SM_1030_NS6system6detail10sequential3seqE,@object
	.size		_ZN44_INTERNAL_db5239c5_13_FillKernel_cu_e561d9726thrust24THRUST_300001_SM_1030_NS6system6detail10sequential3seqE,(_ZN44_INTERNAL_db5239c5_13_FillKernel_cu_e561d9724cuda3std3__45__cpo4cendE - _ZN44_INTERNAL_db5239c5_13_FillKernel_cu_e561d9726thrust24THRUST_300001_SM_1030_NS6system6detail10sequential3seqE)
_ZN44_INTERNAL_db5239c5_13_FillKernel_cu_e561d9726thrust24THRUST_300001_SM_1030_NS6system6detail10sequential3seqE:
	.zero		1
	.type		_ZN44_INTERNAL_db5239c5_13_FillKernel_cu_e561d9724cuda3std3__45__cpo4cendE,@object
	.size		_ZN44_INTERNAL_db5239c5_13_FillKernel_cu_e561d9724cuda3std3__45__cpo4cendE,(_ZN44_INTERNAL_db5239c5_13_FillKernel_cu_e561d9724cuda3std6ranges3__45__cpo9iter_swapE - _ZN44_INTERNAL_db5239c5_13_FillKernel_cu_e561d9724cuda3std3__45__cpo4cendE)
_ZN44_INTERNAL_db5239c5_13_FillKernel_cu_e561d9724cuda3std3__45__cpo4cendE:
	.zero		1
	.type		_ZN44_INTERNAL_db5239c5_13_FillKernel_cu_e561d9724cuda3std6ranges3__45__cpo9iter_swapE,@object
	.size		_ZN44_INTERNAL_db5239c5_13_FillKernel_cu_e561d9724cuda3std6ranges3__45__cpo9iter_swapE,(_ZN44_INTERNAL_db5239c5_13_FillKernel_cu_e561d9724cuda3std3__45__cpo5crendE - _ZN44_INTERNAL_db5239c5_13_FillKernel_cu_e561d9724cuda3std6ranges3__45__cpo9iter_swapE)
_ZN44_INTERNAL_db5239c5_13_FillKernel_cu_e561d9724cuda3std6ranges3__45__cpo9iter_swapE:
	.zero		1
	.type		_ZN44_INTERNAL_db5239c5_13_FillKernel_cu_e561d9724cuda3std3__45__cpo5crendE,@object
	.size		_ZN44_INTERNAL_db5239c5_13_FillKernel_cu_e561d9724cuda3std3__45__cpo5crendE,(_ZN44_INTERNAL_db5239c5_13_FillKernel_cu_e561d9724cuda3std6ranges3__45__cpo5cdataE - _ZN44_INTERNAL_db5239c5_13_FillKernel_cu_e561d9724cuda3std3__45__cpo5crendE)
_ZN44_INTERNAL_db5239c5_13_FillKernel_cu_e561d9724cuda3std3__45__cpo5crendE:
	.zero		1
	.type		_ZN44_INTERNAL_db5239c5_13_FillKernel_cu_e561d9724cuda3std6ranges3__45__cpo5cdataE,@object
	.size		_ZN44_INTERNAL_db5239c5_13_FillKernel_cu_e561d9724cuda3std6ranges3__45__cpo5cdataE,(_ZN44_INTERNAL_db5239c5_13_FillKernel_cu_e561d9724cuda3std6ranges3__45__cpo3endE - _ZN44_INTERNAL_db5239c5_13_FillKernel_cu_e561d9724cuda3std6ranges3__45__cpo5cdataE)
_ZN44_INTERNAL_db5239c5_13_FillKernel_cu_e561d9724cuda3std6ranges3__45__cpo5cdataE:
	.zero		1
	.type		_ZN44_INTERNAL_db5239c5_13_FillKernel_cu_e561d9724cuda3std6ranges3__45__cpo3endE,@object
	.size		_ZN44_INTERNAL_db5239c5_13_FillKernel_cu_e561d9724cuda3std6ranges3__45__cpo3endE,(_ZN44_INTERNAL_db5239c5_13_FillKernel_cu_e561d9724cuda3std3__419piecewise_constructE - _ZN44_INTERNAL_db5239c5_13_FillKernel_cu_e561d9724cuda3std6ranges3__45__cpo3endE)
_ZN44_INTERNAL_db5239c5_13_FillKernel_cu_e561d9724cuda3std6ranges3__45__cpo3endE:
	.zero		1
	.type		_ZN44_INTERNAL_db5239c5_13_FillKernel_cu_e561d9724cuda3std3__419piecewise_constructE,@object
	.size		_ZN44_INTERNAL_db5239c5_13_FillKernel_cu_e561d9724cuda3std3__419piecewise_constructE,(_ZN44_INTERNAL_db5239c5_13_FillKernel_cu_e561d9724cuda3std6ranges3__45__cpo5ssizeE - _ZN44_INTERNAL_db5239c5_13_FillKernel_cu_e561d9724cuda3std3__419piecewise_constructE)
_ZN44_INTERNAL_db5239c5_13_FillKernel_cu_e561d9724cuda3std3__419piecewise_constructE:
	.zero		1
	.type		_ZN44_INTERNAL_db5239c5_13_FillKernel_cu_e561d9724cuda3std6ranges3__45__cpo5ssizeE,@object
	.size		_ZN44_INTERNAL_db5239c5_13_FillKernel_cu_e561d9724cuda3std6ranges3__45__cpo5ssizeE,(_ZN44_INTERNAL_db5239c5_13_FillKernel_cu_e561d9724cuda3std3__45__cpo3endE - _ZN44_INTERNAL_db5239c5_13_FillKernel_cu_e561d9724cuda3std6ranges3__45__cpo5ssizeE)
_ZN44_INTERNAL_db5239c5_13_FillKernel_cu_e561d9724cuda3std6ranges3__45__cpo5ssizeE:
	.zero		1
	.type		_ZN44_INTERNAL_db5239c5_13_FillKernel_cu_e561d9724cuda3std3__45__cpo3endE,@object
	.size		_ZN44_INTERNAL_db5239c5_13_FillKernel_cu_e561d9724cuda3std3__45__cpo3endE,(_ZN44_INTERNAL_db5239c5_13_FillKernel_cu_e561d9724cuda3std6ranges3__45__cpo4cendE - _ZN44_INTERNAL_db5239c5_13_FillKernel_cu_e561d9724cuda3std3__45__cpo3endE)
_ZN44_INTERNAL_db5239c5_13_FillKernel_cu_e561d9724cuda3std3__45__cpo3endE:
	.zero		1
	.type		_ZN44_INTERNAL_db5239c5_13_FillKernel_cu_e561d9724cuda3std6ranges3__45__cpo4cendE,@object
	.size		_ZN44_INTERNAL_db5239c5_13_FillKernel_cu_e561d9724cuda3std6ranges3__45__cpo4cendE,(_ZN44_INTERNAL_db5239c5_13_FillKernel_cu_e561d9724cuda3std3__45__cpo4rendE - _ZN44_INTERNAL_db5239c5_13_FillKernel_cu_e561d9724cuda3std6ranges3__45__cpo4cendE)
_ZN44_INTERNAL_db5239c5_13_FillKernel_cu_e561d9724cuda3std6ranges3__45__cpo4cendE:
	.zero		1
	.type		_ZN44_INTERNAL_db5239c5_13_FillKernel_cu_e561d9724cuda3std3__45__cpo4rendE,@object
	.size		_ZN44_INTERNAL_db5239c5_13_FillKernel_cu_e561d9724cuda3std3__45__cpo4rendE,(_ZN44_INTERNAL_db5239c5_13_FillKernel_cu_e561d9724cuda3std6ranges3__45__cpo4prevE - _ZN44_INTERNAL_db5239c5_13_FillKernel_cu_e561d9724cuda3std3__45__cpo4rendE)
_ZN44_INTERNAL_db5239c5_13_FillKernel_cu_e561d9724cuda3std3__45__cpo4rendE:
	.zero		1
	.type		_ZN44_INTERNAL_db5239c5_13_FillKernel_cu_e561d9724cuda3std6ranges3__45__cpo4prevE,@object
	.size		_ZN44_INTERNAL_db5239c5_13_FillKernel_cu_e561d9724cuda3std6ranges3__45__cpo4prevE,(_ZN44_INTERNAL_db5239c5_13_FillKernel_cu_e561d9724cuda3std6ranges3__45__cpo9iter_moveE - _ZN44_INTERNAL_db5239c5_13_FillKernel_cu_e561d9724cuda3std6ranges3__45__cpo4prevE)
_ZN44_INTERNAL_db5239c5_13_FillKernel_cu_e561d9724cuda3std6ranges3__45__cpo4prevE:
	.zero		1
	.type		_ZN44_INTERNAL_db5239c5_13_FillKernel_cu_e561d9724cuda3std6ranges3__45__cpo9iter_moveE,@object
	.size		_ZN44_INTERNAL_db5239c5_13_FillKernel_cu_e561d9724cuda3std6ranges3__45__cpo9iter_moveE,(.L_34 - _ZN44_INTERNAL_db5239c5_13_FillKernel_cu_e561d9724cuda3std6ranges3__45__cpo9iter_moveE)
_ZN44_INTERNAL_db5239c5_13_FillKernel_cu_e561d9724cuda3std6ranges3__45__cpo9iter_moveE:
	.zero		1
.L_34:


//--------------------- .nv.constant0._ZN2at6native18elementwise_kernelILi128ELi4EZNS0_15gpu_kernel_implINS0_11FillFunctorImEEEEvRNS_18TensorIteratorBaseERKT_EUliE_EEviT1_ --------------------------
	.section	.nv.constant0._ZN2at6native18elementwise_kernelILi128ELi4EZNS0_15gpu_kernel_implINS0_11FillFunctorImEEEEvRNS_18TensorIteratorBaseERKT_EUliE_EEviT1_,"a",@progbits
	.sectionflags	@""
	.align	4
.nv.constant0._ZN2at6native18elementwise_kernelILi128ELi4EZNS0_15gpu_kernel_implINS0_11FillFunctorImEEEEvRNS_18TensorIteratorBaseERKT_EUliE_EEviT1_:
	.zero		1344


//--------------------- .nv.constant0._ZN2at6native27unrolled_elementwise_kernelINS0_11FillFunctorImEESt5arrayIPcLm1EELi4E23TrivialOffsetCalculatorILi0EjES7_ILi1EjENS0_6memory12LoadWithCastILi0EEENSA_13StoreWithCastILi1EEEEEviT_T0_T2_T3_T4_T5_ --------------------------
	.section	.nv.constant0._ZN2at6native27unrolled_elementwise_kernelINS0_11FillFunctorImEESt5arrayIPcLm1EELi4E23TrivialOffsetCalculatorILi0EjES7_ILi1EjENS0_6memory12LoadWithCastILi0EEENSA_13StoreWithCastILi1EEEEEviT_T0_T2_T3_T4_T5_,"a",@progbits
	.sectionflags	@""
	.align	4
.nv.constant0._ZN2at6native27unrolled_elementwise_kernelINS0_11FillFunctorImEESt5arrayIPcLm1EELi4E23TrivialOffsetCalculatorILi0EjES7_ILi1EjENS0_6memory12LoadWithCastILi0EEENSA_13StoreWithCastILi1EEEEEviT_T0_T2_T3_T4_T5_:
	.zero		940


//--------------------- .nv.constant0._ZN2at6native18elementwise_kernelILi128ELi2EZNS0_22gpu_kernel_impl_nocastINS0_11FillFunctorImEEEEvRNS_18TensorIteratorBaseERKT_EUliE_EEviT1_ --------------------------
	.section	.nv.constant0._ZN2at6native18elementwise_kernelILi128ELi2EZNS0_22gpu_kernel_impl_nocastINS0_11FillFunctorImEEEEvRNS_18TensorIteratorBaseERKT_EUliE_EEviT1_,"a",@progbits
	.sectionflags	@""
	.align	4
.nv.constant0._ZN2at6native18elementwise_kernelILi128ELi2EZNS0_22gpu_kernel_impl_nocastINS0_11FillFunctorImEEEEvRNS_18TensorIteratorBaseERKT_EUliE_EEviT1_:
	.zero		1336


//--------------------- .nv.constant0._ZN2at6native27unrolled_elementwise_kernelINS0_11FillFunctorImEESt5arrayIPcLm1EELi4E23TrivialOffsetCalculatorILi0EjES7_ILi1EjENS0_6memory15LoadWithoutCastENSA_16StoreWithoutCastEEEviT_T0_T2_T3_T4_T5_ --------------------------
	.section	.nv.constant0._ZN2at6native27unrolled_elementwise_kernelINS0_11FillFunctorImEESt5arrayIPcLm1EELi4E23TrivialOffsetCalculatorILi0EjES7_ILi1EjENS0_6memory15LoadWithoutCastENSA_16StoreWithoutCastEEEviT_T0_T2_T3_T4_T5_,"a",@progbits
	.sectionflags	@""
	.align	4
.nv.constant0._ZN2at6native27unrolled_elementwise_kernelINS0_11FillFunctorImEESt5arrayIPcLm1EELi4E23TrivialOffsetCalculatorILi0EjES7_ILi1EjENS0_6memory15LoadWithoutCastENSA_16StoreWithoutCastEEEviT_T0_T2_T3_T4_T5_:
	.zero		924


//--------------------- .nv.constant0._ZN2at6native29vectorized_elementwise_kernelILi2ENS0_11FillFunctorImEESt5arrayIPcLm1EEEEviT0_T1_ --------------------------
	.section	.nv.constant0._ZN2at6native29vectorized_elementwise_kernelILi2ENS0_11FillFunctorImEESt5arrayIPcLm1EEEEviT0_T1_,"a",@progbits
	.sectionflags	@""
	.align	4
.nv.constant0._ZN2at6native29vectorized_elementwise_kernelILi2ENS0_11FillFunctorImEESt5arrayIPcLm1EEEEviT0_T1_:
	.zero		920


//--------------------- .nv.constant0._ZN2at6native29vectorized_elementwise_kernelILi4ENS0_11FillFunctorImEESt5arrayIPcLm1EEEEviT0_T1_ --------------------------
	.section	.nv.constant0._ZN2at6native29vectorized_elementwise_kernelILi4ENS0_11FillFunctorImEESt5arrayIPcLm1EEEEviT0_T1_,"a",@progbits
	.sectionflags	@""
	.align	4
.nv.constant0._ZN2at6native29vectorized_elementwise_kernelILi4ENS0_11FillFunctorImEESt5arrayIPcLm1EEEEviT0_T1_:
	.zero		920


//--------------------- .nv.constant0._ZN2at6native29vectorized_elementwise_kernelILi8ENS0_11FillFunctorImEESt5arrayIPcLm1EEEEviT0_T1_ --------------------------
	.section	.nv.constant0._ZN2at6native29vectorized_elementwise_kernelILi8ENS0_11FillFunctorImEESt5arrayIPcLm1EEEEviT0_T1_,"a",@progbits
	.sectionflags	@""
	.align	4
.nv.constant0._ZN2at6native29vectorized_elementwise_kernelILi8ENS0_11FillFunctorImEESt5arrayIPcLm1EEEEviT0_T1_:
	.zero		920


//--------------------- .nv.constant0._ZN2at6native18elementwise_kernelILi128ELi4EZNS0_15gpu_kernel_implINS0_11FillFunctorIjEEEEvRNS_18TensorIteratorBaseERKT_EUliE_EEviT1_ --------------------------
	.section	.nv.constant0._ZN2at6native18elementwise_kernelILi128ELi4EZNS0_15gpu_kernel_implINS0_11FillFunctorIjEEEEvRNS_18TensorIteratorBaseERKT_EUliE_EEviT1_,"a",@progbits
	.sectionflags	@""
	.align	4
.nv.constant0._ZN2at6native18elementwise_kernelILi128ELi4EZNS0_15gpu_kernel_implINS0_11FillFunctorIjEEEEvRNS_18TensorIteratorBaseERKT_EUliE_EEviT1_:
	.zero		1336


//--------------------- .nv.constant0._ZN2at6native27unrolled_elementwise_kernelINS0_11FillFunctorIjEESt5arrayIPcLm1EELi4E23TrivialOffsetCalculatorILi0EjES7_ILi1EjENS0_6memory12LoadWithCastILi0EEENSA_13StoreWithCastILi1EEEEEviT_T0_T2_T3_T4_T5_ --------------------------
	.section	.nv.constant0._ZN2at6native27unrolled_elementwise_kernelINS0_11FillFunctorIjEESt5arrayIPcLm1EELi4E23TrivialOffsetCalculatorILi0EjES7_ILi1EjENS0_6memory12LoadWithCastILi0EEENSA_13StoreWithCastILi1EEEEEviT_T0_T2_T3_T4_T5_,"a",@progbits
	.sectionflags	@""
	.align	4
.nv.constant0._ZN2at6native27unrolled_elementwise_kernelINS0_11FillFunctorIjEESt5arrayIPcLm1EELi4E23TrivialOffsetCalculatorILi0EjES7_ILi1EjENS0_6memory12LoadWithCastILi0EEENSA_13StoreWithCastILi1EEEEEviT_T0_T2_T3_T4_T5_:
	.zero		932


//--------------------- .nv.constant0._ZN2at6native18elementwise_kernelILi128ELi2EZNS0_22gpu_kernel_impl_nocastINS0_11FillFunctorIjEEEEvRNS_18TensorIteratorBaseERKT_EUliE_EEviT1_ --------------------------
	.section	.nv.constant0._ZN2at6native18elementwise_kernelILi128ELi2EZNS0_22gpu_kernel_impl_nocastINS0_11FillFunctorIjEEEEvRNS_18TensorIteratorBaseERKT_EUliE_EEviT1_,"a",@progbits
	.sectionflags	@""
	.align	4
.nv.constant0._ZN2at6native18elementwise_kernelILi128ELi2EZNS0_22gpu_kernel_impl_nocastINS0_11FillFunctorIjEEEEvRNS_18TensorIteratorBaseERKT_EUliE_EEviT1_:
	.zero		1336


//--------------------- .nv.constant0._ZN2at6native27unrolled_elementwise_kernelINS0_11FillFunctorIjEESt5arrayIPcLm1EELi4E23TrivialOffsetCalculatorILi0EjES7_ILi1EjENS0_6memory15LoadWithoutCastENSA_16StoreWithoutCastEEEviT_T0_T2_T3_T4_T5_ --------------------------
	.section	.nv.constant0._ZN2at6native27unrolled_elementwise_kernelINS0_11FillFunctorIjEESt5arrayIPcLm1EELi4E23TrivialOffsetCalculatorILi0EjES7_ILi1EjENS0_6memory15LoadWithoutCastENSA_16StoreWithoutCastEEEviT_T0_T2_T3_T4_T5_,"a",@progbits
	.sectionflags	@""
	.align	4
.nv.constant0._ZN2at6native27unrolled_elementwise_kernelINS0_11FillFunctorIjEESt5arrayIPcLm1EELi4E23TrivialOffsetCalculatorILi0EjES7_ILi1EjENS0_6memory15LoadWithoutCastENSA_16StoreWithoutCastEEEviT_T0_T2_T3_T4_T5_:
	.zero		916


//--------------------- .nv.constant0._ZN2at6native29vectorized_elementwise_kernelILi2ENS0_11FillFunctorIjEESt5arrayIPcLm1EEEEviT0_T1_ --------------------------
	.section	.nv.constant0._ZN2at6native29vectorized_elementwise_kernelILi2ENS0_11FillFunctorIjEESt5arrayIPcLm1EEEEviT0_T1_,"a",@progbits
	.sectionflags	@""
	.align	4
.nv.constant0._ZN2at6native29vectorized_elementwise_kernelILi2ENS0_11FillFunctorIjEESt5arrayIPcLm1EEEEviT0_T1_:
	.zero		912


//--------------------- .nv.constant0._ZN2at6native29vectorized_elementwise_kernelILi4ENS0_11FillFunctorIjEESt5arrayIPcLm1EEEEviT0_T1_ --------------------------
	.section	.nv.constant0._ZN2at6native29vectorized_elementwise_kernelILi4ENS0_11FillFunctorIjEESt5arrayIPcLm1EEEEviT0_T1_,"a",@progbits
	.sectionflags	@""
	.align	4
.nv.constant0._ZN2at6native29vectorized_elementwise_kernelILi4ENS0_11FillFunctorIjEESt5arrayIPcLm1EEEEviT0_T1_:
	.zero		912


//--------------------- .nv.constant0._ZN2at6native29vectorized_elementwise_kernelILi8ENS0_11FillFunctorIjEESt5arrayIPcLm1EEEEviT0_T1_ --------------------------
	.section	.nv.constant0._ZN2at6native29vectorized_elementwise_kernelILi8ENS0_11FillFunctorIjEESt5arrayIPcLm1EEEEviT0_T1_,"a",@progbits
	.sectionflags	@""
	.align	4
.nv.constant0._ZN2at6native29vectorized_elementwise_kernelILi8ENS0_11FillFunctorIjEESt5arrayIPcLm1EEEEviT0_T1_:
	.zero		912


//--------------------- .nv.constant0._ZN2at6native18elementwise_kernelILi128ELi4EZNS0_15gpu_kernel_implINS0_11FillFunctorItEEEEvRNS_18TensorIteratorBaseERKT_EUliE_EEviT1_ --------------------------
	.section	.nv.constant0._ZN2at6native18elementwise_kernelILi128ELi4EZNS0_15gpu_kernel_implINS0_11FillFunctorItEEEEvRNS_18TensorIteratorBaseERKT_EUliE_EEviT1_,"a",@progbits
	.sectionflags	@""
	.align	4
.nv.constant0._ZN2at6native18elementwise_kernelILi128ELi4EZNS0_15gpu_kernel_implINS0_11FillFunctorItEEEEvRNS_18TensorIteratorBaseERKT_EUliE_EEviT1_:
	.zero		1336


//--------------------- .nv.constant0._ZN2at6native27unrolled_elementwise_kernelINS0_11FillFunctorItEESt5arrayIPcLm1EELi4E23TrivialOffsetCalculatorILi0EjES7_ILi1EjENS0_6memory12LoadWithCastILi0EEENSA_13StoreWithCastILi1EEEEEviT_T0_T2_T3_T4_T5_ --------------------------
	.section	.nv.constant0._ZN2at6native27unrolled_elementwise_kernelINS0_11FillFunctorItEESt5arrayIPcLm1EELi4E23TrivialOffsetCalculatorILi0EjES7_ILi1EjENS0_6memory12LoadWithCastILi0EEENSA_13StoreWithCastILi1EEEEEviT_T0_T2_T3_T4_T5_,"a",@progbits
	.sectionflags	@""
	.align	4
.nv.constant0._ZN2at6native27unrolled_elementwise_kernelINS0_11FillFunctorItEESt5arrayIPcLm1EELi4E23TrivialOffsetCalculatorILi0EjES7_ILi1EjENS0_6memory12LoadWithCastILi0EEENSA_13StoreWithCastILi1EEEEEviT_T0_T2_T3_T4_T5_:
	.zero		932


//--------------------- .nv.constant0._ZN2at6native18elementwise_kernelILi128ELi4EZNS0_22gpu_kernel_impl_nocastINS0_11FillFunctorItEEEEvRNS_18TensorIteratorBaseERKT_EUliE_EEviT1_ --------------------------
	.section	.nv.constant0._ZN2at6native18elementwise_kernelILi128ELi4EZNS0_22gpu_kernel_impl_nocastINS0_11FillFunctorItEEEEvRNS_18TensorIteratorBaseERKT_EUliE_EEviT1_,"a",@progbits
	.sectionflags	@""
	.align	4
.nv.constant0._ZN2at6native18elementwise_kernelILi128ELi4EZNS0_22gpu_kernel_impl_nocastINS0_11FillFunctorItEEEEvRNS_18TensorIteratorBaseERKT_EUliE_EEviT1_:
	.zero		1336


//--------------------- .nv.constant0._ZN2at6native27unrolled_elementwise_kernelINS0_11FillFunctorItEESt5arrayIPcLm1EELi4E23TrivialOffsetCalculatorILi0EjES7_ILi1EjENS0_6memory15LoadWithoutCastENSA_16StoreWithoutCastEEEviT_T0_T2_T3_T4_T5_ --------------------------
	.section	.nv.constant0._ZN2at6native27unrolled_elementwise_kernelINS0_11FillFunctorItEESt5arrayIPcLm1EELi4E23TrivialOffsetCalculatorILi0EjES7_ILi1EjENS0_6memory15LoadWithoutCastENSA_16StoreWithoutCastEEEviT_T0_T2_T3_T4_T5_,"a",@progbits
	.sectionflags	@""
	.align	4
.nv.constant0._ZN2at6native27unrolled_elementwise_kernelINS0_11FillFunctorItEESt5arrayIPcLm1EELi4E23TrivialOffsetCalculatorILi0EjES7_ILi1EjENS0_6memory15LoadWithoutCastENSA_16StoreWithoutCastEEEviT_T0_T2_T3_T4_T5_:
	.zero		916


//--------------------- .nv.constant0._ZN2at6native29vectorized_elementwise_kernelILi2ENS0_11FillFunctorItEESt5arrayIPcLm1EEEEviT0_T1_ --------------------------
	.section	.nv.constant0._ZN2at6native29vectorized_elementwise_kernelILi2ENS0_11FillFunctorItEESt5arrayIPcLm1EEEEviT0_T1_,"a",@progbits
	.sectionflags	@""
	.align	4
.nv.constant0._ZN2at6native29vectorized_elementwise_kernelILi2ENS0_11FillFunctorItEESt5arrayIPcLm1EEEEviT0_T1_:
	.zero		912


//--------------------- .nv.constant0._ZN2at6native29vectorized_elementwise_kernelILi4ENS0_11FillFunctorItEESt5arrayIPcLm1EEEEviT0_T1_ --------------------------
	.section	.nv.constant0._ZN2at6native29vectorized_elementwise_kernelILi4ENS0_11FillFunctorItEESt5arrayIPcLm1EEEEviT0_T1_,"a",@progbits
	.sectionflags	@""
	.align	4
.nv.constant0._ZN2at6native29vectorized_elementwise_kernelILi4ENS0_11FillFunctorItEESt5arrayIPcLm1EEEEviT0_T1_:
	.zero		912


//--------------------- .nv.constant0._ZN2at6native29vectorized_elementwise_kernelILi8ENS0_11FillFunctorItEESt5arrayIPcLm1EEEEviT0_T1_ --------------------------
	.section	.nv.constant0._ZN2at6native29vectorized_elementwise_kernelILi8ENS0_11FillFunctorItEESt5arrayIPcLm1EEEEviT0_T1_,"a",@progbits
	.sectionflags	@""
	.align	4
.nv.constant0._ZN2at6native29vectorized_elementwise_kernelILi8ENS0_11FillFunctorItEESt5arrayIPcLm1EEEEviT0_T1_:
	.zero		912


//--------------------- .nv.constant0._ZN2at6native18elementwise_kernelILi128ELi4EZNS0_15gpu_kernel_implINS0_11FillFunctorIN3c1014Float8_e8m0fnuEEEEEvRNS_18TensorIteratorBaseERKT_EUliE_EEviT1_ --------------------------
	.section	.nv.constant0._ZN2at6native18elementwise_kernelILi128ELi4EZNS0_15gpu_kernel_implINS0_11FillFunctorIN3c1014Float8_e8m0fnuEEEEEvRNS_18TensorIteratorBaseERKT_EUliE_EEviT1_,"a",@progbits
	.sectionflags	@""
	.align	4
.nv.constant0._ZN2at6native18elementwise_kernelILi128ELi4EZNS0_15gpu_kernel_implINS0_11FillFunctorIN3c1014Float8_e8m0fnuEEEEEvRNS_18TensorIteratorBaseERKT_EUliE_EEviT1_:
	.zero		1336


//--------------------- .nv.constant0._ZN2at6native27unrolled_elementwise_kernelINS0_11FillFunctorIN3c1014Float8_e8m0fnuEEESt5arrayIPcLm1EELi4E23TrivialOffsetCalculatorILi0EjES9_ILi1EjENS0_6memory12LoadWithCastILi0EEENSC_13StoreWithCastILi1EEEEEviT_T0_T2_T3_T4_T5_ --------------------------
	.section	.nv.constant0._ZN2at6native27unrolled_elementwise_kernelINS0_11FillFunctorIN3c1014Float8_e8m0fnuEEESt5arrayIPcLm1EELi4E23TrivialOffsetCalculatorILi0EjES9_ILi1EjENS0_6memory12LoadWithCastILi0EEENSC_13StoreWithCastILi1EEEEEviT_T0_T2_T3_T4_T5_,"a",@progbits
	.sectionflags	@""
	.align	4
.nv.constant0._ZN2at6native27unrolled_elementwise_kernelINS0_11FillFunctorIN3c1014Float8_e8m0fnuEEESt5arrayIPcLm1EELi4E23TrivialOffsetCalculatorILi0EjES9_ILi1EjENS0_6memory12LoadWithCastILi0EEENSC_13StoreWithCastILi1EEEEEviT_T0_T2_T3_T4_T5_:
	.zero		932


//--------------------- .nv.constant0._ZN2at6native18elementwise_kernelILi128ELi4EZNS0_22gpu_kernel_impl_nocastINS0_11FillFunctorIN3c1014Float8_e8m0fnuEEEEEvRNS_18TensorIteratorBaseERKT_EUliE_EEviT1_ --------------------------
	.section	.nv.constant0._ZN2at6native18elementwise_kernelILi128ELi4EZNS0_22gpu_kernel_impl_nocastINS0_11FillFunctorIN3c1014Float8_e8m0fnuEEEEEvRNS_18TensorIteratorBaseERKT_EUliE_EEviT1_,"a",@progbits
	.sectionflags	@""
	.align	4
.nv.constant0._ZN2at6native18elementwise_kernelILi128ELi4EZNS0_22gpu_kernel_impl_nocastINS0_11FillFunctorIN3c1014Float8_e8m0fnuEEEEEvRNS_18TensorIteratorBaseERKT_EUliE_EEviT1_:
	.zero		1336


//--------------------- .nv.constant0._ZN2at6native27unrolled_elementwise_kernelINS0_11FillFunctorIN3c1014Float8_e8m0fnuEEESt5arrayIPcLm1EELi4E23TrivialOffsetCalculatorILi0EjES9_ILi1EjENS0_6memory15LoadWithoutCastENSC_16StoreWithoutCastEEEviT_T0_T2_T3_T4_T5_ --------------------------
	.section	.nv.constant0._ZN2at6native27unrolled_elementwise_kernelINS0_11FillFunctorIN3c1014Float8_e8m0fnuEEESt5arrayIPcLm1EELi4E23TrivialOffsetCalculatorILi0EjES9_ILi1EjENS0_6memory15LoadWithoutCastENSC_16StoreWithoutCastEEEviT_T0_T2_T3_T4_T5_,"a",@progbits
	.sectionflags	@""
	.align	4
.nv.constant0._ZN2at6native27unrolled_elementwise_kernelINS0_11FillFunctorIN3c1014Float8_e8m0fnuEEESt5arrayIPcLm1EELi4E23TrivialOffsetCalculatorILi0EjES9_ILi1EjENS0_6memory15LoadWithoutCastENSC_16StoreWithoutCastEEEviT_T0_T2_T3_T4_T5_:
	.zero		916


//--------------------- .nv.constant0._ZN2at6native29vectorized_elementwise_kernelILi2ENS0_11FillFunctorIN3c1014Float8_e8m0fnuEEESt5arrayIPcLm1EEEEviT0_T1_ --------------------------
	.section	.nv.constant0._ZN2at6native29vectorized_elementwise_kernelILi2ENS0_11FillFunctorIN3c1014Float8_e8m0fnuEEESt5arrayIPcLm1EEEEviT0_T1_,"a",@progbits
	.sectionflags	@""
	.align	4
.nv.constant0._ZN2at6native29vectorized_elementwise_kernelILi2ENS0_11FillFunctorIN3c1014Float8_e8m0fnuEEESt5arrayIPcLm1EEEEviT0_T1_:
	.zero		912


//--------------------- .nv.constant0._ZN2at6native29vectorized_elementwise_kernelILi4ENS0_11FillFunctorIN3c1014Float8_e8m0fnuEEESt5arrayIPcLm1EEEEviT0_T1_ --------------------------
	.section	.nv.constant0._ZN2at6native29vectorized_elementwise_kernelILi4ENS0_11FillFunctorIN3c1014Float8_e8m0fnuEEESt5arrayIPcLm1EEEEviT0_T1_,"a",@progbits
	.sectionflags	@""
	.align	4
.nv.constant0._ZN2at6native29vectorized_elementwise_kernelILi4ENS0_11FillFunctorIN3c1014Float8_e8m0fnuEEESt5arrayIPcLm1EEEEviT0_T1_:
	.zero		912


//--------------------- .nv.constant0._ZN2at6native29vectorized_elementwise_kernelILi8ENS0_11FillFunctorIN3c1014Float8_e8m0fnuEEESt5arrayIPcLm1EEEEviT0_T1_ --------------------------
	.section	.nv.constant0._ZN2at6native29vectorized_elementwise_kernelILi8ENS0_11FillFunctorIN3c1014Float8_e8m0fnuEEESt5arrayIPcLm1EEEEviT0_T1_,"a",@progbits
	.sectionflags	@""
	.align	4
.nv.constant0._ZN2at6native29vectorized_elementwise_kernelILi8ENS0_11FillFunctorIN3c1014Float8_e8m0fnuEEESt5arrayIPcLm1EEEEviT0_T1_:
	.zero		912


//--------------------- .nv.constant0._ZN2at6native18elementwise_kernelILi128ELi4EZNS0_15gpu_kernel_implINS0_11FillFunctorIN3c1015Float8_e4m3fnuzEEEEEvRNS_18TensorIteratorBaseERKT_EUliE_EEviT1_ --------------------------
	.section	.nv.constant0._ZN2at6native18elementwise_kernelILi128ELi4EZNS0_15gpu_kernel_implINS0_11FillFunctorIN3c1015Float8_e4m3fnuzEEEEEvRNS_18TensorIteratorBaseERKT_EUliE_EEviT1_,"a",@progbits
	.sectionflags	@""
	.align	4
.nv.constant0._ZN2at6native18elementwise_kernelILi128ELi4EZNS0_15gpu_kernel_implINS0_11FillFunctorIN3c1015Float8_e4m3fnuzEEEEEvRNS_18TensorIteratorBaseERKT_EUliE_EEviT1_:
	.zero		1336


//--------------------- .nv.constant0._ZN2at6native27unrolled_elementwise_kernelINS0_11FillFunctorIN3c1015Float8_e4m3fnuzEEESt5arrayIPcLm1EELi4E23TrivialOffsetCalculatorILi0EjES9_ILi1EjENS0_6memory12LoadWithCastILi0EEENSC_13StoreWithCastILi1EEEEEviT_T0_T2_T3_T4_T5_ --------------------------
	.section	.nv.constant0._ZN2at6native27unrolled_elementwise_kernelINS0_11FillFunctorIN3c1015Float8_e4m3fnuzEEESt5arrayIPcLm1EELi4E23TrivialOffsetCalculatorILi0EjES9_ILi1EjENS0_6memory12LoadWithCastILi0EEENSC_13StoreWithCastILi1EEEEEviT_T0_T2_T3_T4_T5_,"a",@progbits
	.sectionflags	@""
	.align	4
.nv.constant0._ZN2at6native27unrolled_elementwise_kernelINS0_11FillFunctorIN3c1015Float8_e4m3fnuzEEESt5arrayIPcLm1EELi4E23TrivialOffsetCalculatorILi0EjES9_ILi1EjENS0_6memory12LoadWithCastILi0EEENSC_13StoreWithCastILi1EEEEEviT_T0_T2_T3_T4_T5_:
	.zero		932


//--------------------- .nv.constant0._ZN2at6native18elementwise_kernelILi128ELi4EZNS0_22gpu_kernel_impl_nocastINS0_11FillFunctorIN3c1015Float8_e4m3fnuzEEEEEvRNS_18TensorIteratorBaseERKT_EUliE_EEviT1_ --------------------------
	.section	.nv.constant0._ZN2at6native18elementwise_kernelILi128ELi4EZNS0_22gpu_kernel_impl_nocastINS0_11FillFunctorIN3c1015Float8_e4m3fnuzEEEEEvRNS_18TensorIteratorBaseERKT_EUliE_EEviT1_,"a",@progbits
	.sectionflags	@""
	.align	4
.nv.constant0._ZN2at6native18elementwise_kernelILi128ELi4EZNS0_22gpu_kernel_impl_nocastINS0_11FillFunctorIN3c1015Float8_e4m3fnuzEEEEEvRNS_18TensorIteratorBaseERKT_EUliE_EEviT1_:
	.zero		1336


//--------------------- .nv.constant0._ZN2at6native27unrolled_elementwise_kernelINS0_11FillFunctorIN3c1015Float8_e4m3fnuzEEESt5arrayIPcLm1EELi4E23TrivialOffsetCalculatorILi0EjES9_ILi1EjENS0_6memory15LoadWithoutCastENSC_16StoreWithoutCastEEEviT_T0_T2_T3_T4_T5_ --------------------------
	.section	.nv.constant0._ZN2at6native27unrolled_elementwise_kernelINS0_11FillFunctorIN3c1015Float8_e4m3fnuzEEESt5arrayIPcLm1EELi4E23TrivialOffsetCalculatorILi0EjES9_ILi1EjENS0_6memory15LoadWithoutCastENSC_16StoreWithoutCastEEEviT_T0_T2_T3_T4_T5_,"a",@progbits
	.sectionflags	@""
	.align	4
.nv.constant0._ZN2at6native27unrolled_elementwise_kernelINS0_11FillFunctorIN3c1015Float8_e4m3fnuzEEESt5arrayIPcLm1EELi4E23TrivialOffsetCalculatorILi0EjES9_ILi1EjENS0_6memory15LoadWithoutCastENSC_16StoreWithoutCastEEEviT_T0_T2_T3_T4_T5_:
	.zero		916


//--------------------- .nv.constant0._ZN2at6native29vectorized_elementwise_kernelILi2ENS0_11FillFunctorIN3c1015Float8_e4m3fnuzEEESt5arrayIPcLm1EEEEviT0_T1_ --------------------------
	.section	.nv.constant0._ZN2at6native29vectorized_elementwise_kernelILi2ENS0_11FillFunctorIN3c1015Float8_e4m3fnuzEEESt5arrayIPcLm1EEEEviT0_T1_,"a",@progbits
	.sectionflags	@""
	.align	4
.nv.constant0._ZN2at6native29vectorized_elementwise_kernelILi2ENS0_11FillFunctorIN3c1015Float8_e4m3fnuzEEESt5arrayIPcLm1EEEEviT0_T1_:
	.zero		912


//--------------------- .nv.constant0._ZN2at6native29vectorized_elementwise_kernelILi4ENS0_11FillFunctorIN3c1015Float8_e4m3fnuzEEESt5arrayIPcLm1EEEEviT0_T1_ --------------------------
	.section	.nv.constant0._ZN2at6native29vectorized_elementwise_kernelILi4ENS0_11FillFunctorIN3c1015Float8_e4m3fnuzEEESt5arrayIPcLm1EEEEviT0_T1_,"a",@progbits
	.sectionflags	@""
	.align	4
.nv.constant0._ZN2at6native29vectorized_elementwise_kernelILi4ENS0_11FillFunctorIN3c1015Float8_e4m3fnuzEEESt5arrayIPcLm1EEEEviT0_T1_:
	.zero		912


//--------------------- .nv.constant0._ZN2at6native29vectorized_elementwise_kernelILi8ENS0_11FillFunctorIN3c1015Float8_e4m3fnuzEEESt5arrayIPcLm1EEEEviT0_T1_ --------------------------
	.section	.nv.constant0._ZN2at6native29vectorized_elementwise_kernelILi8ENS0_11FillFunctorIN3c1015Float8_e4m3fnuzEEESt5arrayIPcLm1EEEEviT0_T1_,"a",@progbits
	.sectionflags	@""
	.align	4
.nv.constant0._ZN2at6native29vectorized_elementwise_kernelILi8ENS0_11FillFunctorIN3c1015Float8_e4m3fnuzEEESt5arrayIPcLm1EEEEviT0_T1_:
	.zero		912


//--------------------- .nv.constant0._ZN2at6native18elementwise_kernelILi128ELi4EZNS0_15gpu_kernel_implINS0_11FillFunctorIN3c1013Float8_e4m3fnEEEEEvRNS_18TensorIteratorBaseERKT_EUliE_EEviT1_ --------------------------
	.section	.nv.constant0._ZN2at6native18elementwise_kernelILi128ELi4EZNS0_15gpu_kernel_implINS0_11FillFunctorIN3c1013Float8_e4m3fnEEEEEvRNS_18TensorIteratorBaseERKT_EUliE_EEviT1_,"a",@progbits
	.sectionflags	@""
	.align	4
.nv.constant0._ZN2at6native18elementwise_kernelILi128ELi4EZNS0_15gpu_kernel_implINS0_11FillFunctorIN3c1013Float8_e4m3fnEEEEEvRNS_18TensorIteratorBaseERKT_EUliE_EEviT1_:
	.zero		1336


//--------------------- .nv.constant0._ZN2at6native27unrolled_elementwise_kernelINS0_11FillFunctorIN3c1013Float8_e4m3fnEEESt5arrayIPcLm1EELi4E23TrivialOffsetCalculatorILi0EjES9_ILi1EjENS0_6memory12LoadWithCastILi0EEENSC_13StoreWithCastILi1EEEEEviT_T0_T2_T3_T4_T5_ --------------------------
	.section	.nv.constant0._ZN2at6native27unrolled_elementwise_kernelINS0_11FillFunctorIN3c1013Float8_e4m3fnEEESt5arrayIPcLm1EELi4E23TrivialOffsetCalculatorILi0EjES9_ILi1EjENS0_6memory12LoadWithCastILi0EEENSC_13StoreWithCastILi1EEEEEviT_T0_T2_T3_T4_T5_,"a",@progbits
	.sectionflags	@""
	.align	4
.nv.constant0._ZN2at6native27unrolled_elementwise_kernelINS0_11FillFunctorIN3c1013Float8_e4m3fnEEESt5arrayIPcLm1EELi4E23TrivialOffsetCalculatorILi0EjES9_ILi1EjENS0_6memory12LoadWithCastILi0EEENSC_13StoreWithCastILi1EEEEEviT_T0_T2_T3_T4_T5_:
	.zero		932


//--------------------- .nv.constant0._ZN2at6native18elementwise_kernelILi128ELi4EZNS0_22gpu_kernel_impl_nocastINS0_11FillFunctorIN3c1013Float8_e4m3fnEEEEEvRNS_18TensorIteratorBaseERKT_EUliE_EEviT1_ --------------------------
	.section	.nv.constant0._ZN2at6native18elementwise_kernelILi128ELi4EZNS0_22gpu_kernel_impl_nocastINS0_11FillFunctorIN3c1013Float8_e4m3fnEEEEEvRNS_18TensorIteratorBaseERKT_EUliE_EEviT1_,"a",@progbits
	.sectionflags	@""
	.align	4
.nv.constant0._ZN2at6native18elementwise_kernelILi128ELi4EZNS0_22gpu_kernel_impl_nocastINS0_11FillFunctorIN3c1013Float8_e4m3fnEEEEEvRNS_18TensorIteratorBaseERKT_EUliE_EEviT1_:
	.zero		1336


//--------------------- .nv.constant0._ZN2at6native27unrolled_elementwise_kernelINS0_11FillFunctorIN3c1013Float8_e4m3fnEEESt5arrayIPcLm1EELi4E23TrivialOffsetCalculatorILi0EjES9_ILi1EjENS0_6memory15LoadWithoutCastENSC_16StoreWithoutCastEEEviT_T0_T2_T3_T4_T5_ --------------------------
	.section	.nv.constant0._ZN2at6native27unrolled_elementwise_kernelINS0_11FillFunctorIN3c1013Float8_e4m3fnEEESt5arrayIPcLm1EELi4E23TrivialOffsetCalculatorILi0EjES9_ILi1EjENS0_6memory15LoadWithoutCastENSC_16StoreWithoutCastEEEviT_T0_T2_T3_T4_T5_,"a",@progbits
	.sectionflags	@""
	.align	4
.nv.constant0._ZN2at6native27unrolled_elementwise_kernelINS0_11FillFunctorIN3c1013Float8_e4m3fnEEESt5arrayIPcLm1EELi4E23TrivialOffsetCalculatorILi0EjES9_ILi1EjENS0_6memory15LoadWithoutCastENSC_16StoreWithoutCastEEEviT_T0_T2_T3_T4_T5_:
	.zero		916


//--------------------- .nv.constant0._ZN2at6native29vectorized_elementwise_kernelILi2ENS0_11FillFunctorIN3c1013Float8_e4m3fnEEESt5arrayIPcLm1EEEEviT0_T1_ --------------------------
	.section	.nv.constant0._ZN2at6native29vectorized_elementwise_kernelILi2ENS0_11FillFunctorIN3c1013Float8_e4m3fnEEESt5arrayIPcLm1EEEEviT0_T1_,"a",@progbits
	.sectionflags	@""
	.align	4
.nv.constant0._ZN2at6native29vectorized_elementwise_kernelILi2ENS0_11FillFunctorIN3c1013Float8_e4m3fnEEESt5arrayIPcLm1EEEEviT0_T1_:
	.zero		912


//--------------------- .nv.constant0._ZN2at6native29vectorized_elementwise_kernelILi4ENS0_11FillFunctorIN3c1013Float8_e4m3fnEEESt5arrayIPcLm1EEEEviT0_T1_ --------------------------
	.section	.nv.constant0._ZN2at6native29vectorized_elementwise_kernelILi4ENS0_11FillFunctorIN3c1013Float8_e4m3fnEEESt5arrayIPcLm1EEEEviT0_T1_,"a",@progbits
	.sectionflags	@""
	.align	4
.nv.constant0._ZN2at6native29vectorized_elementwise_kernelILi4ENS0_11FillFunctorIN3c1013Float8_e4m3fnEEESt5arrayIPcLm1EEEEviT0_T1_:
	.zero		912


//--------------------- .nv.constant0._ZN2at6native29vectorized_elementwise_kernelILi8ENS0_11FillFunctorIN3c1013Float8_e4m3fnEEESt5arrayIPcLm1EEEEviT0_T1_ --------------------------
	.section	.nv.constant0._ZN2at6native29vectorized_elementwise_kernelILi8ENS0_11FillFunctorIN3c1013Float8_e4m3fnEEESt5arrayIPcLm1EEEEviT0_T1_,"a",@progbits
	.sectionflags	@""
	.align	4
.nv.constant0._ZN2at6native29vectorized_elementwise_kernelILi8ENS0_11FillFunctorIN3c1013Float8_e4m3fnEEESt5arrayIPcLm1EEEEviT0_T1_:
	.zero		912


//--------------------- .nv.constant0._ZN2at6native18elementwise_kernelILi128ELi4EZNS0_15gpu_kernel_implINS0_11FillFunctorIN3c1015Float8_e5m2fnuzEEEEEvRNS_18TensorIteratorBaseERKT_EUliE_EEviT1_ --------------------------
	.section	.nv.constant0._ZN2at6native18elementwise_kernelILi128ELi4EZNS0_15gpu_kernel_implINS0_11FillFunctorIN3c1015Float8_e5m2fnuzEEEEEvRNS_18TensorIteratorBaseERKT_EUliE_EEviT1_,"a",@progbits
	.sectionflags	@""
	.align	4
.nv.constant0._ZN2at6native18elementwise_kernelILi128ELi4EZNS0_15gpu_kernel_implINS0_11FillFunctorIN3c1015Float8_e5m2fnuzEEEEEvRNS_18TensorIteratorBaseERKT_EUliE_EEviT1_:
	.zero		1336


//--------------------- .nv.constant0._ZN2at6native27unrolled_elementwise_kernelINS0_11FillFunctorIN3c1015Float8_e5m2fnuzEEESt5arrayIPcLm1EELi4E23TrivialOffsetCalculatorILi0EjES9_ILi1EjENS0_6memory12LoadWithCastILi0EEENSC_13StoreWithCastILi1EEEEEviT_T0_T2_T3_T4_T5_ --------------------------
	.section	.nv.constant0._ZN2at6native27unrolled_elementwise_kernelINS0_11FillFunctorIN3c1015Float8_e5m2fnuzEEESt5arrayIPcLm1EELi4E23TrivialOffsetCalculatorILi0EjES9_ILi1EjENS0_6memory12LoadWithCastILi0EEENSC_13StoreWithCastILi1EEEEEviT_T0_T2_T3_T4_T5_,"a",@progbits
	.sectionflags	@""
	.align	4
.nv.constant0._ZN2at6native27unrolled_elementwise_kernelINS0_11FillFunctorIN3c1015Float8_e5m2fnuzEEESt5arrayIPcLm1EELi4E23TrivialOffsetCalculatorILi0EjES9_ILi1EjENS0_6memory12LoadWithCastILi0EEENSC_13StoreWithCastILi1EEEEEviT_T0_T2_T3_T4_T5_:
	.zero		932


//--------------------- .nv.constant0._ZN2at6native18elementwise_kernelILi128ELi4EZNS0_22gpu_kernel_impl_nocastINS0_11FillFunctorIN3c1015Float8_e5m2fnuzEEEEEvRNS_18TensorIteratorBaseERKT_EUliE_EEviT1_ --------------------------
	.section	.nv.constant0._ZN2at6native18elementwise_kernelILi128ELi4EZNS0_22gpu_kernel_impl_nocastINS0_11FillFunctorIN3c1015Float8_e5m2fnuzEEEEEvRNS_18TensorIteratorBaseERKT_EUliE_EEviT1_,"a",@progbits
	.sectionflags	@""
	.align	4
.nv.constant0._ZN2at6native18elementwise_kernelILi128ELi4EZNS0_22gpu_kernel_impl_nocastINS0_11FillFunctorIN3c1015Float8_e5m2fnuzEEEEEvRNS_18TensorIteratorBaseERKT_EUliE_EEviT1_:
	.zero		1336


//--------------------- .nv.constant0._ZN2at6native27unrolled_elementwise_kernelINS0_11FillFunctorIN3c1015Float8_e5m2fnuzEEESt5arrayIPcLm1EELi4E23TrivialOffsetCalculatorILi0EjES9_ILi1EjENS0_6memory15LoadWithoutCastENSC_16StoreWithoutCastEEEviT_T0_T2_T3_T4_T5_ --------------------------
	.section	.nv.constant0._ZN2at6native27unrolled_elementwise_kernelINS0_11FillFunctorIN3c1015Float8_e5m2fnuzEEESt5arrayIPcLm1EELi4E23TrivialOffsetCalculatorILi0EjES9_ILi1EjENS0_6memory15LoadWithoutCastENSC_16StoreWithoutCastEEEviT_T0_T2_T3_T4_T5_,"a",@progbits
	.sectionflags	@""
	.align	4
.nv.constant0._ZN2at6native27unrolled_elementwise_kernelINS0_11FillFunctorIN3c1015Float8_e5m2fnuzEEESt5arrayIPcLm1EELi4E23TrivialOffsetCalculatorILi0EjES9_ILi1EjENS0_6memory15LoadWithoutCastENSC_16StoreWithoutCastEEEviT_T0_T2_T3_T4_T5_:
	.zero		916


//--------------------- .nv.constant0._ZN2at6native29vectorized_elementwise_kernelILi2ENS0_11FillFunctorIN3c1015Float8_e5m2fnuzEEESt5arrayIPcLm1EEEEviT0_T1_ --------------------------
	.section	.nv.constant0._ZN2at6native29vectorized_elementwise_kernelILi2ENS0_11FillFunctorIN3c1015Float8_e5m2fnuzEEESt5arrayIPcLm1EEEEviT0_T1_,"a",@progbits
	.sectionflags	@""
	.align	4
.nv.constant0._ZN2at6native29vectorized_elementwise_kernelILi2ENS0_11FillFunctorIN3c1015Float8_e5m2fnuzEEESt5arrayIPcLm1EEEEviT0_T1_:
	.zero		912


//--------------------- .nv.constant0._ZN2at6native29vectorized_elementwise_kernelILi4ENS0_11FillFunctorIN3c1015Float8_e5m2fnuzEEESt5arrayIPcLm1EEEEviT0_T1_ --------------------------
	.section	.nv.constant0._ZN2at6native29vectorized_elementwise_kernelILi4ENS0_11FillFunctorIN3c1015Float8_e5m2fnuzEEESt5arrayIPcLm1EEEEviT0_T1_,"a",@progbits
	.sectionflags	@""
	.align	4
.nv.constant0._ZN2at6native29vectorized_elementwise_kernelILi4ENS0_11FillFunctorIN3c1015Float8_e5m2fnuzEEESt5arrayIPcLm1EEEEviT0_T1_:
	.zero		912


//--------------------- .nv.constant0._ZN2at6native29vectorized_elementwise_kernelILi8ENS0_11FillFunctorIN3c1015Float8_e5m2fnuzEEESt5arrayIPcLm1EEEEviT0_T1_ --------------------------
	.section	.nv.constant0._ZN2at6native29vectorized_elementwise_kernelILi8ENS0_11FillFunctorIN3c1015Float8_e5m2fnuzEEESt5arrayIPcLm1EEEEviT0_T1_,"a",@progbits
	.sectionflags	@""
	.align	4
.nv.constant0._ZN2at6native29vectorized_elementwise_kernelILi8ENS0_11FillFunctorIN3c1015Float8_e5m2fnuzEEESt5arrayIPcLm1EEEEviT0_T1_:
	.zero		912


//--------------------- .nv.constant0._ZN2at6native18elementwise_kernelILi128ELi4EZNS0_15gpu_kernel_implINS0_11FillFunctorIN3c1011Float8_e5m2EEEEEvRNS_18TensorIteratorBaseERKT_EUliE_EEviT1_ --------------------------
	.section	.nv.constant0._ZN2at6native18elementwise_kernelILi128ELi4EZNS0_15gpu_kernel_implINS0_11FillFunctorIN3c1011Float8_e5m2EEEEEvRNS_18TensorIteratorBaseERKT_EUliE_EEviT1_,"a",@progbits
	.sectionflags	@""
	.align	4
.nv.constant0._ZN2at6native18elementwise_kernelILi128ELi4EZNS0_15gpu_kernel_implINS0_11FillFunctorIN3c1011Float8_e5m2EEEEEvRNS_18TensorIteratorBaseERKT_EUliE_EEviT1_:
	.zero		1336


//--------------------- .nv.constant0._ZN2at6native27unrolled_elementwise_kernelINS0_11FillFunctorIN3c1011Float8_e5m2EEESt5arrayIPcLm1EELi4E23TrivialOffsetCalculatorILi0EjES9_ILi1EjENS0_6memory12LoadWithCastILi0EEENSC_13StoreWithCastILi1EEEEEviT_T0_T2_T3_T4_T5_ --------------------------
	.section	.nv.constant0._ZN2at6native27unrolled_elementwise_kernelINS0_11FillFunctorIN3c1011Float8_e5m2EEESt5arrayIPcLm1EELi4E23TrivialOffsetCalculatorILi0EjES9_ILi1EjENS0_6memory12LoadWithCastILi0EEENSC_13StoreWithCastILi1EEEEEviT_T0_T2_T3_T4_T5_,"a",@progbits
	.sectionflags	@""
	.align	4
.nv.constant0._ZN2at6native27unrolled_elementwise_kernelINS0_11FillFunctorIN3c1011Float8_e5m2EEESt5arrayIPcLm1EELi4E23TrivialOffsetCalculatorILi0EjES9_ILi1EjENS0_6memory12LoadWithCastILi0EEENSC_13StoreWithCastILi1EEEEEviT_T0_T2_T3_T4_T5_:
	.zero		932


//--------------------- .nv.constant0._ZN2at6native18elementwise_kernelILi128ELi4EZNS0_22gpu_kernel_impl_nocastINS0_11FillFunctorIN3c1011Float8_e5m2EEEEEvRNS_18TensorIteratorBaseERKT_EUliE_EEviT1_ --------------------------
	.section	.nv.constant0._ZN2at6native18elementwise_kernelILi128ELi4EZNS0_22gpu_kernel_impl_nocastINS0_11FillFunctorIN3c1011Float8_e5m2EEEEEvRNS_18TensorIteratorBaseERKT_EUliE_EEviT1_,"a",@progbits
	.sectionflags	@""
	.align	4
.nv.constant0._ZN2at6native18elementwise_kernelILi128ELi4EZNS0_22gpu_kernel_impl_nocastINS0_11FillFunctorIN3c1011Float8_e5m2EEEEEvRNS_18TensorIteratorBaseERKT_EUliE_EEviT1_:
	.zero		1336


//--------------------- .nv.constant0._ZN2at6native27unrolled_elementwise_kernelINS0_11FillFunctorIN3c1011Float8_e5m2EEESt5arrayIPcLm1EELi4E23TrivialOffsetCalculatorILi0EjES9_ILi1EjENS0_6memory15LoadWithoutCastENSC_16StoreWithoutCastEEEviT_T0_T2_T3_T4_T5_ --------------------------
	.section	.nv.constant0._ZN2at6native27unrolled_elementwise_kernelINS0_11FillFunctorIN3c1011Float8_e5m2EEESt5arrayIPcLm1EELi4E23TrivialOffsetCalculatorILi0EjES9_ILi1EjENS0_6memory15LoadWithoutCastENSC_16StoreWithoutCastEEEviT_T0_T2_T3_T4_T5_,"a",@progbits
	.sectionflags	@""
	.align	4
.nv.constant0._ZN2at6native27unrolled_elementwise_kernelINS0_11FillFunctorIN3c1011Float8_e5m2EEESt5arrayIPcLm1EELi4E23TrivialOffsetCalculatorILi0EjES9_ILi1EjENS0_6memory15LoadWithoutCastENSC_16StoreWithoutCastEEEviT_T0_T2_T3_T4_T5_:
	.zero		916


//--------------------- .nv.constant0._ZN2at6native29vectorized_elementwise_kernelILi2ENS0_11FillFunctorIN3c1011Float8_e5m2EEESt5arrayIPcLm1EEEEviT0_T1_ --------------------------
	.section	.nv.constant0._ZN2at6native29vectorized_elementwise_kernelILi2ENS0_11FillFunctorIN3c1011Float8_e5m2EEESt5arrayIPcLm1EEEEviT0_T1_,"a",@progbits
	.sectionflags	@""
	.align	4
.nv.constant0._ZN2at6native29vectorized_elementwise_kernelILi2ENS0_11FillFunctorIN3c1011Float8_e5m2EEESt5arrayIPcLm1EEEEviT0_T1_:
	.zero		912


//--------------------- .nv.constant0._ZN2at6native29vectorized_elementwise_kernelILi4ENS0_11FillFunctorIN3c1011Float8_e5m2EEESt5arrayIPcLm1EEEEviT0_T1_ --------------------------
	.section	.nv.constant0._ZN2at6native29vectorized_elementwise_kernelILi4ENS0_11FillFunctorIN3c1011Float8_e5m2EEESt5arrayIPcLm1EEEEviT0_T1_,"a",@progbits
	.sectionflags	@""
	.align	4
.nv.constant0._ZN2at6native29vectorized_elementwise_kernelILi4ENS0_11FillFunctorIN3c1011Float8_e5m2EEESt5arrayIPcLm1EEEEviT0_T1_:
	.zero		912


//--------------------- .nv.constant0._ZN2at6native29vectorized_elementwise_kernelILi8ENS0_11FillFunctorIN3c1011Float8_e5m2EEESt5arrayIPcLm1EEEEviT0_T1_ --------------------------
	.section	.nv.constant0._ZN2at6native29vectorized_elementwise_kernelILi8ENS0_11FillFunctorIN3c1011Float8_e5m2EEESt5arrayIPcLm1EEEEviT0_T1_,"a",@progbits
	.sectionflags	@""
	.align	4
.nv.constant0._ZN2at6native29vectorized_elementwise_kernelILi8ENS0_11FillFunctorIN3c1011Float8_e5m2EEESt5arrayIPcLm1EEEEviT0_T1_:
	.zero		912


//--------------------- .nv.constant0._ZN2at6native18elementwise_kernelILi128ELi4EZNS0_15gpu_kernel_implINS0_11FillFunctorIN3c108BFloat16EEEEEvRNS_18TensorIteratorBaseERKT_EUliE_EEviT1_ --------------------------
	.section	.nv.constant0._ZN2at6native18elementwise_kernelILi128ELi4EZNS0_15gpu_kernel_implINS0_11FillFunctorIN3c108BFloat16EEEEEvRNS_18TensorIteratorBaseERKT_EUliE_EEviT1_,"a",@progbits
	.sectionflags	@""
	.align	4
.nv.constant0._ZN2at6native18elementwise_kernelILi128ELi4EZNS0_15gpu_kernel_implINS0_11FillFunctorIN3c108BFloat16EEEEEvRNS_18TensorIteratorBaseERKT_EUliE_EEviT1_:
	.zero		1336


//--------------------- .nv.constant0._ZN2at6native27unrolled_elementwise_kernelINS0_11FillFunctorIN3c108BFloat16EEESt5arrayIPcLm1EELi4E23TrivialOffsetCalculatorILi0EjES9_ILi1EjENS0_6memory12LoadWithCastILi0EEENSC_13StoreWithCastILi1EEEEEviT_T0_T2_T3_T4_T5_ --------------------------
	.section	.nv.constant0._ZN2at6native27unrolled_elementwise_kernelINS0_11FillFunctorIN3c108BFloat16EEESt5arrayIPcLm1EELi4E23TrivialOffsetCalculatorILi0EjES9_ILi1EjENS0_6memory12LoadWithCastILi0EEENSC_13StoreWithCastILi1EEEEEviT_T0_T2_T3_T4_T5_,"a",@progbits
	.sectionflags	@""
	.align	4
.nv.constant0._ZN2at6native27unrolled_elementwise_kernelINS0_11FillFunctorIN3c108BFloat16EEESt5arrayIPcLm1EELi4E23TrivialOffsetCalculatorILi0EjES9_ILi1EjENS0_6memory12LoadWithCastILi0EEENSC_13StoreWithCastILi1EEEEEviT_T0_T2_T3_T4_T5_:
	.zero		932


//--------------------- .nv.constant0._ZN2at6native18elementwise_kernelILi128ELi4EZNS0_22gpu_kernel_impl_nocastINS0_11FillFunctorIN3c108BFloat16EEEEEvRNS_18TensorIteratorBaseERKT_EUliE_EEviT1_ --------------------------
	.section	.nv.constant0._ZN2at6native18elementwise_kernelILi128ELi4EZNS0_22gpu_kernel_impl_nocastINS0_11FillFunctorIN3c108BFloat16EEEEEvRNS_18TensorIteratorBaseERKT_EUliE_EEviT1_,"a",@progbits
	.sectionflags	@""
	.align	4
.nv.constant0._ZN2at6native18elementwise_kernelILi128ELi4EZNS0_22gpu_kernel_impl_nocastINS0_11FillFunctorIN3c108BFloat16EEEEEvRNS_18TensorIteratorBaseERKT_EUliE_EEviT1_:
	.zero		1336


//--------------------- .nv.constant0._ZN2at6native27unrolled_elementwise_kernelINS0_11FillFunctorIN3c108BFloat16EEESt5arrayIPcLm1EELi4E23TrivialOffsetCalculatorILi0EjES9_ILi1EjENS0_6memory15LoadWithoutCastENSC_16StoreWithoutCastEEEviT_T0_T2_T3_T4_T5_ --------------------------
	.section	.nv.constant0._ZN2at6native27unrolled_elementwise_kernelINS0_11FillFunctorIN3c108BFloat16EEESt5arrayIPcLm1EELi4E23TrivialOffsetCalculatorILi0EjES9_ILi1EjENS0_6memory15LoadWithoutCastENSC_16StoreWithoutCastEEEviT_T0_T2_T3_T4_T5_,"a",@progbits
	.sectionflags	@""
	.align	4
.nv.constant0._ZN2at6native27unrolled_elementwise_kernelINS0_11FillFunctorIN3c108BFloat16EEESt5arrayIPcLm1EELi4E23TrivialOffsetCalculatorILi0EjES9_ILi1EjENS0_6memory15LoadWithoutCastENSC_16StoreWithoutCastEEEviT_T0_T2_T3_T4_T5_:
	.zero		916


//--------------------- .nv.constant0._ZN2at6native29vectorized_elementwise_kernelILi2ENS0_11FillFunctorIN3c108BFloat16EEESt5arrayIPcLm1EEEEviT0_T1_ --------------------------
	.section	.nv.constant0._ZN2at6native29vectorized_elementwise_kernelILi2ENS0_11FillFunctorIN3c108BFloat16EEESt5arrayIPcLm1EEEEviT0_T1_,"a",@progbits
	.sectionflags	@""
	.align	4
.nv.constant0._ZN2at6native29vectorized_elementwise_kernelILi2ENS0_11FillFunctorIN3c108BFloat16EEESt5arrayIPcLm1EEEEviT0_T1_:
	.zero		912


//--------------------- .nv.constant0._ZN2at6native29vectorized_elementwise_kernelILi4ENS0_11FillFunctorIN3c108BFloat16EEESt5arrayIPcLm1EEEEviT0_T1_ --------------------------
	.section	.nv.constant0._ZN2at6native29vectorized_elementwise_kernelILi4ENS0_11FillFunctorIN3c108BFloat16EEESt5arrayIPcLm1EEEEviT0_T1_,"a",@progbits
	.sectionflags	@""
	.align	4
.nv.constant0._ZN2at6native29vectorized_elementwise_kernelILi4ENS0_11FillFunctorIN3c108BFloat16EEESt5arrayIPcLm1EEEEviT0_T1_:
	.zero		912


//--------------------- .nv.constant0._ZN2at6native29vectorized_elementwise_kernelILi8ENS0_11FillFunctorIN3c108BFloat16EEESt5arrayIPcLm1EEEEviT0_T1_ --------------------------
	.section	.nv.constant0._ZN2at6native29vectorized_elementwise_kernelILi8ENS0_11FillFunctorIN3c108BFloat16EEESt5arrayIPcLm1EEEEviT0_T1_,"a",@progbits
	.sectionflags	@""
	.align	4
.nv.constant0._ZN2at6native29vectorized_elementwise_kernelILi8ENS0_11FillFunctorIN3c108BFloat16EEESt5arrayIPcLm1EEEEviT0_T1_:
	.zero		912


//--------------------- .nv.constant0._ZN2at6native18elementwise_kernelILi128ELi4EZNS0_15gpu_kernel_implINS0_11FillFunctorIN3c104HalfEEEEEvRNS_18TensorIteratorBaseERKT_EUliE_EEviT1_ --------------------------
	.section	.nv.constant0._ZN2at6native18elementwise_kernelILi128ELi4EZNS0_15gpu_kernel_implINS0_11FillFunctorIN3c104HalfEEEEEvRNS_18TensorIteratorBaseERKT_EUliE_EEviT1_,"a",@progbits
	.sectionflags	@""
	.align	4
.nv.constant0._ZN2at6native18elementwise_kernelILi128ELi4EZNS0_15gpu_kernel_implINS0_11FillFunctorIN3c104HalfEEEEEvRNS_18TensorIteratorBaseERKT_EUliE_EEviT1_:
	.zero		1336


//--------------------- .nv.constant0._ZN2at6native27unrolled_elementwise_kernelINS0_11FillFunctorIN3c104HalfEEESt5arrayIPcLm1EELi4E23TrivialOffsetCalculatorILi0EjES9_ILi1EjENS0_6memory12LoadWithCastILi0EEENSC_13StoreWithCastILi1EEEEEviT_T0_T2_T3_T4_T5_ --------------------------
	.section	.nv.constant0._ZN2at6native27unrolled_elementwise_kernelINS0_11FillFunctorIN3c104HalfEEESt5arrayIPcLm1EELi4E23TrivialOffsetCalculatorILi0EjES9_ILi1EjENS0_6memory12LoadWithCastILi0EEENSC_13StoreWithCastILi1EEEEEviT_T0_T2_T3_T4_T5_,"a",@progbits
	.sectionflags	@""
	.align	4
.nv.constant0._ZN2at6native27unrolled_elementwise_kernelINS0_11FillFunctorIN3c104HalfEEESt5arrayIPcLm1EELi4E23TrivialOffsetCalculatorILi0EjES9_ILi1EjENS0_6memory12LoadWithCastILi0EEENSC_13StoreWithCastILi1EEEEEviT_T0_T2_T3_T4_T5_:
	.zero		932


//--------------------- .nv.constant0._ZN2at6native18elementwise_kernelILi128ELi4EZNS0_22gpu_kernel_impl_nocastINS0_11FillFunctorIN3c104HalfEEEEEvRNS_18TensorIteratorBaseERKT_EUliE_EEviT1_ --------------------------
	.section	.nv.constant0._ZN2at6native18elementwise_kernelILi128ELi4EZNS0_22gpu_kernel_impl_nocastINS0_11FillFunctorIN3c104HalfEEEEEvRNS_18TensorIteratorBaseERKT_EUliE_EEviT1_,"a",@progbits
	.sectionflags	@""
	.align	4
.nv.constant0._ZN2at6native18elementwise_kernelILi128ELi4EZNS0_22gpu_kernel_impl_nocastINS0_11FillFunctorIN3c104HalfEEEEEvRNS_18TensorIteratorBaseERKT_EUliE_EEviT1_:
	.zero		1336


//--------------------- .nv.constant0._ZN2at6native27unrolled_elementwise_kernelINS0_11FillFunctorIN3c104HalfEEESt5arrayIPcLm1EELi4E23TrivialOffsetCalculatorILi0EjES9_ILi1EjENS0_6memory15LoadWithoutCastENSC_16StoreWithoutCastEEEviT_T0_T2_T3_T4_T5_ --------------------------
	.section	.nv.constant0._ZN2at6native27unrolled_elementwise_kernelINS0_11FillFunctorIN3c104HalfEEESt5arrayIPcLm1EELi4E23TrivialOffsetCalculatorILi0EjES9_ILi1EjENS0_6memory15LoadWithoutCastENSC_16StoreWithoutCastEEEviT_T0_T2_T3_T4_T5_,"a",@progbits
	.sectionflags	@""
	.align	4
.nv.constant0._ZN2at6native27unrolled_elementwise_kernelINS0_11FillFunctorIN3c104HalfEEESt5arrayIPcLm1EELi4E23TrivialOffsetCalculatorILi0EjES9_ILi1EjENS0_6memory15LoadWithoutCastENSC_16StoreWithoutCastEEEviT_T0_T2_T3_T4_T5_:
	.zero		916


//--------------------- .nv.constant0._ZN2at6native29vectorized_elementwise_kernelILi2ENS0_11FillFunctorIN3c104HalfEEESt5arrayIPcLm1EEEEviT0_T1_ --------------------------
	.section	.nv.constant0._ZN2at6native29vectorized_elementwise_kernelILi2ENS0_11FillFunctorIN3c104HalfEEESt5arrayIPcLm1EEEEviT0_T1_,"a",@progbits
	.sectionflags	@""
	.align	4
.nv.constant0._ZN2at6native29vectorized_elementwise_kernelILi2ENS0_11FillFunctorIN3c104HalfEEESt5arrayIPcLm1EEEEviT0_T1_:
	.zero		912


//--------------------- .nv.constant0._ZN2at6native29vectorized_elementwise_kernelILi4ENS0_11FillFunctorIN3c104HalfEEESt5arrayIPcLm1EEEEviT0_T1_ --------------------------
	.section	.nv.constant0._ZN2at6native29vectorized_elementwise_kernelILi4ENS0_11FillFunctorIN3c104HalfEEESt5arrayIPcLm1EEEEviT0_T1_,"a",@progbits
	.sectionflags	@""
	.align	4
.nv.constant0._ZN2at6native29vectorized_elementwise_kernelILi4ENS0_11FillFunctorIN3c104HalfEEESt5arrayIPcLm1EEEEviT0_T1_:
	.zero		912


//--------------------- .nv.constant0._ZN2at6native29vectorized_elementwise_kernelILi8ENS0_11FillFunctorIN3c104HalfEEESt5arrayIPcLm1EEEEviT0_T1_ --------------------------
	.section	.nv.constant0._ZN2at6native29vectorized_elementwise_kernelILi8ENS0_11FillFunctorIN3c104HalfEEESt5arrayIPcLm1EEEEviT0_T1_,"a",@progbits
	.sectionflags	@""
	.align	4
.nv.constant0._ZN2at6native29vectorized_elementwise_kernelILi8ENS0_11FillFunctorIN3c104HalfEEESt5arrayIPcLm1EEEEviT0_T1_:
	.zero		912


//--------------------- .nv.constant0._ZN2at6native18elementwise_kernelILi128ELi4EZNS0_15gpu_kernel_implINS0_11FillFunctorIbEEEEvRNS_18TensorIteratorBaseERKT_EUliE_EEviT1_ --------------------------
	.section	.nv.constant0._ZN2at6native18elementwise_kernelILi128ELi4EZNS0_15gpu_kernel_implINS0_11FillFunctorIbEEEEvRNS_18TensorIteratorBaseERKT_EUliE_EEviT1_,"a",@progbits
	.sectionflags	@""
	.align	4
.nv.constant0._ZN2at6native18elementwise_kernelILi128ELi4EZNS0_15gpu_kernel_implINS0_11FillFunctorIbEEEEvRNS_18TensorIteratorBaseERKT_EUliE_EEviT1_:
	.zero		1336


//--------------------- .nv.constant0._ZN2at6native27unrolled_elementwise_kernelINS0_11FillFunctorIbEESt5arrayIPcLm1EELi4E23TrivialOffsetCalculatorILi0EjES7_ILi1EjENS0_6memory12LoadWithCastILi0EEENSA_13StoreWithCastILi1EEEEEviT_T0_T2_T3_T4_T5_ --------------------------
	.section	.nv.constant0._ZN2at6native27unrolled_elementwise_kernelINS0_11FillFunctorIbEESt5arrayIPcLm1EELi4E23TrivialOffsetCalculatorILi0EjES7_ILi1EjENS0_6memory12LoadWithCastILi0EEENSA_13StoreWithCastILi1EEEEEviT_T0_T2_T3_T4_T5_,"a",@progbits
	.sectionflags	@""
	.align	4
.nv.constant0._ZN2at6native27unrolled_elementwise_kernelINS0_11FillFunctorIbEESt5arrayIPcLm1EELi4E23TrivialOffsetCalculatorILi0EjES7_ILi1EjENS0_6memory12LoadWithCastILi0EEENSA_13StoreWithCastILi1EEEEEviT_T0_T2_T3_T4_T5_:
	.zero		932


//--------------------- .nv.constant0._ZN2at6native18elementwise_kernelILi128ELi4EZNS0_22gpu_kernel_impl_nocastINS0_11FillFunctorIbEEEEvRNS_18TensorIteratorBaseERKT_EUliE_EEviT1_ --------------------------
	.section	.nv.constant0._ZN2at6native18elementwise_kernelILi128ELi4EZNS0_22gpu_kernel_impl_nocastINS0_11FillFunctorIbEEEEvRNS_18TensorIteratorBaseERKT_EUliE_EEviT1_,"a",@progbits
	.sectionflags	@""
	.align	4
.nv.constant0._ZN2at6native18elementwise_kernelILi128ELi4EZNS0_22gpu_kernel_impl_nocastINS0_11FillFunctorIbEEEEvRNS_18TensorIteratorBaseERKT_EUliE_EEviT1_:
	.zero		1336


//--------------------- .nv.constant0._ZN2at6native27unrolled_elementwise_kernelINS0_11FillFunctorIbEESt5arrayIPcLm1EELi4E23TrivialOffsetCalculatorILi0EjES7_ILi1EjENS0_6memory15LoadWithoutCastENSA_16StoreWithoutCastEEEviT_T0_T2_T3_T4_T5_ --------------------------
	.section	.nv.constant0._ZN2at6native27unrolled_elementwise_kernelINS0_11FillFunctorIbEESt5arrayIPcLm1EELi4E23TrivialOffsetCalculatorILi0EjES7_ILi1EjENS0_6memory15LoadWithoutCastENSA_16StoreWithoutCastEEEviT_T0_T2_T3_T4_T5_,"a",@progbits
	.sectionflags	@""
	.align	4
.nv.constant0._ZN2at6native27unrolled_elementwise_kernelINS0_11FillFunctorIbEESt5arrayIPcLm1EELi4E23TrivialOffsetCalculatorILi0EjES7_ILi1EjENS0_6memory15LoadWithoutCastENSA_16StoreWithoutCastEEEviT_T0_T2_T3_T4_T5_:
	.zero		916


//--------------------- .nv.constant0._ZN2at6native29vectorized_elementwise_kernelILi2ENS0_11FillFunctorIbEESt5arrayIPcLm1EEEEviT0_T1_ --------------------------
	.section	.nv.constant0._ZN2at6native29vectorized_elementwise_kernelILi2ENS0_11FillFunctorIbEESt5arrayIPcLm1EEEEviT0_T1_,"a",@progbits
	.sectionflags	@""
	.align	4
.nv.constant0._ZN2at6native29vectorized_elementwise_kernelILi2ENS0_11FillFunctorIbEESt5arrayIPcLm1EEEEviT0_T1_:
	.zero		912


//--------------------- .nv.constant0._ZN2at6native29vectorized_elementwise_kernelILi4ENS0_11FillFunctorIbEESt5arrayIPcLm1EEEEviT0_T1_ --------------------------
	.section	.nv.constant0._ZN2at6native29vectorized_elementwise_kernelILi4ENS0_11FillFunctorIbEESt5arrayIPcLm1EEEEviT0_T1_,"a",@progbits
	.sectionflags	@""
	.align	4
.nv.constant0._ZN2at6native29vectorized_elementwise_kernelILi4ENS0_11FillFunctorIbEESt5arrayIPcLm1EEEEviT0_T1_:
	.zero		912


//--------------------- .nv.constant0._ZN2at6native29vectorized_elementwise_kernelILi8ENS0_11FillFunctorIbEESt5arrayIPcLm1EEEEviT0_T1_ --------------------------
	.section	.nv.constant0._ZN2at6native29vectorized_elementwise_kernelILi8ENS0_11FillFunctorIbEESt5arrayIPcLm1EEEEviT0_T1_,"a",@progbits
	.sectionflags	@""
	.align	4
.nv.constant0._ZN2at6native29vectorized_elementwise_kernelILi8ENS0_11FillFunctorIbEESt5arrayIPcLm1EEEEviT0_T1_:
	.zero		912


//--------------------- .nv.constant0._ZN2at6native18elementwise_kernelILi128ELi4EZNS0_15gpu_kernel_implINS0_11FillFunctorIN3c107complexINS4_4HalfEEEEEEEvRNS_18TensorIteratorBaseERKT_EUliE_EEviT1_ --------------------------
	.section	.nv.constant0._ZN2at6native18elementwise_kernelILi128ELi4EZNS0_15gpu_kernel_implINS0_11FillFunctorIN3c107complexINS4_4HalfEEEEEEEvRNS_18TensorIteratorBaseERKT_EUliE_EEviT1_,"a",@progbits
	.sectionflags	@""
	.align	4
.nv.constant0._ZN2at6native18elementwise_kernelILi128ELi4EZNS0_15gpu_kernel_implINS0_11FillFunctorIN3c107complexINS4_4HalfEEEEEEEvRNS_18TensorIteratorBaseERKT_EUliE_EEviT1_:
	.zero		1336


//--------------------- .nv.constant0._ZN2at6native27unrolled_elementwise_kernelINS0_11FillFunctorIN3c107complexINS3_4HalfEEEEESt5arrayIPcLm1EELi4E23TrivialOffsetCalculatorILi0EjESB_ILi1EjENS0_6memory12LoadWithCastILi0EEENSE_13StoreWithCastILi1EEEEEviT_T0_T2_T3_T4_T5_ --------------------------
	.section	.nv.constant0._ZN2at6native27unrolled_elementwise_kernelINS0_11FillFunctorIN3c107complexINS3_4HalfEEEEESt5arrayIPcLm1EELi4E23TrivialOffsetCalculatorILi0EjESB_ILi1EjENS0_6memory12LoadWithCastILi0EEENSE_13StoreWithCastILi1EEEEEviT_T0_T2_T3_T4_T5_,"a",@progbits
	.sectionflags	@""
	.align	4
.nv.constant0._ZN2at6native27unrolled_elementwise_kernelINS0_11FillFunctorIN3c107complexINS3_4HalfEEEEESt5arrayIPcLm1EELi4E23TrivialOffsetCalculatorILi0EjESB_ILi1EjENS0_6memory12LoadWithCastILi0EEENSE_13StoreWithCastILi1EEEEEviT_T0_T2_T3_T4_T5_:
	.zero		932


//--------------------- .nv.constant0._ZN2at6native18elementwise_kernelILi128ELi2EZNS0_22gpu_kernel_impl_nocastINS0_11FillFunctorIN3c107complexINS4_4HalfEEEEEEEvRNS_18TensorIteratorBaseERKT_EUliE_EEviT1_ --------------------------
	.section	.nv.constant0._ZN2at6native18elementwise_kernelILi128ELi2EZNS0_22gpu_kernel_impl_nocastINS0_11FillFunctorIN3c107complexINS4_4HalfEEEEEEEvRNS_18TensorIteratorBaseERKT_EUliE_EEviT1_,"a",@progbits
	.sectionflags	@""
	.align	4
.nv.constant0._ZN2at6native18elementwise_kernelILi128ELi2EZNS0_22gpu_kernel_impl_nocastINS0_11FillFunctorIN3c107complexINS4_4HalfEEEEEEEvRNS_18TensorIteratorBaseERKT_EUliE_EEviT1_:
	.zero		1336


//--------------------- .nv.constant0._ZN2at6native27unrolled_elementwise_kernelINS0_11FillFunctorIN3c107complexINS3_4HalfEEEEESt5arrayIPcLm1EELi4E23TrivialOffsetCalculatorILi0EjESB_ILi1EjENS0_6memory15LoadWithoutCastENSE_16StoreWithoutCastEEEviT_T0_T2_T3_T4_T5_ --------------------------
	.section	.nv.constant0._ZN2at6native27unrolled_elementwise_kernelINS0_11FillFunctorIN3c107complexINS3_4HalfEEEEESt5arrayIPcLm1EELi4E23TrivialOffsetCalculatorILi0EjESB_ILi1EjENS0_6memory15LoadWithoutCastENSE_16StoreWithoutCastEEEviT_T0_T2_T3_T4_T5_,"a",@progbits
	.sectionflags	@""
	.align	4
.nv.constant0._ZN2at6native27unrolled_elementwise_kernelINS0_11FillFunctorIN3c107complexINS3_4HalfEEEEESt5arrayIPcLm1EELi4E23TrivialOffsetCalculatorILi0EjESB_ILi1EjENS0_6memory15LoadWithoutCastENSE_16StoreWithoutCastEEEviT_T0_T2_T3_T4_T5_:
	.zero		916


//--------------------- .nv.constant0._ZN2at6native29vectorized_elementwise_kernelILi2ENS0_11FillFunctorIN3c107complexINS3_4HalfEEEEESt5arrayIPcLm1EEEEviT0_T1_ --------------------------
	.section	.nv.constant0._ZN2at6native29vectorized_elementwise_kernelILi2ENS0_11FillFunctorIN3c107complexINS3_4HalfEEEEESt5arrayIPcLm1EEEEviT0_T1_,"a",@progbits
	.sectionflags	@""
	.align	4
.nv.constant0._ZN2at6native29vectorized_elementwise_kernelILi2ENS0_11FillFunctorIN3c107complexINS3_4HalfEEEEESt5arrayIPcLm1EEEEviT0_T1_:
	.zero		912


//--------------------- .nv.constant0._ZN2at6native29vectorized_elementwise_kernelILi4ENS0_11FillFunctorIN3c107complexINS3_4HalfEEEEESt5arrayIPcLm1EEEEviT0_T1_ --------------------------
	.section	.nv.constant0._ZN2at6native29vectorized_elementwise_kernelILi4ENS0_11FillFunctorIN3c107complexINS3_4HalfEEEEESt5arrayIPcLm1EEEEviT0_T1_,"a",@progbits
	.sectionflags	@""
	.align	4
.nv.constant0._ZN2at6native29vectorized_elementwise_kernelILi4ENS0_11FillFunctorIN3c107complexINS3_4HalfEEEEESt5arrayIPcLm1EEEEviT0_T1_:
	.zero		912


//--------------------- .nv.constant0._ZN2at6native29vectorized_elementwise_kernelILi8ENS0_11FillFunctorIN3c107complexINS3_4HalfEEEEESt5arrayIPcLm1EEEEviT0_T1_ --------------------------
	.section	.nv.constant0._ZN2at6native29vectorized_elementwise_kernelILi8ENS0_11FillFunctorIN3c107complexINS3_4HalfEEEEESt5arrayIPcLm1EEEEviT0_T1_,"a",@progbits
	.sectionflags	@""
	.align	4
.nv.constant0._ZN2at6native29vectorized_elementwise_kernelILi8ENS0_11FillFunctorIN3c107complexINS3_4HalfEEEEESt5arrayIPcLm1EEEEviT0_T1_:
	.zero		912


//--------------------- .nv.constant0._ZN2at6native18elementwise_kernelILi128ELi4EZNS0_15gpu_kernel_implINS0_11FillFunctorIN3c107complexIfEEEEEEvRNS_18TensorIteratorBaseERKT_EUliE_EEviT1_ --------------------------
	.section	.nv.constant0._ZN2at6native18elementwise_kernelILi128ELi4EZNS0_15gpu_kernel_implINS0_11FillFunctorIN3c107complexIfEEEEEEvRNS_18TensorIteratorBaseERKT_EUliE_EEviT1_,"a",@progbits
	.sectionflags	@""
	.align	4
.nv.constant0._ZN2at6native18elementwise_kernelILi128ELi4EZNS0_15gpu_kernel_implINS0_11FillFunctorIN3c107complexIfEEEEEEvRNS_18TensorIteratorBaseERKT_EUliE_EEviT1_:
	.zero		1344


//--------------------- .nv.constant0._ZN2at6native27unrolled_elementwise_kernelINS0_11FillFunctorIN3c107complexIfEEEESt5arrayIPcLm1EELi4E23TrivialOffsetCalculatorILi0EjESA_ILi1EjENS0_6memory12LoadWithCastILi0EEENSD_13StoreWithCastILi1EEEEEviT_T0_T2_T3_T4_T5_ --------------------------
	.section	.nv.constant0._ZN2at6native27unrolled_elementwise_kernelINS0_11FillFunctorIN3c107complexIfEEEESt5arrayIPcLm1EELi4E23TrivialOffsetCalculatorILi0EjESA_ILi1EjENS0_6memory12LoadWithCastILi0EEENSD_13StoreWithCastILi1EEEEEviT_T0_T2_T3_T4_T5_,"a",@progbits
	.sectionflags	@""
	.align	4
.nv.constant0._ZN2at6native27unrolled_elementwise_kernelINS0_11FillFunctorIN3c107complexIfEEEESt5arrayIPcLm1EELi4E23TrivialOffsetCalculatorILi0EjESA_ILi1EjENS0_6memory12LoadWithCastILi0EEENSD_13StoreWithCastILi1EEEEEviT_T0_T2_T3_T4_T5_:
	.zero		940


//--------------------- .nv.constant0._ZN2at6native18elementwise_kernelILi128ELi2EZNS0_22gpu_kernel_impl_nocastINS0_11FillFunctorIN3c107complexIfEEEEEEvRNS_18TensorIteratorBaseERKT_EUliE_EEviT1_ --------------------------
	.section	.nv.constant0._ZN2at6native18elementwise_kernelILi128ELi2EZNS0_22gpu_kernel_impl_nocastINS0_11FillFunctorIN3c107complexIfEEEEEEvRNS_18TensorIteratorBaseERKT_EUliE_EEviT1_,"a",@progbits
	.sectionflags	@""
	.align	4
.nv.constant0._ZN2at6native18elementwise_kernelILi128ELi2EZNS0_22gpu_kernel_impl_nocastINS0_11FillFunctorIN3c107complexIfEEEEEEvRNS_18TensorIteratorBaseERKT_EUliE_EEviT1_:
	.zero		1336


//--------------------- .nv.constant0._ZN2at6native27unrolled_elementwise_kernelINS0_11FillFunctorIN3c107complexIfEEEESt5arrayIPcLm1EELi4E23TrivialOffsetCalculatorILi0EjESA_ILi1EjENS0_6memory15LoadWithoutCastENSD_16StoreWithoutCastEEEviT_T0_T2_T3_T4_T5_ --------------------------
	.section	.nv.constant0._ZN2at6native27unrolled_elementwise_kernelINS0_11FillFunctorIN3c107complexIfEEEESt5arrayIPcLm1EELi4E23TrivialOffsetCalculatorILi0EjESA_ILi1EjENS0_6memory15LoadWithoutCastENSD_16StoreWithoutCastEEEviT_T0_T2_T3_T4_T5_,"a",@progbits
	.sectionflags	@""
	.align	4
.nv.constant0._ZN2at6native27unrolled_elementwise_kernelINS0_11FillFunctorIN3c107complexIfEEEESt5arrayIPcLm1EELi4E23TrivialOffsetCalculatorILi0EjESA_ILi1EjENS0_6memory15LoadWithoutCastENSD_16StoreWithoutCastEEEviT_T0_T2_T3_T4_T5_:
	.zero		924


//--------------------- .nv.constant0._ZN2at6native29vectorized_elementwise_kernelILi2ENS0_11FillFunctorIN3c107complexIfEEEESt5arrayIPcLm1EEEEviT0_T1_ --------------------------
	.section	.nv.constant0._ZN2at6native29vectorized_elementwise_kernelILi2ENS0_11FillFunctorIN3c107complexIfEEEESt5arrayIPcLm1EEEEviT0_T1_,"a",@progbits
	.sectionflags	@""
	.align	4
.nv.constant0._ZN2at6native29vectorized_elementwise_kernelILi2ENS0_11FillFunctorIN3c107complexIfEEEESt5arrayIPcLm1EEEEviT0_T1_:
	.zero		920


//--------------------- .nv.constant0._ZN2at6native29vectorized_elementwise_kernelILi4ENS0_11FillFunctorIN3c107complexIfEEEESt5arrayIPcLm1EEEEviT0_T1_ --------------------------
	.section	.nv.constant0._ZN2at6native29vectorized_elementwise_kernelILi4ENS0_11FillFunctorIN3c107complexIfEEEESt5arrayIPcLm1EEEEviT0_T1_,"a",@progbits
	.sectionflags	@""
	.align	4
.nv.constant0._ZN2at6native29vectorized_elementwise_kernelILi4ENS0_11FillFunctorIN3c107complexIfEEEESt5arrayIPcLm1EEEEviT0_T1_:
	.zero		920


//--------------------- .nv.constant0._ZN2at6native29vectorized_elementwise_kernelILi8ENS0_11FillFunctorIN3c107complexIfEEEESt5arrayIPcLm1EEEEviT0_T1_ --------------------------
	.section	.nv.constant0._ZN2at6native29vectorized_elementwise_kernelILi8ENS0_11FillFunctorIN3c107complexIfEEEESt5arrayIPcLm1EEEEviT0_T1_,"a",@progbits
	.sectionflags	@""
	.align	4
.nv.constant0._ZN2at6native29vectorized_elementwise_kernelILi8ENS0_11FillFunctorIN3c107complexIfEEEESt5arrayIPcLm1EEEEviT0_T1_:
	.zero		920


//--------------------- .nv.constant0._ZN2at6native18elementwise_kernelILi128ELi4EZNS0_15gpu_kernel_implINS0_11FillFunctorIN3c107complexIdEEEEEEvRNS_18TensorIteratorBaseERKT_EUliE_EEviT1_ --------------------------
	.section	.nv.constant0._ZN2at6native18elementwise_kernelILi128ELi4EZNS0_15gpu_kernel_implINS0_11FillFunctorIN3c107complexIdEEEEEEvRNS_18TensorIteratorBaseERKT_EUliE_EEviT1_,"a",@progbits
	.sectionflags	@""
	.align	4
.nv.constant0._ZN2at6native18elementwise_kernelILi128ELi4EZNS0_15gpu_kernel_implINS0_11FillFunctorIN3c107complexIdEEEEEEvRNS_18TensorIteratorBaseERKT_EUliE_EEviT1_:
	.zero		1360


//--------------------- .nv.constant0._ZN2at6native27unrolled_elementwise_kernelINS0_11FillFunctorIN3c107complexIdEEEESt5arrayIPcLm1EELi4E23TrivialOffsetCalculatorILi0EjESA_ILi1EjENS0_6memory12LoadWithCastILi0EEENSD_13StoreWithCastILi1EEEEEviT_T0_T2_T3_T4_T5_ --------------------------
	.section	.nv.constant0._ZN2at6native27unrolled_elementwise_kernelINS0_11FillFunctorIN3c107complexIdEEEESt5arrayIPcLm1EELi4E23TrivialOffsetCalculatorILi0EjESA_ILi1EjENS0_6memory12LoadWithCastILi0EEENSD_13StoreWithCastILi1EEEEEviT_T0_T2_T3_T4_T5_,"a",@progbits
	.sectionflags	@""
	.align	4
.nv.constant0._ZN2at6native27unrolled_elementwise_kernelINS0_11FillFunctorIN3c107complexIdEEEESt5arrayIPcLm1EELi4E23TrivialOffsetCalculatorILi0EjESA_ILi1EjENS0_6memory12LoadWithCastILi0EEENSD_13StoreWithCastILi1EEEEEviT_T0_T2_T3_T4_T5_:
	.zero		956


//--------------------- .nv.constant0._ZN2at6native18elementwise_kernelILi128ELi2EZNS0_22gpu_kernel_impl_nocastINS0_11FillFunctorIN3c107complexIdEEEEEEvRNS_18TensorIteratorBaseERKT_EUliE_EEviT1_ --------------------------
	.section	.nv.constant0._ZN2at6native18elementwise_kernelILi128ELi2EZNS0_22gpu_kernel_impl_nocastINS0_11FillFunctorIN3c107complexIdEEEEEEvRNS_18TensorIteratorBaseERKT_EUliE_EEviT1_,"a",@progbits
	.sectionflags	@""
	.align	4
.nv.constant0._ZN2at6native18elementwise_kernelILi128ELi2EZNS0_22gpu_kernel_impl_nocastINS0_11FillFunctorIN3c107complexIdEEEEEEvRNS_18TensorIteratorBaseERKT_EUliE_EEviT1_:
	.zero		1360


//--------------------- .nv.constant0._ZN2at6native27unrolled_elementwise_kernelINS0_11FillFunctorIN3c107complexIdEEEESt5arrayIPcLm1EELi4E23TrivialOffsetCalculatorILi0EjESA_ILi1EjENS0_6memory15LoadWithoutCastENSD_16StoreWithoutCastEEEviT_T0_T2_T3_T4_T5_ --------------------------
	.section	.nv.constant0._ZN2at6native27unrolled_elementwise_kernelINS0_11FillFunctorIN3c107complexIdEEEESt5arrayIPcLm1EELi4E23TrivialOffsetCalculatorILi0EjESA_ILi1EjENS0_6memory15LoadWithoutCastENSD_16StoreWithoutCastEEEviT_T0_T2_T3_T4_T5_,"a",@progbits
	.sectionflags	@""
	.align	4
.nv.constant0._ZN2at6native27unrolled_elementwise_kernelINS0_11FillFunctorIN3c107complexIdEEEESt5arrayIPcLm1EELi4E23TrivialOffsetCalculatorILi0EjESA_ILi1EjENS0_6memory15LoadWithoutCastENSD_16StoreWithoutCastEEEviT_T0_T2_T3_T4_T5_:
	.zero		940


//--------------------- .nv.constant0._ZN2at6native29vectorized_elementwise_kernelILi2ENS0_11FillFunctorIN3c107complexIdEEEESt5arrayIPcLm1EEEEviT0_T1_ --------------------------
	.section	.nv.constant0._ZN2at6native29vectorized_elementwise_kernelILi2ENS0_11FillFunctorIN3c107complexIdEEEESt5arrayIPcLm1EEEEviT0_T1_,"a",@progbits
	.sectionflags	@""
	.align	4
.nv.constant0._ZN2at6native29vectorized_elementwise_kernelILi2ENS0_11FillFunctorIN3c107complexIdEEEESt5arrayIPcLm1EEEEviT0_T1_:
	.zero		936


//--------------------- .nv.constant0._ZN2at6native29vectorized_elementwise_kernelILi4ENS0_11FillFunctorIN3c107complexIdEEEESt5arrayIPcLm1EEEEviT0_T1_ --------------------------
	.section	.nv.constant0._ZN2at6native29vectorized_elementwise_kernelILi4ENS0_11FillFunctorIN3c107complexIdEEEESt5arrayIPcLm1EEEEviT0_T1_,"a",@progbits
	.sectionflags	@""
	.align	4
.nv.constant0._ZN2at6native29vectorized_elementwise_kernelILi4ENS0_11FillFunctorIN3c107complexIdEEEESt5arrayIPcLm1EEEEviT0_T1_:
	.zero		936


//--------------------- .nv.constant0._ZN2at6native29vectorized_elementwise_kernelILi8ENS0_11FillFunctorIN3c107complexIdEEEESt5arrayIPcLm1EEEEviT0_T1_ --------------------------
	.section	.nv.constant0._ZN2at6native29vectorized_elementwise_kernelILi8ENS0_11FillFunctorIN3c107complexIdEEEESt5arrayIPcLm1EEEEviT0_T1_,"a",@progbits
	.sectionflags	@""
	.align	4
.nv.constant0._ZN2at6native29vectorized_elementwise_kernelILi8ENS0_11FillFunctorIN3c107complexIdEEEESt5arrayIPcLm1EEEEviT0_T1_:
	.zero		936


//--------------------- .nv.constant0._ZN2at6native18elementwise_kernelILi128ELi4EZNS0_15gpu_kernel_implINS0_11FillFunctorIfEEEEvRNS_18TensorIteratorBaseERKT_EUliE_EEviT1_ --------------------------
	.section	.nv.constant0._ZN2at6native18elementwise_kernelILi128ELi4EZNS0_15gpu_kernel_implINS0_11FillFunctorIfEEEEvRNS_18TensorIteratorBaseERKT_EUliE_EEviT1_,"a",@progbits
	.sectionflags	@""
	.align	4
.nv.constant0._ZN2at6native18elementwise_kernelILi128ELi4EZNS0_15gpu_kernel_implINS0_11FillFunctorIfEEEEvRNS_18TensorIteratorBaseERKT_EUliE_EEviT1_:
	.zero		1336


//--------------------- .nv.constant0._ZN2at6native27unrolled_elementwise_kernelINS0_11FillFunctorIfEESt5arrayIPcLm1EELi4E23TrivialOffsetCalculatorILi0EjES7_ILi1EjENS0_6memory12LoadWithCastILi0EEENSA_13StoreWithCastILi1EEEEEviT_T0_T2_T3_T4_T5_ --------------------------
	.section	.nv.constant0._ZN2at6native27unrolled_elementwise_kernelINS0_11FillFunctorIfEESt5arrayIPcLm1EELi4E23TrivialOffsetCalculatorILi0EjES7_ILi1EjENS0_6memory12LoadWithCastILi0EEENSA_13StoreWithCastILi1EEEEEviT_T0_T2_T3_T4_T5_,"a",@progbits
	.sectionflags	@""
	.align	4
.nv.constant0._ZN2at6native27unrolled_elementwise_kernelINS0_11FillFunctorIfEESt5arrayIPcLm1EELi4E23TrivialOffsetCalculatorILi0EjES7_ILi1EjENS0_6memory12LoadWithCastILi0EEENSA_13StoreWithCastILi1EEEEEviT_T0_T2_T3_T4_T5_:
	.zero		932


//--------------------- .nv.constant0._ZN2at6native18elementwise_kernelILi128ELi2EZNS0_22gpu_kernel_impl_nocastINS0_11FillFunctorIfEEEEvRNS_18TensorIteratorBaseERKT_EUliE_EEviT1_ --------------------------
	.section	.nv.constant0._ZN2at6native18elementwise_kernelILi128ELi2EZNS0_22gpu_kernel_impl_nocastINS0_11FillFunctorIfEEEEvRNS_18TensorIteratorBaseERKT_EUliE_EEviT1_,"a",@progbits
	.sectionflags	@""
	.align	4
.nv.constant0._ZN2at6native18elementwise_kernelILi128ELi2EZNS0_22gpu_kernel_impl_nocastINS0_11FillFunctorIfEEEEvRNS_18TensorIteratorBaseERKT_EUliE_EEviT1_:
	.zero		1336


//--------------------- .nv.constant0._ZN2at6native27unrolled_elementwise_kernelINS0_11FillFunctorIfEESt5arrayIPcLm1EELi4E23TrivialOffsetCalculatorILi0EjES7_ILi1EjENS0_6memory15LoadWithoutCastENSA_16StoreWithoutCastEEEviT_T0_T2_T3_T4_T5_ --------------------------
	.section	.nv.constant0._ZN2at6native27unrolled_elementwise_kernelINS0_11FillFunctorIfEESt5arrayIPcLm1EELi4E23TrivialOffsetCalculatorILi0EjES7_ILi1EjENS0_6memory15LoadWithoutCastENSA_16StoreWithoutCastEEEviT_T0_T2_T3_T4_T5_,"a",@progbits
	.sectionflags	@""
	.align	4
.nv.constant0._ZN2at6native27unrolled_elementwise_kernelINS0_11FillFunctorIfEESt5arrayIPcLm1EELi4E23TrivialOffsetCalculatorILi0EjES7_ILi1EjENS0_6memory15LoadWithoutCastENSA_16StoreWithoutCastEEEviT_T0_T2_T3_T4_T5_:
	.zero		916


//--------------------- .nv.constant0._ZN2at6native29vectorized_elementwise_kernelILi2ENS0_11FillFunctorIfEESt5arrayIPcLm1EEEEviT0_T1_ --------------------------
	.section	.nv.constant0._ZN2at6native29vectorized_elementwise_kernelILi2ENS0_11FillFunctorIfEESt5arrayIPcLm1EEEEviT0_T1_,"a",@progbits
	.sectionflags	@""
	.align	4
.nv.constant0._ZN2at6native29vectorized_elementwise_kernelILi2ENS0_11FillFunctorIfEESt5arrayIPcLm1EEEEviT0_T1_:
	.zero		912


//--------------------- .nv.constant0._ZN2at6native29vectorized_elementwise_kernelILi4ENS0_11FillFunctorIfEESt5arrayIPcLm1EEEEviT0_T1_ --------------------------
	.section	.nv.constant0._ZN2at6native29vectorized_elementwise_kernelILi4ENS0_11FillFunctorIfEESt5arrayIPcLm1EEEEviT0_T1_,"a",@progbits
	.sectionflags	@""
	.align	4
.nv.constant0._ZN2at6native29vectorized_elementwise_kernelILi4ENS0_11FillFunctorIfEESt5arrayIPcLm1EEEEviT0_T1_:
	.zero		912


//--------------------- .nv.constant0._ZN2at6native29vectorized_elementwise_kernelILi8ENS0_11FillFunctorIfEESt5arrayIPcLm1EEEEviT0_T1_ --------------------------
	.section	.nv.constant0._ZN2at6native29vectorized_elementwise_kernelILi8ENS0_11FillFunctorIfEESt5arrayIPcLm1EEEEviT0_T1_,"a",@progbits
	.sectionflags	@""
	.align	4
.nv.constant0._ZN2at6native29vectorized_elementwise_kernelILi8ENS0_11FillFunctorIfEESt5arrayIPcLm1EEEEviT0_T1_:
	.zero		912


//--------------------- .nv.constant0._ZN2at6native18elementwise_kernelILi128ELi4EZNS0_15gpu_kernel_implINS0_11FillFunctorIdEEEEvRNS_18TensorIteratorBaseERKT_EUliE_EEviT1_ --------------------------
	.section	.nv.constant0._ZN2at6native18elementwise_kernelILi128ELi4EZNS0_15gpu_kernel_implINS0_11FillFunctorIdEEEEvRNS_18TensorIteratorBaseERKT_EUliE_EEviT1_,"a",@progbits
	.sectionflags	@""
	.align	4
.nv.constant0._ZN2at6native18elementwise_kernelILi128ELi4EZNS0_15gpu_kernel_implINS0_11FillFunctorIdEEEEvRNS_18TensorIteratorBaseERKT_EUliE_EEviT1_:
	.zero		1344


//--------------------- .nv.constant0._ZN2at6native27unrolled_elementwise_kernelINS0_11FillFunctorIdEESt5arrayIPcLm1EELi4E23TrivialOffsetCalculatorILi0EjES7_ILi1EjENS0_6memory12LoadWithCastILi0EEENSA_13StoreWithCastILi1EEEEEviT_T0_T2_T3_T4_T5_ --------------------------
	.section	.nv.constant0._ZN2at6native27unrolled_elementwise_kernelINS0_11FillFunctorIdEESt5arrayIPcLm1EELi4E23TrivialOffsetCalculatorILi0EjES7_ILi1EjENS0_6memory12LoadWithCastILi0EEENSA_13StoreWithCastILi1EEEEEviT_T0_T2_T3_T4_T5_,"a",@progbits
	.sectionflags	@""
	.align	4
.nv.constant0._ZN2at6native27unrolled_elementwise_kernelINS0_11FillFunctorIdEESt5arrayIPcLm1EELi4E23TrivialOffsetCalculatorILi0EjES7_ILi1EjENS0_6memory12LoadWithCastILi0EEENSA_13StoreWithCastILi1EEEEEviT_T0_T2_T3_T4_T5_:
	.zero		940


//--------------------- .nv.constant0._ZN2at6native18elementwise_kernelILi128ELi2EZNS0_22gpu_kernel_impl_nocastINS0_11FillFunctorIdEEEEvRNS_18TensorIteratorBaseERKT_EUliE_EEviT1_ --------------------------
	.section	.nv.constant0._ZN2at6native18elementwise_kernelILi128ELi2EZNS0_22gpu_kernel_impl_nocastINS0_11FillFunctorIdEEEEvRNS_18TensorIteratorBaseERKT_EUliE_EEviT1_,"a",@progbits
	.sectionflags	@""
	.align	4
.nv.constant0._ZN2at6native18elementwise_kernelILi128ELi2EZNS0_22gpu_kernel_impl_nocastINS0_11FillFunctorIdEEEEvRNS_18TensorIteratorBaseERKT_EUliE_EEviT1_:
	.zero		1336


//--------------------- .nv.constant0._ZN2at6native27unrolled_elementwise_kernelINS0_11FillFunctorIdEESt5arrayIPcLm1EELi4E23TrivialOffsetCalculatorILi0EjES7_ILi1EjENS0_6memory15LoadWithoutCastENSA_16StoreWithoutCastEEEviT_T0_T2_T3_T4_T5_ --------------------------
	.section	.nv.constant0._ZN2at6native27unrolled_elementwise_kernelINS0_11FillFunctorIdEESt5arrayIPcLm1EELi4E23TrivialOffsetCalculatorILi0EjES7_ILi1EjENS0_6memory15LoadWithoutCastENSA_16StoreWithoutCastEEEviT_T0_T2_T3_T4_T5_,"a",@progbits
	.sectionflags	@""
	.align	4
.nv.constant0._ZN2at6native27unrolled_elementwise_kernelINS0_11FillFunctorIdEESt5arrayIPcLm1EELi4E23TrivialOffsetCalculatorILi0EjES7_ILi1EjENS0_6memory15LoadWithoutCastENSA_16StoreWithoutCastEEEviT_T0_T2_T3_T4_T5_:
	.zero		924


//--------------------- .nv.constant0._ZN2at6native29vectorized_elementwise_kernelILi2ENS0_11FillFunctorIdEESt5arrayIPcLm1EEEEviT0_T1_ --------------------------
	.section	.nv.constant0._ZN2at6native29vectorized_elementwise_kernelILi2ENS0_11FillFunctorIdEESt5arrayIPcLm1EEEEviT0_T1_,"a",@progbits
	.sectionflags	@""
	.align	4
.nv.constant0._ZN2at6native29vectorized_elementwise_kernelILi2ENS0_11FillFunctorIdEESt5arrayIPcLm1EEEEviT0_T1_:
	.zero		920


//--------------------- .nv.constant0._ZN2at6native29vectorized_elementwise_kernelILi4ENS0_11FillFunctorIdEESt5arrayIPcLm1EEEEviT0_T1_ --------------------------
	.section	.nv.constant0._ZN2at6native29vectorized_elementwise_kernelILi4ENS0_11FillFunctorIdEESt5arrayIPcLm1EEEEviT0_T1_,"a",@progbits
	.sectionflags	@""
	.align	4
.nv.constant0._ZN2at6native29vectorized_elementwise_kernelILi4ENS0_11FillFunctorIdEESt5arrayIPcLm1EEEEviT0_T1_:
	.zero		920


//--------------------- .nv.constant0._ZN2at6native29vectorized_elementwise_kernelILi8ENS0_11FillFunctorIdEESt5arrayIPcLm1EEEEviT0_T1_ --------------------------
	.section	.nv.constant0._ZN2at6native29vectorized_elementwise_kernelILi8ENS0_11FillFunctorIdEESt5arrayIPcLm1EEEEviT0_T1_,"a",@progbits
	.sectionflags	@""
	.align	4
.nv.constant0._ZN2at6native29vectorized_elementwise_kernelILi8ENS0_11FillFunctorIdEESt5arrayIPcLm1EEEEviT0_T1_:
	.zero		920


//--------------------- .nv.constant0._ZN2at6native18elementwise_kernelILi128ELi4EZNS0_15gpu_kernel_implINS0_11FillFunctorIsEEEEvRNS_18TensorIteratorBaseERKT_EUliE_EEviT1_ --------------------------
	.section	.nv.constant0._ZN2at6native18elementwise_kernelILi128ELi4EZNS0_15gpu_kernel_implINS0_11FillFunctorIsEEEEvRNS_18TensorIteratorBaseERKT_EUliE_EEviT1_,"a",@progbits
	.sectionflags	@""
	.align	4
.nv.constant0._ZN2at6native18elementwise_kernelILi128ELi4EZNS0_15gpu_kernel_implINS0_11FillFunctorIsEEEEvRNS_18TensorIteratorBaseERKT_EUliE_EEviT1_:
	.zero		1336


//--------------------- .nv.constant0._ZN2at6native27unrolled_elementwise_kernelINS0_11FillFunctorIsEESt5arrayIPcLm1EELi4E23TrivialOffsetCalculatorILi0EjES7_ILi1EjENS0_6memory12LoadWithCastILi0EEENSA_13StoreWithCastILi1EEEEEviT_T0_T2_T3_T4_T5_ --------------------------
	.section	.nv.constant0._ZN2at6native27unrolled_elementwise_kernelINS0_11FillFunctorIsEESt5arrayIPcLm1EELi4E23TrivialOffsetCalculatorILi0EjES7_ILi1EjENS0_6memory12LoadWithCastILi0EEENSA_13StoreWithCastILi1EEEEEviT_T0_T2_T3_T4_T5_,"a",@progbits
	.sectionflags	@""
	.align	4
.nv.constant0._ZN2at6native27unrolled_elementwise_kernelINS0_11FillFunctorIsEESt5arrayIPcLm1EELi4E23TrivialOffsetCalculatorILi0EjES7_ILi1EjENS0_6memory12LoadWithCastILi0EEENSA_13StoreWithCastILi1EEEEEviT_T0_T2_T3_T4_T5_:
	.zero		932


//--------------------- .nv.constant0._ZN2at6native18elementwise_kernelILi128ELi4EZNS0_22gpu_kernel_impl_nocastINS0_11FillFunctorIsEEEEvRNS_18TensorIteratorBaseERKT_EUliE_EEviT1_ --------------------------
	.section	.nv.constant0._ZN2at6native18elementwise_kernelILi128ELi4EZNS0_22gpu_kernel_impl_nocastINS0_11FillFunctorIsEEEEvRNS_18TensorIteratorBaseERKT_EUliE_EEviT1_,"a",@progbits
	.sectionflags	@""
	.align	4
.nv.constant0._ZN2at6native18elementwise_kernelILi128ELi4EZNS0_22gpu_kernel_impl_nocastINS0_11FillFunctorIsEEEEvRNS_18TensorIteratorBaseERKT_EUliE_EEviT1_:
	.zero		1336


//--------------------- .nv.constant0._ZN2at6native27unrolled_elementwise_kernelINS0_11FillFunctorIsEESt5arrayIPcLm1EELi4E23TrivialOffsetCalculatorILi0EjES7_ILi1EjENS0_6memory15LoadWithoutCastENSA_16StoreWithoutCastEEEviT_T0_T2_T3_T4_T5_ --------------------------
	.section	.nv.constant0._ZN2at6native27unrolled_elementwise_kernelINS0_11FillFunctorIsEESt5arrayIPcLm1EELi4E23TrivialOffsetCalculatorILi0EjES7_ILi1EjENS0_6memory15LoadWithoutCastENSA_16StoreWithoutCastEEEviT_T0_T2_T3_T4_T5_,"a",@progbits
	.sectionflags	@""
	.align	4
.nv.constant0._ZN2at6native27unrolled_elementwise_kernelINS0_11FillFunctorIsEESt5arrayIPcLm1EELi4E23TrivialOffsetCalculatorILi0EjES7_ILi1EjENS0_6memory15LoadWithoutCastENSA_16StoreWithoutCastEEEviT_T0_T2_T3_T4_T5_:
	.zero		916


//--------------------- .nv.constant0._ZN2at6native29vectorized_elementwise_kernelILi2ENS0_11FillFunctorIsEESt5arrayIPcLm1EEEEviT0_T1_ --------------------------
	.section	.nv.constant0._ZN2at6native29vectorized_elementwise_kernelILi2ENS0_11FillFunctorIsEESt5arrayIPcLm1EEEEviT0_T1_,"a",@progbits
	.sectionflags	@""
	.align	4
.nv.constant0._ZN2at6native29vectorized_elementwise_kernelILi2ENS0_11FillFunctorIsEESt5arrayIPcLm1EEEEviT0_T1_:
	.zero		912


//--------------------- .nv.constant0._ZN2at6native29vectorized_elementwise_kernelILi4ENS0_11FillFunctorIsEESt5arrayIPcLm1EEEEviT0_T1_ --------------------------
	.section	.nv.constant0._ZN2at6native29vectorized_elementwise_kernelILi4ENS0_11FillFunctorIsEESt5arrayIPcLm1EEEEviT0_T1_,"a",@progbits
	.sectionflags	@""
	.align	4
.nv.constant0._ZN2at6native29vectorized_elementwise_kernelILi4ENS0_11FillFunctorIsEESt5arrayIPcLm1EEEEviT0_T1_:
	.zero		912


//--------------------- .nv.constant0._ZN2at6native29vectorized_elementwise_kernelILi8ENS0_11FillFunctorIsEESt5arrayIPcLm1EEEEviT0_T1_ --------------------------
	.section	.nv.constant0._ZN2at6native29vectorized_elementwise_kernelILi8ENS0_11FillFunctorIsEESt5arrayIPcLm1EEEEviT0_T1_,"a",@progbits
	.sectionflags	@""
	.align	4
.nv.constant0._ZN2at6native29vectorized_elementwise_kernelILi8ENS0_11FillFunctorIsEESt5arrayIPcLm1EEEEviT0_T1_:
	.zero		912


//--------------------- .nv.constant0._ZN2at6native18elementwise_kernelILi128ELi4EZNS0_15gpu_kernel_implINS0_11FillFunctorIlEEEEvRNS_18TensorIteratorBaseERKT_EUliE_EEviT1_ --------------------------
	.section	.nv.constant0._ZN2at6native18elementwise_kernelILi128ELi4EZNS0_15gpu_kernel_implINS0_11FillFunctorIlEEEEvRNS_18TensorIteratorBaseERKT_EUliE_EEviT1_,"a",@progbits
	.sectionflags	@""
	.align	4
.nv.constant0._ZN2at6native18elementwise_kernelILi128ELi4EZNS0_15gpu_kernel_implINS0_11FillFunctorIlEEEEvRNS_18TensorIteratorBaseERKT_EUliE_EEviT1_:
	.zero		1344


//--------------------- .nv.constant0._ZN2at6native27unrolled_elementwise_kernelINS0_11FillFunctorIlEESt5arrayIPcLm1EELi4E23TrivialOffsetCalculatorILi0EjES7_ILi1EjENS0_6memory12LoadWithCastILi0EEENSA_13StoreWithCastILi1EEEEEviT_T0_T2_T3_T4_T5_ --------------------------
	.section	.nv.constant0._ZN2at6native27unrolled_elementwise_kernelINS0_11FillFunctorIlEESt5arrayIPcLm1EELi4E23TrivialOffsetCalculatorILi0EjES7_ILi1EjENS0_6memory12LoadWithCastILi0EEENSA_13StoreWithCastILi1EEEEEviT_T0_T2_T3_T4_T5_,"a",@progbits
	.sectionflags	@""
	.align	4
.nv.constant0._ZN2at6native27unrolled_elementwise_kernelINS0_11FillFunctorIlEESt5arrayIPcLm1EELi4E23TrivialOffsetCalculatorILi0EjES7_ILi1EjENS0_6memory12LoadWithCastILi0EEENSA_13StoreWithCastILi1EEEEEviT_T0_T2_T3_T4_T5_:
	.zero		940


//--------------------- .nv.constant0._ZN2at6native18elementwise_kernelILi128ELi2EZNS0_22gpu_kernel_impl_nocastINS0_11FillFunctorIlEEEEvRNS_18TensorIteratorBaseERKT_EUliE_EEviT1_ --------------------------
	.section	.nv.constant0._ZN2at6native18elementwise_kernelILi128ELi2EZNS0_22gpu_kernel_impl_nocastINS0_11FillFunctorIlEEEEvRNS_18TensorIteratorBaseERKT_EUliE_EEviT1_,"a",@progbits
	.sectionflags	@""
	.align	4
.nv.constant0._ZN2at6native18elementwise_kernelILi128ELi2EZNS0_22gpu_kernel_impl_nocastINS0_11FillFunctorIlEEEEvRNS_18TensorIteratorBaseERKT_EUliE_EEviT1_:
	.zero		1336


//--------------------- .nv.constant0._ZN2at6native27unrolled_elementwise_kernelINS0_11FillFunctorIlEESt5arrayIPcLm1EELi4E23TrivialOffsetCalculatorILi0EjES7_ILi1EjENS0_6memory15LoadWithoutCastENSA_16StoreWithoutCastEEEviT_T0_T2_T3_T4_T5_ --------------------------
	.section	.nv.constant0._ZN2at6native27unrolled_elementwise_kernelINS0_11FillFunctorIlEESt5arrayIPcLm1EELi4E23TrivialOffsetCalculatorILi0EjES7_ILi1EjENS0_6memory15LoadWithoutCastENSA_16StoreWithoutCastEEEviT_T0_T2_T3_T4_T5_,"a",@progbits
	.sectionflags	@""
	.align	4
.nv.constant0._ZN2at6native27unrolled_elementwise_kernelINS0_11FillFunctorIlEESt5arrayIPcLm1EELi4E23TrivialOffsetCalculatorILi0EjES7_ILi1EjENS0_6memory15LoadWithoutCastENSA_16StoreWithoutCastEEEviT_T0_T2_T3_T4_T5_:
	.zero		924


//--------------------- .nv.constant0._ZN2at6native29vectorized_elementwise_kernelILi2ENS0_11FillFunctorIlEESt5arrayIPcLm1EEEEviT0_T1_ --------------------------
	.section	.nv.constant0._ZN2at6native29vectorized_elementwise_kernelILi2ENS0_11FillFunctorIlEESt5arrayIPcLm1EEEEviT0_T1_,"a",@progbits
	.sectionflags	@""
	.align	4
.nv.constant0._ZN2at6native29vectorized_elementwise_kernelILi2ENS0_11FillFunctorIlEESt5arrayIPcLm1EEEEviT0_T1_:
	.zero		920


//--------------------- .nv.constant0._ZN2at6native29vectorized_elementwise_kernelILi4ENS0_11FillFunctorIlEESt5arrayIPcLm1EEEEviT0_T1_ --------------------------
	.section	.nv.constant0._ZN2at6native29vectorized_elementwise_kernelILi4ENS0_11FillFunctorIlEESt5arrayIPcLm1EEEEviT0_T1_,"a",@progbits
	.sectionflags	@""
	.align	4
.nv.constant0._ZN2at6native29vectorized_elementwise_kernelILi4ENS0_11FillFunctorIlEESt5arrayIPcLm1EEEEviT0_T1_:
	.zero		920


//--------------------- .nv.constant0._ZN2at6native29vectorized_elementwise_kernelILi8ENS0_11FillFunctorIlEESt5arrayIPcLm1EEEEviT0_T1_ --------------------------
	.section	.nv.constant0._ZN2at6native29vectorized_elementwise_kernelILi8ENS0_11FillFunctorIlEESt5arrayIPcLm1EEEEviT0_T1_,"a",@progbits
	.sectionflags	@""
	.align	4
.nv.constant0._ZN2at6native29vectorized_elementwise_kernelILi8ENS0_11FillFunctorIlEESt5arrayIPcLm1EEEEviT0_T1_:
	.zero		920


//--------------------- .nv.constant0._ZN2at6native18elementwise_kernelILi128ELi4EZNS0_15gpu_kernel_implINS0_11FillFunctorIiEEEEvRNS_18TensorIteratorBaseERKT_EUliE_EEviT1_ --------------------------
	.section	.nv.constant0._ZN2at6native18elementwise_kernelILi128ELi4EZNS0_15gpu_kernel_implINS0_11FillFunctorIiEEEEvRNS_18TensorIteratorBaseERKT_EUliE_EEviT1_,"a",@progbits
	.sectionflags	@""
	.align	4
.nv.constant0._ZN2at6native18elementwise_kernelILi128ELi4EZNS0_15gpu_kernel_implINS0_11FillFunctorIiEEEEvRNS_18TensorIteratorBaseERKT_EUliE_EEviT1_:
	.zero		1336


//--------------------- .nv.constant0._ZN2at6native27unrolled_elementwise_kernelINS0_11FillFunctorIiEESt5arrayIPcLm1EELi4E23TrivialOffsetCalculatorILi0EjES7_ILi1EjENS0_6memory12LoadWithCastILi0EEENSA_13StoreWithCastILi1EEEEEviT_T0_T2_T3_T4_T5_ --------------------------
	.section	.nv.constant0._ZN2at6native27unrolled_elementwise_kernelINS0_11FillFunctorIiEESt5arrayIPcLm1EELi4E23TrivialOffsetCalculatorILi0EjES7_ILi1EjENS0_6memory12LoadWithCastILi0EEENSA_13StoreWithCastILi1EEEEEviT_T0_T2_T3_T4_T5_,"a",@progbits
	.sectionflags	@""
	.align	4
.nv.constant0._ZN2at6native27unrolled_elementwise_kernelINS0_11FillFunctorIiEESt5arrayIPcLm1EELi4E23TrivialOffsetCalculatorILi0EjES7_ILi1EjENS0_6memory12LoadWithCastILi0EEENSA_13StoreWithCastILi1EEEEEviT_T0_T2_T3_T4_T5_:
	.zero		932


//--------------------- .nv.constant0._ZN2at6native18elementwise_kernelILi128ELi2EZNS0_22gpu_kernel_impl_nocastINS0_11FillFunctorIiEEEEvRNS_18TensorIteratorBaseERKT_EUliE_EEviT1_ --------------------------
	.section	.nv.constant0._ZN2at6native18elementwise_kernelILi128ELi2EZNS0_22gpu_kernel_impl_nocastINS0_11FillFunctorIiEEEEvRNS_18TensorIteratorBaseERKT_EUliE_EEviT1_,"a",@progbits
	.sectionflags	@""
	.align	4
.nv.constant0._ZN2at6native18elementwise_kernelILi128ELi2EZNS0_22gpu_kernel_impl_nocastINS0_11FillFunctorIiEEEEvRNS_18TensorIteratorBaseERKT_EUliE_EEviT1_:
	.zero		1336


//--------------------- .nv.constant0._ZN2at6native27unrolled_elementwise_kernelINS0_11FillFunctorIiEESt5arrayIPcLm1EELi4E23TrivialOffsetCalculatorILi0EjES7_ILi1EjENS0_6memory15LoadWithoutCastENSA_16StoreWithoutCastEEEviT_T0_T2_T3_T4_T5_ --------------------------
	.section	.nv.constant0._ZN2at6native27unrolled_elementwise_kernelINS0_11FillFunctorIiEESt5arrayIPcLm1EELi4E23TrivialOffsetCalculatorILi0EjES7_ILi1EjENS0_6memory15LoadWithoutCastENSA_16StoreWithoutCastEEEviT_T0_T2_T3_T4_T5_,"a",@progbits
	.sectionflags	@""
	.align	4
.nv.constant0._ZN2at6native27unrolled_elementwise_kernelINS0_11FillFunctorIiEESt5arrayIPcLm1EELi4E23TrivialOffsetCalculatorILi0EjES7_ILi1EjENS0_6memory15LoadWithoutCastENSA_16StoreWithoutCastEEEviT_T0_T2_T3_T4_T5_:
	.zero		916


//--------------------- .nv.constant0._ZN2at6native29vectorized_elementwise_kernelILi2ENS0_11FillFunctorIiEESt5arrayIPcLm1EEEEviT0_T1_ --------------------------
	.section	.nv.constant0._ZN2at6native29vectorized_elementwise_kernelILi2ENS0_11FillFunctorIiEESt5arrayIPcLm1EEEEviT0_T1_,"a",@progbits
	.sectionflags	@""
	.align	4
.nv.constant0._ZN2at6native29vectorized_elementwise_kernelILi2ENS0_11FillFunctorIiEESt5arrayIPcLm1EEEEviT0_T1_:
	.zero		912


//--------------------- .nv.constant0._ZN2at6native29vectorized_elementwise_kernelILi4ENS0_11FillFunctorIiEESt5arrayIPcLm1EEEEviT0_T1_ --------------------------
	.section	.nv.constant0._ZN2at6native29vectorized_elementwise_kernelILi4ENS0_11FillFunctorIiEESt5arrayIPcLm1EEEEviT0_T1_,"a",@progbits
	.sectionflags	@""
	.align	4
.nv.constant0._ZN2at6native29vectorized_elementwise_kernelILi4ENS0_11FillFunctorIiEESt5arrayIPcLm1EEEEviT0_T1_:
	.zero		912


//--------------------- .nv.constant0._ZN2at6native29vectorized_elementwise_kernelILi8ENS0_11FillFunctorIiEESt5arrayIPcLm1EEEEviT0_T1_ --------------------------
	.section	.nv.constant0._ZN2at6native29vectorized_elementwise_kernelILi8ENS0_11FillFunctorIiEESt5arrayIPcLm1EEEEviT0_T1_,"a",@progbits
	.sectionflags	@""
	.align	4
.nv.constant0._ZN2at6native29vectorized_elementwise_kernelILi8ENS0_11FillFunctorIiEESt5arrayIPcLm1EEEEviT0_T1_:
	.zero		912


//--------------------- .nv.constant0._ZN2at6native18elementwise_kernelILi128ELi4EZNS0_15gpu_kernel_implINS0_11FillFunctorIaEEEEvRNS_18TensorIteratorBaseERKT_EUliE_EEviT1_ --------------------------
	.section	.nv.constant0._ZN2at6native18elementwise_kernelILi128ELi4EZNS0_15gpu_kernel_implINS0_11FillFunctorIaEEEEvRNS_18TensorIteratorBaseERKT_EUliE_EEviT1_,"a",@progbits
	.sectionflags	@""
	.align	4
.nv.constant0._ZN2at6native18elementwise_kernelILi128ELi4EZNS0_15gpu_kernel_implINS0_11FillFunctorIaEEEEvRNS_18TensorIteratorBaseERKT_EUliE_EEviT1_:
	.zero		1336


//--------------------- .nv.constant0._ZN2at6native27unrolled_elementwise_kernelINS0_11FillFunctorIaEESt5arrayIPcLm1EELi4E23TrivialOffsetCalculatorILi0EjES7_ILi1EjENS0_6memory12LoadWithCastILi0EEENSA_13StoreWithCastILi1EEEEEviT_T0_T2_T3_T4_T5_ --------------------------
	.section	.nv.constant0._ZN2at6native27unrolled_elementwise_kernelINS0_11FillFunctorIaEESt5arrayIPcLm1EELi4E23TrivialOffsetCalculatorILi0EjES7_ILi1EjENS0_6memory12LoadWithCastILi0EEENSA_13StoreWithCastILi1EEEEEviT_T0_T2_T3_T4_T5_,"a",@progbits
	.sectionflags	@""
	.align	4
.nv.constant0._ZN2at6native27unrolled_elementwise_kernelINS0_11FillFunctorIaEESt5arrayIPcLm1EELi4E23TrivialOffsetCalculatorILi0EjES7_ILi1EjENS0_6memory12LoadWithCastILi0EEENSA_13StoreWithCastILi1EEEEEviT_T0_T2_T3_T4_T5_:
	.zero		932


//--------------------- .nv.constant0._ZN2at6native18elementwise_kernelILi128ELi4EZNS0_22gpu_kernel_impl_nocastINS0_11FillFunctorIaEEEEvRNS_18TensorIteratorBaseERKT_EUliE_EEviT1_ --------------------------
	.section	.nv.constant0._ZN2at6native18elementwise_kernelILi128ELi4EZNS0_22gpu_kernel_impl_nocastINS0_11FillFunctorIaEEEEvRNS_18TensorIteratorBaseERKT_EUliE_EEviT1_,"a",@progbits
	.sectionflags	@""
	.align	4
.nv.constant0._ZN2at6native18elementwise_kernelILi128ELi4EZNS0_22gpu_kernel_impl_nocastINS0_11FillFunctorIaEEEEvRNS_18TensorIteratorBaseERKT_EUliE_EEviT1_:
	.zero		1336


//--------------------- .nv.constant0._ZN2at6native27unrolled_elementwise_kernelINS0_11FillFunctorIaEESt5arrayIPcLm1EELi4E23TrivialOffsetCalculatorILi0EjES7_ILi1EjENS0_6memory15LoadWithoutCastENSA_16StoreWithoutCastEEEviT_T0_T2_T3_T4_T5_ --------------------------
	.section	.nv.constant0._ZN2at6native27unrolled_elementwise_kernelINS0_11FillFunctorIaEESt5arrayIPcLm1EELi4E23TrivialOffsetCalculatorILi0EjES7_ILi1EjENS0_6memory15LoadWithoutCastENSA_16StoreWithoutCastEEEviT_T0_T2_T3_T4_T5_,"a",@progbits
	.sectionflags	@""
	.align	4
.nv.constant0._ZN2at6native27unrolled_elementwise_kernelINS0_11FillFunctorIaEESt5arrayIPcLm1EELi4E23TrivialOffsetCalculatorILi0EjES7_ILi1EjENS0_6memory15LoadWithoutCastENSA_16StoreWithoutCastEEEviT_T0_T2_T3_T4_T5_:
	.zero		916


//--------------------- .nv.constant0._ZN2at6native29vectorized_elementwise_kernelILi2ENS0_11FillFunctorIaEESt5arrayIPcLm1EEEEviT0_T1_ --------------------------
	.section	.nv.constant0._ZN2at6native29vectorized_elementwise_kernelILi2ENS0_11FillFunctorIaEESt5arrayIPcLm1EEEEviT0_T1_,"a",@progbits
	.sectionflags	@""
	.align	4
.nv.constant0._ZN2at6native29vectorized_elementwise_kernelILi2ENS0_11FillFunctorIaEESt5arrayIPcLm1EEEEviT0_T1_:
	.zero		912


//--------------------- .nv.constant0._ZN2at6native29vectorized_elementwise_kernelILi4ENS0_11FillFunctorIaEESt5arrayIPcLm1EEEEviT0_T1_ --------------------------
	.section	.nv.constant0._ZN2at6native29vectorized_elementwise_kernelILi4ENS0_11FillFunctorIaEESt5arrayIPcLm1EEEEviT0_T1_,"a",@progbits
	.sectionflags	@""
	.align	4
.nv.constant0._ZN2at6native29vectorized_elementwise_kernelILi4ENS0_11FillFunctorIaEESt5arrayIPcLm1EEEEviT0_T1_:
	.zero		912


//--------------------- .nv.constant0._ZN2at6native29vectorized_elementwise_kernelILi8ENS0_11FillFunctorIaEESt5arrayIPcLm1EEEEviT0_T1_ --------------------------
	.section	.nv.constant0._ZN2at6native29vectorized_elementwise_kernelILi8ENS0_11FillFunctorIaEESt5arrayIPcLm1EEEEviT0_T1_,"a",@progbits
	.sectionflags	@""
	.align	4
.nv.constant0._ZN2at6native29vectorized_elementwise_kernelILi8ENS0_11FillFunctorIaEESt5arrayIPcLm1EEEEviT0_T1_:
	.zero		912


//--------------------- .nv.constant0._ZN2at6native18elementwise_kernelILi128ELi4EZNS0_15gpu_kernel_implINS0_11FillFunctorIhEEEEvRNS_18TensorIteratorBaseERKT_EUliE_EEviT1_ --------------------------
	.section	.nv.constant0._ZN2at6native18elementwise_kernelILi128ELi4EZNS0_15gpu_kernel_implINS0_11FillFunctorIhEEEEvRNS_18TensorIteratorBaseERKT_EUliE_EEviT1_,"a",@progbits
	.sectionflags	@""
	.align	4
.nv.constant0._ZN2at6native18elementwise_kernelILi128ELi4EZNS0_15gpu_kernel_implINS0_11FillFunctorIhEEEEvRNS_18TensorIteratorBaseERKT_EUliE_EEviT1_:
	.zero		1336


//--------------------- .nv.constant0._ZN2at6native27unrolled_elementwise_kernelINS0_11FillFunctorIhEESt5arrayIPcLm1EELi4E23TrivialOffsetCalculatorILi0EjES7_ILi1EjENS0_6memory12LoadWithCastILi0EEENSA_13StoreWithCastILi1EEEEEviT_T0_T2_T3_T4_T5_ --------------------------
	.section	.nv.constant0._ZN2at6native27unrolled_elementwise_kernelINS0_11FillFunctorIhEESt5arrayIPcLm1EELi4E23TrivialOffsetCalculatorILi0EjES7_ILi1EjENS0_6memory12LoadWithCastILi0EEENSA_13StoreWithCastILi1EEEEEviT_T0_T2_T3_T4_T5_,"a",@progbits
	.sectionflags	@""
	.align	4
.nv.constant0._ZN2at6native27unrolled_elementwise_kernelINS0_11FillFunctorIhEESt5arrayIPcLm1EELi4E23TrivialOffsetCalculatorILi0EjES7_ILi1EjENS0_6memory12LoadWithCastILi0EEENSA_13StoreWithCastILi1EEEEEviT_T0_T2_T3_T4_T5_:
	.zero		932


//--------------------- .nv.constant0._ZN2at6native18elementwise_kernelILi128ELi4EZNS0_22gpu_kernel_impl_nocastINS0_11FillFunctorIhEEEEvRNS_18TensorIteratorBaseERKT_EUliE_EEviT1_ --------------------------
	.section	.nv.constant0._ZN2at6native18elementwise_kernelILi128ELi4EZNS0_22gpu_kernel_impl_nocastINS0_11FillFunctorIhEEEEvRNS_18TensorIteratorBaseERKT_EUliE_EEviT1_,"a",@progbits
	.sectionflags	@""
	.align	4
.nv.constant0._ZN2at6native18elementwise_kernelILi128ELi4EZNS0_22gpu_kernel_impl_nocastINS0_11FillFunctorIhEEEEvRNS_18TensorIteratorBaseERKT_EUliE_EEviT1_:
	.zero		1336


//--------------------- .nv.constant0._ZN2at6native27unrolled_elementwise_kernelINS0_11FillFunctorIhEESt5arrayIPcLm1EELi4E23TrivialOffsetCalculatorILi0EjES7_ILi1EjENS0_6memory15LoadWithoutCastENSA_16StoreWithoutCastEEEviT_T0_T2_T3_T4_T5_ --------------------------
	.section	.nv.constant0._ZN2at6native27unrolled_elementwise_kernelINS0_11FillFunctorIhEESt5arrayIPcLm1EELi4E23TrivialOffsetCalculatorILi0EjES7_ILi1EjENS0_6memory15LoadWithoutCastENSA_16StoreWithoutCastEEEviT_T0_T2_T3_T4_T5_,"a",@progbits
	.sectionflags	@""
	.align	4
.nv.constant0._ZN2at6native27unrolled_elementwise_kernelINS0_11FillFunctorIhEESt5arrayIPcLm1EELi4E23TrivialOffsetCalculatorILi0EjES7_ILi1EjENS0_6memory15LoadWithoutCastENSA_16StoreWithoutCastEEEviT_T0_T2_T3_T4_T5_:
	.zero		916


//--------------------- .nv.constant0._ZN2at6native29vectorized_elementwise_kernelILi2ENS0_11FillFunctorIhEESt5arrayIPcLm1EEEEviT0_T1_ --------------------------
	.section	.nv.constant0._ZN2at6native29vectorized_elementwise_kernelILi2ENS0_11FillFunctorIhEESt5arrayIPcLm1EEEEviT0_T1_,"a",@progbits
	.sectionflags	@""
	.align	4
.nv.constant0._ZN2at6native29vectorized_elementwise_kernelILi2ENS0_11FillFunctorIhEESt5arrayIPcLm1EEEEviT0_T1_:
	.zero		912


//--------------------- .nv.constant0._ZN2at6native29vectorized_elementwise_kernelILi4ENS0_11FillFunctorIhEESt5arrayIPcLm1EEEEviT0_T1_ --------------------------
	.section	.nv.constant0._ZN2at6native29vectorized_elementwise_kernelILi4ENS0_11FillFunctorIhEESt5arrayIPcLm1EEEEviT0_T1_,"a",@progbits
	.sectionflags	@""
	.align	4
.nv.constant0._ZN2at6native29vectorized_elementwise_kernelILi4ENS0_11FillFunctorIhEESt5arrayIPcLm1EEEEviT0_T1_:
	.zero		912


//--------------------- .nv.constant0._ZN2at6native29vectorized_elementwise_kernelILi8ENS0_11FillFunctorIhEESt5arrayIPcLm1EEEEviT0_T1_ --------------------------
	.section	.nv.constant0._ZN2at6native29vectorized_elementwise_kernelILi8ENS0_11FillFunctorIhEESt5arrayIPcLm1EEEEviT0_T1_,"a",@progbits
	.sectionflags	@""
	.align	4
.nv.constant0._ZN2at6native29vectorized_elementwise_kernelILi8ENS0_11FillFunctorIhEESt5arrayIPcLm1EEEEviT0_T1_:
	.zero		912


//--------------------- SYMBOLS --------------------------

	.type		.nv.reservedSmem.offset0,@object
	.size		.nv.reservedSmem.offset0,0x4
	.type		__assertfail,@function
